	.target	sm_100a

	.elftype	@"ET_EXEC"


//--------------------- .note.nv.tkinfo           --------------------------
	.section	.note.nv.tkinfo,"",@"SHT_NOTE"
	.sectionflags	@"SHF_NOTE_NV_TKINFO"
	.tkinfo
        /*0018*/ 	.word	0x00000002
        /*0030*/ 	.string	""
        /*0030*/ 	.string	"ptxas"
        /*0030*/ 	.string	"Cuda compilation tools, release 13.0, V13.0.88"
        /*0030*/ 	.string	"Build cuda_13.0.r13.0/compiler.36424714_0"
        /*0030*/ 	.string	"-arch sm_100a -m 64 "



//--------------------- .note.nv.cuinfo           --------------------------
	.section	.note.nv.cuinfo,"",@"SHT_NOTE"
	.sectionflags	@"SHF_NOTE_NV_CUINFO"
        /*0018*/ 	.short	0x0002
        /*001a*/ 	.short	0x0064
        /*001c*/ 	.short	0x0082
	.zero		2


//--------------------- .nv.info                  --------------------------
	.section	.nv.info,"",@"SHT_CUDA_INFO"
	.align	4


	//----- nvinfo : EIATTR_REGCOUNT
	.align		4
        /*0000*/ 	.byte	0x04, 0x2f
        /*0002*/ 	.short	(.L_19 - .L_18)
	.align		4
.L_18:
        /*0004*/ 	.word	index@(_ZN7cutlass13device_kernelINS_4conv6kernel13ConvUniversalINS1_16ConvProblemShapeILNS1_8OperatorE0ELi3EEENS1_10collective14CollectiveConvINS1_47MainloopSm100TmaUmmaWarpSpecializedImplicitGemmILS5_0ELi26ELi3ELi1ELi2EN4cute5tupleIJNSA_1CILi2EEENSC_ILi1EEESE_EEEEENSB_IJNSC_ILi128EEESH_NSB_IJNSC_ILi32EEEEEEEEENS_6half_tESL_NSA_8TiledMMAINSA_8MMA_AtomIJNSA_26SM100_MMA_F16BF16_2x1SM_SSISL_SL_fLi128ELi128ELNSA_4UMMA5MajorE0ELSQ_0ELNSP_7ScaleInE0ELSR_0EEEEEENSA_6LayoutINSB_IJSE_SE_SE_EEENSB_IJNSC_ILi0EEESW_SW_EEEEENSB_IJNSA_10UnderscoreESZ_SZ_EEEEENS7_6detail27Sm100ImplicitGemmTileTraitsINSA_25SM100_TMA_2SM_LOAD_IM2COLENSA_14ComposedLayoutINSA_7SwizzleILi2ELi4ELi3EEENSA_18smem_ptr_flag_bitsILi16EEENSU_INSB_IJNSC_ILi8EEESI_EEENSB_IJSI_SE_EEEEEEEvEENS13_INSA_18SM100_TMA_2SM_LOADES1E_vEEEENS_8epilogue10collective18CollectiveEpilogueINS1J_23Sm100TmaWarpSpecializedILi4ELi2ELi16ELb1ELb0EEEJNSB_IJNSC_ILi64EEESH_SJ_EEENSB_IJNSU_IS1O_SE_EENSU_INSB_IJNSC_ILi16EEESD_EEENSB_IJSE_S1O_EEEEEEEESL_NSB_IJNSB_IJllllEEESE_SW_EEESL_S1X_NS1J_6fusion15FusionCallbacksIS1N_NS1Y_17LinearCombinationISL_fSL_fLNS_15FloatRoundStyleE2EEES1P_S1V_JEEENSA_5SM1004TMEM4LOAD26SM100_TMEM_LOAD_32dp32b16xENSA_20SM90_TMA_LOAD_IM2COLENS15_INS16_ILi1ELi4ELi3EEES19_NSU_INSB_IJS1A_S1R_EEENSB_IJS1R_SE_EEEEEEENSA_39AutoVectorizingCopyWithAssumedAlignmentILi128EEENSA_21SM90_TMA_STORE_IM2COLES2D_S2F_S2F_EEEvvEEEEvNT_6ParamsE)
        /*0008*/ 	.word	0x0000004b


	//----- nvinfo : EIATTR_FRAME_SIZE
	.align		4
.L_19:
        /*000c*/ 	.byte	0x04, 0x11
        /*000e*/ 	.short	(.L_21 - .L_20)
	.align		4
.L_20:
        /*0010*/ 	.word	index@($__internal_2_$__cuda_sm10x_tcgen05_guardrail_trap_unallocated_columns_being_dealloced)
        /*0014*/ 	.word	0x00000008


	//----- nvinfo : EIATTR_FRAME_SIZE
	.align		4
.L_21:
        /*0018*/ 	.byte	0x04, 0x11
        /*001a*/ 	.short	(.L_23 - .L_22)
	.align		4
.L_22:
        /*001c*/ 	.word	index@($__internal_1_$__cuda_sm10x_tcgen05_guardrail_trap_phase_invalid_during_alloc)
        /*0020*/ 	.word	0x00000008


	//----- nvinfo : EIATTR_FRAME_SIZE
	.align		4
.L_23:
        /*0024*/ 	.byte	0x04, 0x11
        /*0026*/ 	.short	(.L_25 - .L_24)
	.align		4
.L_24:
        /*0028*/ 	.word	index@($__internal_0_$__cuda_sm10x_tcgen05_guardrail_trap_col_being_dealloced_not_returned_by_alloc)
        /*002c*/ 	.word	0x00000008


	//----- nvinfo : EIATTR_FRAME_SIZE
	.align		4
.L_25:
        /*0030*/ 	.byte	0x04, 0x11
        /*0032*/ 	.short	(.L_27 - .L_26)
	.align		4
.L_26:
        /*0034*/ 	.word	index@(_ZN7cutlass13device_kernelINS_4conv6kernel13ConvUniversalINS1_16ConvProblemShapeILNS1_8OperatorE0ELi3EEENS1_10collective14CollectiveConvINS1_47MainloopSm100TmaUmmaWarpSpecializedImplicitGemmILS5_0ELi26ELi3ELi1ELi2EN4cute5tupleIJNSA_1CILi2EEENSC_ILi1EEESE_EEEEENSB_IJNSC_ILi128EEESH_NSB_IJNSC_ILi32EEEEEEEEENS_6half_tESL_NSA_8TiledMMAINSA_8MMA_AtomIJNSA_26SM100_MMA_F16BF16_2x1SM_SSISL_SL_fLi128ELi128ELNSA_4UMMA5MajorE0ELSQ_0ELNSP_7ScaleInE0ELSR_0EEEEEENSA_6LayoutINSB_IJSE_SE_SE_EEENSB_IJNSC_ILi0EEESW_SW_EEEEENSB_IJNSA_10UnderscoreESZ_SZ_EEEEENS7_6detail27Sm100ImplicitGemmTileTraitsINSA_25SM100_TMA_2SM_LOAD_IM2COLENSA_14ComposedLayoutINSA_7SwizzleILi2ELi4ELi3EEENSA_18smem_ptr_flag_bitsILi16EEENSU_INSB_IJNSC_ILi8EEESI_EEENSB_IJSI_SE_EEEEEEEvEENS13_INSA_18SM100_TMA_2SM_LOADES1E_vEEEENS_8epilogue10collective18CollectiveEpilogueINS1J_23Sm100TmaWarpSpecializedILi4ELi2ELi16ELb1ELb0EEEJNSB_IJNSC_ILi64EEESH_SJ_EEENSB_IJNSU_IS1O_SE_EENSU_INSB_IJNSC_ILi16EEESD_EEENSB_IJSE_S1O_EEEEEEEESL_NSB_IJNSB_IJllllEEESE_SW_EEESL_S1X_NS1J_6fusion15FusionCallbacksIS1N_NS1Y_17LinearCombinationISL_fSL_fLNS_15FloatRoundStyleE2EEES1P_S1V_JEEENSA_5SM1004TMEM4LOAD26SM100_TMEM_LOAD_32dp32b16xENSA_20SM90_TMA_LOAD_IM2COLENS15_INS16_ILi1ELi4ELi3EEES19_NSU_INSB_IJS1A_S1R_EEENSB_IJS1R_SE_EEEEEEENSA_39AutoVectorizingCopyWithAssumedAlignmentILi128EEENSA_21SM90_TMA_STORE_IM2COLES2D_S2F_S2F_EEEvvEEEEvNT_6ParamsE)
        /*0038*/ 	.word	0x00000008


	//----- nvinfo : EIATTR_MIN_STACK_SIZE
	.align		4
.L_27:
        /*003c*/ 	.byte	0x04, 0x12
        /*003e*/ 	.short	(.L_29 - .L_28)
	.align		4
.L_28:
        /*0040*/ 	.word	index@(_ZN7cutlass13device_kernelINS_4conv6kernel13ConvUniversalINS1_16ConvProblemShapeILNS1_8OperatorE0ELi3EEENS1_10collective14CollectiveConvINS1_47MainloopSm100TmaUmmaWarpSpecializedImplicitGemmILS5_0ELi26ELi3ELi1ELi2EN4cute5tupleIJNSA_1CILi2EEENSC_ILi1EEESE_EEEEENSB_IJNSC_ILi128EEESH_NSB_IJNSC_ILi32EEEEEEEEENS_6half_tESL_NSA_8TiledMMAINSA_8MMA_AtomIJNSA_26SM100_MMA_F16BF16_2x1SM_SSISL_SL_fLi128ELi128ELNSA_4UMMA5MajorE0ELSQ_0ELNSP_7ScaleInE0ELSR_0EEEEEENSA_6LayoutINSB_IJSE_SE_SE_EEENSB_IJNSC_ILi0EEESW_SW_EEEEENSB_IJNSA_10UnderscoreESZ_SZ_EEEEENS7_6detail27Sm100ImplicitGemmTileTraitsINSA_25SM100_TMA_2SM_LOAD_IM2COLENSA_14ComposedLayoutINSA_7SwizzleILi2ELi4ELi3EEENSA_18smem_ptr_flag_bitsILi16EEENSU_INSB_IJNSC_ILi8EEESI_EEENSB_IJSI_SE_EEEEEEEvEENS13_INSA_18SM100_TMA_2SM_LOADES1E_vEEEENS_8epilogue10collective18CollectiveEpilogueINS1J_23Sm100TmaWarpSpecializedILi4ELi2ELi16ELb1ELb0EEEJNSB_IJNSC_ILi64EEESH_SJ_EEENSB_IJNSU_IS1O_SE_EENSU_INSB_IJNSC_ILi16EEESD_EEENSB_IJSE_S1O_EEEEEEEESL_NSB_IJNSB_IJllllEEESE_SW_EEESL_S1X_NS1J_6fusion15FusionCallbacksIS1N_NS1Y_17LinearCombinationISL_fSL_fLNS_15FloatRoundStyleE2EEES1P_S1V_JEEENSA_5SM1004TMEM4LOAD26SM100_TMEM_LOAD_32dp32b16xENSA_20SM90_TMA_LOAD_IM2COLENS15_INS16_ILi1ELi4ELi3EEES19_NSU_INSB_IJS1A_S1R_EEENSB_IJS1R_SE_EEEEEEENSA_39AutoVectorizingCopyWithAssumedAlignmentILi128EEENSA_21SM90_TMA_STORE_IM2COLES2D_S2F_S2F_EEEvvEEEEvNT_6ParamsE)
        /*0044*/ 	.word	0x00000008
.L_29:


//--------------------- .nv.compat                --------------------------
	.section	.nv.compat,"",@"SHT_CUDA_COMPAT_INFO"
	.align	4
        /*0000*/ 	.byte	0x02, 0x09, 0x01, 0x00, 0x02, 0x02, 0x02, 0x00, 0x02, 0x05, 0x05, 0x00, 0x03, 0x07, 0x01, 0x01
        /*0010*/ 	.byte	0x02, 0x03, 0x01, 0x00, 0x02, 0x06, 0x01, 0x00, 0x04, 0x0b, 0x08, 0x00, 0x09, 0x00, 0x00, 0x00
        /*0020*/ 	.byte	0x00, 0x00, 0x00, 0x00


//--------------------- .nv.info._ZN7cutlass13device_kernelINS_4conv6kernel13ConvUniversalINS1_16ConvProblemShapeILNS1_8OperatorE0ELi3EEENS1_10collective14CollectiveConvINS1_47MainloopSm100TmaUmmaWarpSpecializedImplicitGemmILS5_0ELi26ELi3ELi1ELi2EN4cute5tupleIJNSA_1CILi2EEENSC_ILi1EEESE_EEEEENSB_IJNSC_ILi128EEESH_NSB_IJNSC_ILi32EEEEEEEEENS_6half_tESL_NSA_8TiledMMAINSA_8MMA_AtomIJNSA_26SM100_MMA_F16BF16_2x1SM_SSISL_SL_fLi128ELi128ELNSA_4UMMA5MajorE0ELSQ_0ELNSP_7ScaleInE0ELSR_0EEEEEENSA_6LayoutINSB_IJSE_SE_SE_EEENSB_IJNSC_ILi0EEESW_SW_EEEEENSB_IJNSA_10UnderscoreESZ_SZ_EEEEENS7_6detail27Sm100ImplicitGemmTileTraitsINSA_25SM100_TMA_2SM_LOAD_IM2COLENSA_14ComposedLayoutINSA_7SwizzleILi2ELi4ELi3EEENSA_18smem_ptr_flag_bitsILi16EEENSU_INSB_IJNSC_ILi8EEESI_EEENSB_IJSI_SE_EEEEEEEvEENS13_INSA_18SM100_TMA_2SM_LOADES1E_vEEEENS_8epilogue10collective18CollectiveEpilogueINS1J_23Sm100TmaWarpSpecializedILi4ELi2ELi16ELb1ELb0EEEJNSB_IJNSC_ILi64EEESH_SJ_EEENSB_IJNSU_IS1O_SE_EENSU_INSB_IJNSC_ILi16EEESD_EEENSB_IJSE_S1O_EEEEEEEESL_NSB_IJNSB_IJllllEEESE_SW_EEESL_S1X_NS1J_6fusion15FusionCallbacksIS1N_NS1Y_17LinearCombinationISL_fSL_fLNS_15FloatRoundStyleE2EEES1P_S1V_JEEENSA_5SM1004TMEM4LOAD26SM100_TMEM_LOAD_32dp32b16xENSA_20SM90_TMA_LOAD_IM2COLENS15_INS16_ILi1ELi4ELi3EEES19_NSU_INSB_IJS1A_S1R_EEENSB_IJS1R_SE_EEEEEEENSA_39AutoVectorizingCopyWithAssumedAlignmentILi128EEENSA_21SM90_TMA_STORE_IM2COLES2D_S2F_S2F_EEEvvEEEEvNT_6ParamsE --------------------------
	.section	.nv.info._ZN7cutlass13device_kernelINS_4conv6kernel13ConvUniversalINS1_16ConvProblemShapeILNS1_8OperatorE0ELi3EEENS1_10collective14CollectiveConvINS1_47MainloopSm100TmaUmmaWarpSpecializedImplicitGemmILS5_0ELi26ELi3ELi1ELi2EN4cute5tupleIJNSA_1CILi2EEENSC_ILi1EEESE_EEEEENSB_IJNSC_ILi128EEESH_NSB_IJNSC_ILi32EEEEEEEEENS_6half_tESL_NSA_8TiledMMAINSA_8MMA_AtomIJNSA_26SM100_MMA_F16BF16_2x1SM_SSISL_SL_fLi128ELi128ELNSA_4UMMA5MajorE0ELSQ_0ELNSP_7ScaleInE0ELSR_0EEEEEENSA_6LayoutINSB_IJSE_SE_SE_EEENSB_IJNSC_ILi0EEESW_SW_EEEEENSB_IJNSA_10UnderscoreESZ_SZ_EEEEENS7_6detail27Sm100ImplicitGemmTileTraitsINSA_25SM100_TMA_2SM_LOAD_IM2COLENSA_14ComposedLayoutINSA_7SwizzleILi2ELi4ELi3EEENSA_18smem_ptr_flag_bitsILi16EEENSU_INSB_IJNSC_ILi8EEESI_EEENSB_IJSI_SE_EEEEEEEvEENS13_INSA_18SM100_TMA_2SM_LOADES1E_vEEEENS_8epilogue10collective18CollectiveEpilogueINS1J_23Sm100TmaWarpSpecializedILi4ELi2ELi16ELb1ELb0EEEJNSB_IJNSC_ILi64EEESH_SJ_EEENSB_IJNSU_IS1O_SE_EENSU_INSB_IJNSC_ILi16EEESD_EEENSB_IJSE_S1O_EEEEEEEESL_NSB_IJNSB_IJllllEEESE_SW_EEESL_S1X_NS1J_6fusion15FusionCallbacksIS1N_NS1Y_17LinearCombinationISL_fSL_fLNS_15FloatRoundStyleE2EEES1P_S1V_JEEENSA_5SM1004TMEM4LOAD26SM100_TMEM_LOAD_32dp32b16xENSA_20SM90_TMA_LOAD_IM2COLENS15_INS16_ILi1ELi4ELi3EEES19_NSU_INSB_IJS1A_S1R_EEENSB_IJS1R_SE_EEEEEEENSA_39AutoVectorizingCopyWithAssumedAlignmentILi128EEENSA_21SM90_TMA_STORE_IM2COLES2D_S2F_S2F_EEEvvEEEEvNT_6ParamsE,"",@"SHT_CUDA_INFO"
	.sectionflags	@""
	.align	4


	//----- nvinfo : EIATTR_CUDA_API_VERSION
	.align		4
        /*0000*/ 	.byte	0x04, 0x37
        /*0002*/ 	.short	(.L_31 - .L_30)
.L_30:
        /*0004*/ 	.word	0x00000082


	//----- nvinfo : EIATTR_KPARAM_INFO
	.align		4
.L_31:
        /*0008*/ 	.byte	0x04, 0x17
        /*000a*/ 	.short	(.L_33 - .L_32)
.L_32:
        /*000c*/ 	.word	0x00000000
        /*0010*/ 	.short	0x0000
        /*0012*/ 	.short	0x0000
        /*0014*/ 	.byte	0x00, 0xf0, 0x01, 0x24


	//----- nvinfo : EIATTR_AT_ENTRY_FRAGMENTS
	.align		4
.L_33:
        /*0018*/ 	.byte	0x04, 0x4f
        /*001a*/ 	.short	(.L_35 - .L_34)


	//   ....[0]....
.L_34:
        /*001c*/ 	.word	0x00000007


	//----- nvinfo : EIATTR_RESERVED_SMEM_USED
	.align		4
.L_35:
        /*0020*/ 	.byte	0x01, 0x41
	.zero		2


	//----- nvinfo : EIATTR_SPARSE_MMA_MASK
	.align		4
        /*0024*/ 	.byte	0x03, 0x50
        /*0026*/ 	.short	0x0000


	//----- nvinfo : EIATTR_TCGEN05_2CTA_USED
	.align		4
        /*0028*/ 	.byte	0x01, 0x52
	.zero		2


	//----- nvinfo : EIATTR_MAXREG_COUNT
	.align		4
        /*002c*/ 	.byte	0x03, 0x1b
        /*002e*/ 	.short	0x00ff


	//----- nvinfo : EIATTR_NUM_BARRIERS
	.align		4
        /*0030*/ 	.byte	0x02, 0x4c
        /*0032*/ 	.byte	0x07
	.zero		1


	//----- nvinfo : EIATTR_EXTERNS
	.align		4
        /*0034*/ 	.byte	0x04, 0x0f
        /*0036*/ 	.short	(.L_37 - .L_36)


	//   ....[0]....
	.align		4
.L_36:
        /*0038*/ 	.word	index@(__assertfail)


	//----- nvinfo : EIATTR_MERCURY_ISA_VERSION
	.align		4
.L_37:
        /*003c*/ 	.byte	0x03, 0x5f
        /*003e*/ 	.short	0x0101


	//----- nvinfo : EIATTR_INT_WARP_WIDE_INSTR_OFFSETS
	.align		4
        /*0040*/ 	.byte	0x04, 0x31
        /*0042*/ 	.short	(.L_39 - .L_38)


	//   ....[0]....
.L_38:
        /*0044*/ 	.word	0x00000f40


	//   ....[1]....
        /*0048*/ 	.word	0x00000ff0


	//   ....[2]....
        /*004c*/ 	.word	0x000053a0


	//   ....[3]....
        /*0050*/ 	.word	0x000053c0


	//   ....[4]....
        /*0054*/ 	.word	0x000053f0


	//   ....[5]....
        /*0058*/ 	.word	0x00006160


	//   ....[6]....
        /*005c*/ 	.word	0x00006210


	//   ....[7]....
        /*0060*/ 	.word	0x00006290


	//   ....[8]....
        /*0064*/ 	.word	0x00006350


	//   ....[9]....
        /*0068*/ 	.word	0x00006430


	//   ....[10]....
        /*006c*/ 	.word	0x000064c0


	//   ....[11]....
        /*0070*/ 	.word	0x00006550


	//   ....[12]....
        /*0074*/ 	.word	0x00006650


	//   ....[13]....
        /*0078*/ 	.word	0x000066e0


	//   ....[14]....
        /*007c*/ 	.word	0x00006780


	//   ....[15]....
        /*0080*/ 	.word	0x000068d0


	//   ....[16]....
        /*0084*/ 	.word	0x00006940


	//----- nvinfo : EIATTR_COOP_GROUP_MASK_REGIDS
	.align		4
.L_39:
        /*0088*/ 	.byte	0x04, 0x29
        /*008a*/ 	.short	(.L_41 - .L_40)


	//   ....[0]....
.L_40:
        /*008c*/ 	.word	0xffffffff


	//   ....[1]....
        /*0090*/ 	.word	0xffffffff


	//   ....[2]....
        /*0094*/ 	.word	0xffffffff


	//   ....[3]....
        /*0098*/ 	.word	0xffffffff


	//   ....[4]....
        /*009c*/ 	.word	0xffffffff


	//   ....[5]....
        /*00a0*/ 	.word	0xffffffff


	//   ....[6]....
        /*00a4*/ 	.word	0xffffffff


	//   ....[7]....
        /*00a8*/ 	.word	0xffffffff


	//   ....[8]....
        /*00ac*/ 	.word	0xffffffff


	//   ....[9]....
        /*00b0*/ 	.word	0xffffffff


	//   ....[10]....
        /*00b4*/ 	.word	0xffffffff


	//   ....[11]....
        /*00b8*/ 	.word	0xffffffff


	//   ....[12]....
        /*00bc*/ 	.word	0xffffffff


	//----- nvinfo : EIATTR_COOP_GROUP_INSTR_OFFSETS
	.align		4
.L_41:
        /*00c0*/ 	.byte	0x04, 0x28
        /*00c2*/ 	.short	(.L_43 - .L_42)


	//   ....[0]....
.L_42:
        /*00c4*/ 	.word	0x000000d0


	//   ....[1]....
        /*00c8*/ 	.word	0x00000540


	//   ....[2]....
        /*00cc*/ 	.word	0x000009d0


	//   ....[3]....
        /*00d0*/ 	.word	0x00000b70


	//   ....[4]....
        /*00d4*/ 	.word	0x00000c70


	//   ....[5]....
        /*00d8*/ 	.word	0x00000dc0


	//   ....[6]....
        /*00dc*/ 	.word	0x00001060


	//   ....[7]....
        /*00e0*/ 	.word	0x00002950


	//   ....[8]....
        /*00e4*/ 	.word	0x00004360


	//   ....[9]....
        /*00e8*/ 	.word	0x00004830


	//   ....[10]....
        /*00ec*/ 	.word	0x00004860


	//   ....[11]....
        /*00f0*/ 	.word	0x000052b0


	//   ....[12]....
        /*00f4*/ 	.word	0x000054c0


	//----- nvinfo : EIATTR_VRC_CTA_INIT_COUNT
	.align		4
.L_43:
        /*00f8*/ 	.byte	0x02, 0x4a
        /*00fa*/ 	.byte	0x80
	.zero		1


	//----- nvinfo : EIATTR_SYSCALL_OFFSETS
	.align		4
        /*00fc*/ 	.byte	0x04, 0x46
        /*00fe*/ 	.short	(.L_45 - .L_44)


	//   ....[0]....
.L_44:
        /*0100*/ 	.word	0x00007520


	//   ....[1]....
        /*0104*/ 	.word	0x00007610


	//   ....[2]....
        /*0108*/ 	.word	0x00007f80


	//   ....[3]....
        /*010c*/ 	.word	0x000088f0


	//   ....[4]....
        /*0110*/ 	.word	0x000091d0


	//   ....[5]....
        /*0114*/ 	.word	0x00009aa0


	//----- nvinfo : EIATTR_MBARRIER_INSTR_OFFSETS
	.align		4
.L_45:
        /*0118*/ 	.byte	0x04, 0x39
        /*011a*/ 	.short	(.L_47 - .L_46)


	//   ....[0]....
.L_46:
        /*011c*/ 	.word	0x00000670
        /*0120*/ 	.word	0x000000ff
        /*0124*/ 	.word	0x00000000
        /*0128*/ 	.short	0x0100
        /*012a*/ 	.byte	0x04
	.zero		1


	//   ....[1]....
        /*012c*/ 	.word	0x00000680
        /*0130*/ 	.word	0x000000ff
        /*0134*/ 	.word	0x000000d0
        /*0138*/ 	.short	0x0100
        /*013a*/ 	.byte	0x04
	.zero		1


	//   ....[2]....
        /*013c*/ 	.word	0x00000690
        /*0140*/ 	.word	0x000000ff
        /*0144*/ 	.word	0x00000008
        /*0148*/ 	.short	0x0100
        /*014a*/ 	.byte	0x04
	.zero		1


	//   ....[3]....
        /*014c*/ 	.word	0x000006a0
        /*0150*/ 	.word	0x000000ff
        /*0154*/ 	.word	0x000000d8
        /*0158*/ 	.short	0x0100
        /*015a*/ 	.byte	0x04
	.zero		1


	//   ....[4]....
        /*015c*/ 	.word	0x000006b0
        /*0160*/ 	.word	0x000000ff
        /*0164*/ 	.word	0x00000010
        /*0168*/ 	.short	0x0100
        /*016a*/ 	.byte	0x04
	.zero		1


	//   ....[5]....
        /*016c*/ 	.word	0x000006c0
        /*0170*/ 	.word	0x000000ff
        /*0174*/ 	.word	0x000000e0
        /*0178*/ 	.short	0x0100
        /*017a*/ 	.byte	0x04
	.zero		1


	//   ....[6]....
        /*017c*/ 	.word	0x000006d0
        /*0180*/ 	.word	0x000000ff
        /*0184*/ 	.word	0x00000018
        /*0188*/ 	.short	0x0100
        /*018a*/ 	.byte	0x04
	.zero		1


	//   ....[7]....
        /*018c*/ 	.word	0x000006e0
        /*0190*/ 	.word	0x000000ff
        /*0194*/ 	.word	0x000000e8
        /*0198*/ 	.short	0x0100
        /*019a*/ 	.byte	0x04
	.zero		1


	//   ....[8]....
        /*019c*/ 	.word	0x000006f0
        /*01a0*/ 	.word	0x000000ff
        /*01a4*/ 	.word	0x00000020
        /*01a8*/ 	.short	0x0100
        /*01aa*/ 	.byte	0x04
	.zero		1


	//   ....[9]....
        /*01ac*/ 	.word	0x00000700
        /*01b0*/ 	.word	0x000000ff
        /*01b4*/ 	.word	0x000000f0
        /*01b8*/ 	.short	0x0100
        /*01ba*/ 	.byte	0x04
	.zero		1


	//   ....[10]....
        /*01bc*/ 	.word	0x00000710
        /*01c0*/ 	.word	0x000000ff
        /*01c4*/ 	.word	0x00000028
        /*01c8*/ 	.short	0x0100
        /*01ca*/ 	.byte	0x04
	.zero		1


	//   ....[11]....
        /*01cc*/ 	.word	0x00000720
        /*01d0*/ 	.word	0x000000ff
        /*01d4*/ 	.word	0x000000f8
        /*01d8*/ 	.short	0x0100
        /*01da*/ 	.byte	0x04
	.zero		1


	//   ....[12]....
        /*01dc*/ 	.word	0x00000730
        /*01e0*/ 	.word	0x000000ff
        /*01e4*/ 	.word	0x00000030
        /*01e8*/ 	.short	0x0100
        /*01ea*/ 	.byte	0x04
	.zero		1


	//   ....[13]....
        /*01ec*/ 	.word	0x00000740
        /*01f0*/ 	.word	0x000000ff
        /*01f4*/ 	.word	0x00000100
        /*01f8*/ 	.short	0x0100
        /*01fa*/ 	.byte	0x04
	.zero		1


	//   ....[14]....
        /*01fc*/ 	.word	0x00000750
        /*0200*/ 	.word	0x000000ff
        /*0204*/ 	.word	0x00000038
        /*0208*/ 	.short	0x0100
        /*020a*/ 	.byte	0x04
	.zero		1


	//   ....[15]....
        /*020c*/ 	.word	0x00000760
        /*0210*/ 	.word	0x000000ff
        /*0214*/ 	.word	0x00000108
        /*0218*/ 	.short	0x0100
        /*021a*/ 	.byte	0x04
	.zero		1


	//   ....[16]....
        /*021c*/ 	.word	0x00000770
        /*0220*/ 	.word	0x000000ff
        /*0224*/ 	.word	0x00000040
        /*0228*/ 	.short	0x0100
        /*022a*/ 	.byte	0x04
	.zero		1


	//   ....[17]....
        /*022c*/ 	.word	0x00000780
        /*0230*/ 	.word	0x000000ff
        /*0234*/ 	.word	0x00000110
        /*0238*/ 	.short	0x0100
        /*023a*/ 	.byte	0x04
	.zero		1


	//   ....[18]....
        /*023c*/ 	.word	0x00000790
        /*0240*/ 	.word	0x000000ff
        /*0244*/ 	.word	0x00000048
        /*0248*/ 	.short	0x0100
        /*024a*/ 	.byte	0x04
	.zero		1


	//   ....[19]....
        /*024c*/ 	.word	0x000007a0
        /*0250*/ 	.word	0x000000ff
        /*0254*/ 	.word	0x00000118
        /*0258*/ 	.short	0x0100
        /*025a*/ 	.byte	0x04
	.zero		1


	//   ....[20]....
        /*025c*/ 	.word	0x000007b0
        /*0260*/ 	.word	0x000000ff
        /*0264*/ 	.word	0x00000050
        /*0268*/ 	.short	0x0100
        /*026a*/ 	.byte	0x04
	.zero		1


	//   ....[21]....
        /*026c*/ 	.word	0x000007c0
        /*0270*/ 	.word	0x000000ff
        /*0274*/ 	.word	0x00000120
        /*0278*/ 	.short	0x0100
        /*027a*/ 	.byte	0x04
	.zero		1


	//   ....[22]....
        /*027c*/ 	.word	0x000007d0
        /*0280*/ 	.word	0x000000ff
        /*0284*/ 	.word	0x00000058
        /*0288*/ 	.short	0x0100
        /*028a*/ 	.byte	0x04
	.zero		1


	//   ....[23]....
        /*028c*/ 	.word	0x000007e0
        /*0290*/ 	.word	0x000000ff
        /*0294*/ 	.word	0x00000128
        /*0298*/ 	.short	0x0100
        /*029a*/ 	.byte	0x04
	.zero		1


	//   ....[24]....
        /*029c*/ 	.word	0x000007f0
        /*02a0*/ 	.word	0x000000ff
        /*02a4*/ 	.word	0x00000060
        /*02a8*/ 	.short	0x0100
        /*02aa*/ 	.byte	0x04
	.zero		1


	//   ....[25]....
        /*02ac*/ 	.word	0x00000800
        /*02b0*/ 	.word	0x000000ff
        /*02b4*/ 	.word	0x00000130
        /*02b8*/ 	.short	0x0100
        /*02ba*/ 	.byte	0x04
	.zero		1


	//   ....[26]....
        /*02bc*/ 	.word	0x00000810
        /*02c0*/ 	.word	0x000000ff
        /*02c4*/ 	.word	0x00000068
        /*02c8*/ 	.short	0x0100
        /*02ca*/ 	.byte	0x04
	.zero		1


	//   ....[27]....
        /*02cc*/ 	.word	0x00000820
        /*02d0*/ 	.word	0x000000ff
        /*02d4*/ 	.word	0x00000138
        /*02d8*/ 	.short	0x0100
        /*02da*/ 	.byte	0x04
	.zero		1


	//   ....[28]....
        /*02dc*/ 	.word	0x00000830
        /*02e0*/ 	.word	0x000000ff
        /*02e4*/ 	.word	0x00000070
        /*02e8*/ 	.short	0x0100
        /*02ea*/ 	.byte	0x04
	.zero		1


	//   ....[29]....
        /*02ec*/ 	.word	0x00000840
        /*02f0*/ 	.word	0x000000ff
        /*02f4*/ 	.word	0x00000140
        /*02f8*/ 	.short	0x0100
        /*02fa*/ 	.byte	0x04
	.zero		1


	//   ....[30]....
        /*02fc*/ 	.word	0x00000850
        /*0300*/ 	.word	0x000000ff
        /*0304*/ 	.word	0x00000078
        /*0308*/ 	.short	0x0100
        /*030a*/ 	.byte	0x04
	.zero		1


	//   ....[31]....
        /*030c*/ 	.word	0x00000860
        /*0310*/ 	.word	0x000000ff
        /*0314*/ 	.word	0x00000148
        /*0318*/ 	.short	0x0100
        /*031a*/ 	.byte	0x04
	.zero		1


	//   ....[32]....
        /*031c*/ 	.word	0x00000870
        /*0320*/ 	.word	0x000000ff
        /*0324*/ 	.word	0x00000080
        /*0328*/ 	.short	0x0100
        /*032a*/ 	.byte	0x04
	.zero		1


	//   ....[33]....
        /*032c*/ 	.word	0x00000880
        /*0330*/ 	.word	0x000000ff
        /*0334*/ 	.word	0x00000150
        /*0338*/ 	.short	0x0100
        /*033a*/ 	.byte	0x04
	.zero		1


	//   ....[34]....
        /*033c*/ 	.word	0x00000890
        /*0340*/ 	.word	0x000000ff
        /*0344*/ 	.word	0x00000088
        /*0348*/ 	.short	0x0100
        /*034a*/ 	.byte	0x04
	.zero		1


	//   ....[35]....
        /*034c*/ 	.word	0x000008a0
        /*0350*/ 	.word	0x000000ff
        /*0354*/ 	.word	0x00000158
        /*0358*/ 	.short	0x0100
        /*035a*/ 	.byte	0x04
	.zero		1


	//   ....[36]....
        /*035c*/ 	.word	0x000008b0
        /*0360*/ 	.word	0x000000ff
        /*0364*/ 	.word	0x00000090
        /*0368*/ 	.short	0x0100
        /*036a*/ 	.byte	0x04
	.zero		1


	//   ....[37]....
        /*036c*/ 	.word	0x000008c0
        /*0370*/ 	.word	0x000000ff
        /*0374*/ 	.word	0x00000160
        /*0378*/ 	.short	0x0100
        /*037a*/ 	.byte	0x04
	.zero		1


	//   ....[38]....
        /*037c*/ 	.word	0x000008d0
        /*0380*/ 	.word	0x000000ff
        /*0384*/ 	.word	0x00000098
        /*0388*/ 	.short	0x0100
        /*038a*/ 	.byte	0x04
	.zero		1


	//   ....[39]....
        /*038c*/ 	.word	0x000008e0
        /*0390*/ 	.word	0x000000ff
        /*0394*/ 	.word	0x00000168
        /*0398*/ 	.short	0x0100
        /*039a*/ 	.byte	0x04
	.zero		1


	//   ....[40]....
        /*039c*/ 	.word	0x000008f0
        /*03a0*/ 	.word	0x000000ff
        /*03a4*/ 	.word	0x000000a0
        /*03a8*/ 	.short	0x0100
        /*03aa*/ 	.byte	0x04
	.zero		1


	//   ....[41]....
        /*03ac*/ 	.word	0x00000900
        /*03b0*/ 	.word	0x000000ff
        /*03b4*/ 	.word	0x00000170
        /*03b8*/ 	.short	0x0100
        /*03ba*/ 	.byte	0x04
	.zero		1


	//   ....[42]....
        /*03bc*/ 	.word	0x00000910
        /*03c0*/ 	.word	0x000000ff
        /*03c4*/ 	.word	0x000000a8
        /*03c8*/ 	.short	0x0100
        /*03ca*/ 	.byte	0x04
	.zero		1


	//   ....[43]....
        /*03cc*/ 	.word	0x00000920
        /*03d0*/ 	.word	0x000000ff
        /*03d4*/ 	.word	0x00000178
        /*03d8*/ 	.short	0x0100
        /*03da*/ 	.byte	0x04
	.zero		1


	//   ....[44]....
        /*03dc*/ 	.word	0x00000930
        /*03e0*/ 	.word	0x000000ff
        /*03e4*/ 	.word	0x000000b0
        /*03e8*/ 	.short	0x0100
        /*03ea*/ 	.byte	0x04
	.zero		1


	//   ....[45]....
        /*03ec*/ 	.word	0x00000940
        /*03f0*/ 	.word	0x000000ff
        /*03f4*/ 	.word	0x00000180
        /*03f8*/ 	.short	0x0100
        /*03fa*/ 	.byte	0x04
	.zero		1


	//   ....[46]....
        /*03fc*/ 	.word	0x00000950
        /*0400*/ 	.word	0x000000ff
        /*0404*/ 	.word	0x000000b8
        /*0408*/ 	.short	0x0100
        /*040a*/ 	.byte	0x04
	.zero		1


	//   ....[47]....
        /*040c*/ 	.word	0x00000960
        /*0410*/ 	.word	0x000000ff
        /*0414*/ 	.word	0x00000188
        /*0418*/ 	.short	0x0100
        /*041a*/ 	.byte	0x04
	.zero		1


	//   ....[48]....
        /*041c*/ 	.word	0x00000970
        /*0420*/ 	.word	0x000000ff
        /*0424*/ 	.word	0x000000c0
        /*0428*/ 	.short	0x0100
        /*042a*/ 	.byte	0x04
	.zero		1


	//   ....[49]....
        /*042c*/ 	.word	0x00000980
        /*0430*/ 	.word	0x000000ff
        /*0434*/ 	.word	0x00000190
        /*0438*/ 	.short	0x0100
        /*043a*/ 	.byte	0x04
	.zero		1


	//   ....[50]....
        /*043c*/ 	.word	0x00000990
        /*0440*/ 	.word	0x000000ff
        /*0444*/ 	.word	0x000000c8
        /*0448*/ 	.short	0x0100
        /*044a*/ 	.byte	0x04
	.zero		1


	//   ....[51]....
        /*044c*/ 	.word	0x000009a0
        /*0450*/ 	.word	0x000000ff
        /*0454*/ 	.word	0x00000198
        /*0458*/ 	.short	0x0100
        /*045a*/ 	.byte	0x04
	.zero		1


	//   ....[52]....
        /*045c*/ 	.word	0x00000ae0
        /*0460*/ 	.word	0x000000ff
        /*0464*/ 	.word	0x000001a0
        /*0468*/ 	.short	0x0100
        /*046a*/ 	.byte	0x04
	.zero		1


	//   ....[53]....
        /*046c*/ 	.word	0x00000af0
        /*0470*/ 	.word	0x000000ff
        /*0474*/ 	.word	0x000001c0
        /*0478*/ 	.short	0x0100
        /*047a*/ 	.byte	0x04
	.zero		1


	//   ....[54]....
        /*047c*/ 	.word	0x00000b00
        /*0480*/ 	.word	0x000000ff
        /*0484*/ 	.word	0x000001a8
        /*0488*/ 	.short	0x0100
        /*048a*/ 	.byte	0x04
	.zero		1


	//   ....[55]....
        /*048c*/ 	.word	0x00000b10
        /*0490*/ 	.word	0x000000ff
        /*0494*/ 	.word	0x000001c8
        /*0498*/ 	.short	0x0100
        /*049a*/ 	.byte	0x04
	.zero		1


	//   ....[56]....
        /*049c*/ 	.word	0x00000b20
        /*04a0*/ 	.word	0x000000ff
        /*04a4*/ 	.word	0x000001b0
        /*04a8*/ 	.short	0x0100
        /*04aa*/ 	.byte	0x04
	.zero		1


	//   ....[57]....
        /*04ac*/ 	.word	0x00000b30
        /*04b0*/ 	.word	0x000000ff
        /*04b4*/ 	.word	0x000001d0
        /*04b8*/ 	.short	0x0100
        /*04ba*/ 	.byte	0x04
	.zero		1


	//   ....[58]....
        /*04bc*/ 	.word	0x00000b40
        /*04c0*/ 	.word	0x000000ff
        /*04c4*/ 	.word	0x000001b8
        /*04c8*/ 	.short	0x0100
        /*04ca*/ 	.byte	0x04
	.zero		1


	//   ....[59]....
        /*04cc*/ 	.word	0x00000b50
        /*04d0*/ 	.word	0x000000ff
        /*04d4*/ 	.word	0x000001d8
        /*04d8*/ 	.short	0x0100
        /*04da*/ 	.byte	0x04
	.zero		1


	//   ....[60]....
        /*04dc*/ 	.word	0x00000c40
        /*04e0*/ 	.word	0x000000ff
        /*04e4*/ 	.word	0x000001e0
        /*04e8*/ 	.short	0x0100
        /*04ea*/ 	.byte	0x04
	.zero		1


	//   ....[61]....
        /*04ec*/ 	.word	0x00000c50
        /*04f0*/ 	.word	0x000000ff
        /*04f4*/ 	.word	0x000001e8
        /*04f8*/ 	.short	0x0100
        /*04fa*/ 	.byte	0x04
	.zero		1


	//   ....[62]....
        /*04fc*/ 	.word	0x00000d90
        /*0500*/ 	.word	0x000000ff
        /*0504*/ 	.word	0x000001f0
        /*0508*/ 	.short	0x0100
        /*050a*/ 	.byte	0x06
	.zero		1


	//   ....[63]....
        /*050c*/ 	.word	0x00000da0
        /*0510*/ 	.word	0x000000ff
        /*0514*/ 	.word	0x000001f8
        /*0518*/ 	.short	0x0100
        /*051a*/ 	.byte	0x06
	.zero		1


	//   ....[64]....
        /*051c*/ 	.word	0x00000ee0
        /*0520*/ 	.word	0x000000ff
        /*0524*/ 	.word	0x00000200
        /*0528*/ 	.short	0x0100
        /*052a*/ 	.byte	0x04
	.zero		1


	//   ....[65]....
        /*052c*/ 	.word	0x00000ef0
        /*0530*/ 	.word	0x000000ff
        /*0534*/ 	.word	0x00000210
        /*0538*/ 	.short	0x0100
        /*053a*/ 	.byte	0x04
	.zero		1


	//   ....[66]....
        /*053c*/ 	.word	0x00000f00
        /*0540*/ 	.word	0x000000ff
        /*0544*/ 	.word	0x00000208
        /*0548*/ 	.short	0x0100
        /*054a*/ 	.byte	0x04
	.zero		1


	//   ....[67]....
        /*054c*/ 	.word	0x00000f10
        /*0550*/ 	.word	0x000000ff
        /*0554*/ 	.word	0x00000218
        /*0558*/ 	.short	0x0100
        /*055a*/ 	.byte	0x04
	.zero		1


	//   ....[68]....
        /*055c*/ 	.word	0x00001010
        /*0560*/ 	.word	0x000000ff
        /*0564*/ 	.word	0x00000220
        /*0568*/ 	.short	0x0100
        /*056a*/ 	.byte	0x06
	.zero		1


	//   ....[69]....
        /*056c*/ 	.word	0x00001b60
        /*0570*/ 	.word	0x000000ff
        /*0574*/ 	.word	0x000000d0
        /*0578*/ 	.short	0x010a
        /*057a*/ 	.byte	0x04
	.zero		1


	//   ....[70]....
        /*057c*/ 	.word	0x00001ea0
        /*0580*/ 	.word	0x000000ff
        /*0584*/ 	.word	0x000000d0
        /*0588*/ 	.short	0x010a
        /*058a*/ 	.byte	0x09
	.zero		1


	//   ....[71]....
        /*058c*/ 	.word	0x00002050
        /*0590*/ 	.word	0x000000ff
        /*0594*/ 	.word	0x000000d0
        /*0598*/ 	.short	0x010a
        /*059a*/ 	.byte	0x08
	.zero		1


	//   ....[72]....
        /*059c*/ 	.word	0x00002270
        /*05a0*/ 	.word	0x000000ff
        /*05a4*/ 	.word	0x000001e8
        /*05a8*/ 	.short	0x0101
        /*05aa*/ 	.byte	0x24
	.zero		1


	//   ....[73]....
        /*05ac*/ 	.word	0x000022a0
        /*05b0*/ 	.word	0x000000ff
        /*05b4*/ 	.word	0x000000d0
        /*05b8*/ 	.short	0x010a
        /*05ba*/ 	.byte	0x04
	.zero		1


	//   ....[74]....
        /*05bc*/ 	.word	0x00002580
        /*05c0*/ 	.word	0x000000ff
        /*05c4*/ 	.word	0x000000d0
        /*05c8*/ 	.short	0x010a
        /*05ca*/ 	.byte	0x09
	.zero		1


	//   ....[75]....
        /*05cc*/ 	.word	0x00002730
        /*05d0*/ 	.word	0x000000ff
        /*05d4*/ 	.word	0x000000d0
        /*05d8*/ 	.short	0x010a
        /*05da*/ 	.byte	0x08
	.zero		1


	//   ....[76]....
        /*05dc*/ 	.word	0x00002960
        /*05e0*/ 	.word	0x000000ff
        /*05e4*/ 	.word	0x000001f0
        /*05e8*/ 	.short	0x010a
        /*05ea*/ 	.byte	0x24
	.zero		1


	//   ....[77]....
        /*05ec*/ 	.word	0x00002a20
        /*05f0*/ 	.word	0x000000ff
        /*05f4*/ 	.word	0x00000000
        /*05f8*/ 	.short	0x0101
        /*05fa*/ 	.byte	0x04
	.zero		1


	//   ....[78]....
        /*05fc*/ 	.word	0x00003020
        /*0600*/ 	.word	0x000000ff
        /*0604*/ 	.word	0x00000000
        /*0608*/ 	.short	0x010a
        /*060a*/ 	.byte	0x04
	.zero		1


	//   ....[79]....
        /*060c*/ 	.word	0x000030c0
        /*0610*/ 	.word	0x000000ff
        /*0614*/ 	.word	0x00000000
        /*0618*/ 	.short	0x010a
        /*061a*/ 	.byte	0x05
	.zero		1


	//   ....[80]....
        /*061c*/ 	.word	0x00003160
        /*0620*/ 	.word	0x000000ff
        /*0624*/ 	.word	0x00000000
        /*0628*/ 	.short	0x010a
        /*062a*/ 	.byte	0x05
	.zero		1


	//   ....[81]....
        /*062c*/ 	.word	0x00003200
        /*0630*/ 	.word	0x000000ff
        /*0634*/ 	.word	0x00000000
        /*0638*/ 	.short	0x010a
        /*063a*/ 	.byte	0x05
	.zero		1


	//   ....[82]....
        /*063c*/ 	.word	0x000032a0
        /*0640*/ 	.word	0x000000ff
        /*0644*/ 	.word	0x00000000
        /*0648*/ 	.short	0x010a
        /*064a*/ 	.byte	0x05
	.zero		1


	//   ....[83]....
        /*064c*/ 	.word	0x00003340
        /*0650*/ 	.word	0x000000ff
        /*0654*/ 	.word	0x00000000
        /*0658*/ 	.short	0x010a
        /*065a*/ 	.byte	0x05
	.zero		1


	//   ....[84]....
        /*065c*/ 	.word	0x000033e0
        /*0660*/ 	.word	0x000000ff
        /*0664*/ 	.word	0x00000000
        /*0668*/ 	.short	0x010a
        /*066a*/ 	.byte	0x05
	.zero		1


	//   ....[85]....
        /*066c*/ 	.word	0x00003480
        /*0670*/ 	.word	0x000000ff
        /*0674*/ 	.word	0x00000000
        /*0678*/ 	.short	0x010a
        /*067a*/ 	.byte	0x05
	.zero		1


	//   ....[86]....
        /*067c*/ 	.word	0x00003520
        /*0680*/ 	.word	0x000000ff
        /*0684*/ 	.word	0x00000000
        /*0688*/ 	.short	0x010a
        /*068a*/ 	.byte	0x05
	.zero		1


	//   ....[87]....
        /*068c*/ 	.word	0x000035c0
        /*0690*/ 	.word	0x000000ff
        /*0694*/ 	.word	0x00000000
        /*0698*/ 	.short	0x010a
        /*069a*/ 	.byte	0x05
	.zero		1


	//   ....[88]....
        /*069c*/ 	.word	0x00003660
        /*06a0*/ 	.word	0x000000ff
        /*06a4*/ 	.word	0x00000000
        /*06a8*/ 	.short	0x010a
        /*06aa*/ 	.byte	0x05
	.zero		1


	//   ....[89]....
        /*06ac*/ 	.word	0x00003700
        /*06b0*/ 	.word	0x000000ff
        /*06b4*/ 	.word	0x00000000
        /*06b8*/ 	.short	0x010a
        /*06ba*/ 	.byte	0x05
	.zero		1


	//   ....[90]....
        /*06bc*/ 	.word	0x000037a0
        /*06c0*/ 	.word	0x000000ff
        /*06c4*/ 	.word	0x00000000
        /*06c8*/ 	.short	0x010a
        /*06ca*/ 	.byte	0x05
	.zero		1


	//   ....[91]....
        /*06cc*/ 	.word	0x00003840
        /*06d0*/ 	.word	0x000000ff
        /*06d4*/ 	.word	0x00000000
        /*06d8*/ 	.short	0x010a
        /*06da*/ 	.byte	0x05
	.zero		1


	//   ....[92]....
        /*06dc*/ 	.word	0x000038e0
        /*06e0*/ 	.word	0x000000ff
        /*06e4*/ 	.word	0x00000000
        /*06e8*/ 	.short	0x010a
        /*06ea*/ 	.byte	0x05
	.zero		1


	//   ....[93]....
        /*06ec*/ 	.word	0x00003980
        /*06f0*/ 	.word	0x000000ff
        /*06f4*/ 	.word	0x00000000
        /*06f8*/ 	.short	0x010a
        /*06fa*/ 	.byte	0x05
	.zero		1


	//   ....[94]....
        /*06fc*/ 	.word	0x00003a20
        /*0700*/ 	.word	0x000000ff
        /*0704*/ 	.word	0x00000000
        /*0708*/ 	.short	0x010a
        /*070a*/ 	.byte	0x05
	.zero		1


	//   ....[95]....
        /*070c*/ 	.word	0x00003ac0
        /*0710*/ 	.word	0x000000ff
        /*0714*/ 	.word	0x00000000
        /*0718*/ 	.short	0x010a
        /*071a*/ 	.byte	0x05
	.zero		1


	//   ....[96]....
        /*071c*/ 	.word	0x00003b60
        /*0720*/ 	.word	0x000000ff
        /*0724*/ 	.word	0x00000000
        /*0728*/ 	.short	0x010a
        /*072a*/ 	.byte	0x05
	.zero		1


	//   ....[97]....
        /*072c*/ 	.word	0x00003c00
        /*0730*/ 	.word	0x000000ff
        /*0734*/ 	.word	0x00000000
        /*0738*/ 	.short	0x010a
        /*073a*/ 	.byte	0x05
	.zero		1


	//   ....[98]....
        /*073c*/ 	.word	0x00003ca0
        /*0740*/ 	.word	0x000000ff
        /*0744*/ 	.word	0x00000000
        /*0748*/ 	.short	0x010a
        /*074a*/ 	.byte	0x05
	.zero		1


	//   ....[99]....
        /*074c*/ 	.word	0x00003d40
        /*0750*/ 	.word	0x000000ff
        /*0754*/ 	.word	0x00000000
        /*0758*/ 	.short	0x010a
        /*075a*/ 	.byte	0x05
	.zero		1


	//   ....[100]....
        /*075c*/ 	.word	0x00003de0
        /*0760*/ 	.word	0x000000ff
        /*0764*/ 	.word	0x00000000
        /*0768*/ 	.short	0x010a
        /*076a*/ 	.byte	0x05
	.zero		1


	//   ....[101]....
        /*076c*/ 	.word	0x00003e80
        /*0770*/ 	.word	0x000000ff
        /*0774*/ 	.word	0x00000000
        /*0778*/ 	.short	0x010a
        /*077a*/ 	.byte	0x05
	.zero		1


	//   ....[102]....
        /*077c*/ 	.word	0x00003f20
        /*0780*/ 	.word	0x000000ff
        /*0784*/ 	.word	0x00000000
        /*0788*/ 	.short	0x010a
        /*078a*/ 	.byte	0x05
	.zero		1


	//   ....[103]....
        /*078c*/ 	.word	0x00003fd0
        /*0790*/ 	.word	0x00000000
        /*0794*/ 	.word	0x00000000
        /*0798*/ 	.short	0x010a
        /*079a*/ 	.byte	0xff
	.zero		1


	//   ....[104]....
        /*079c*/ 	.word	0x00004120
        /*07a0*/ 	.word	0x000000ff
        /*07a4*/ 	.word	0x000001f8
        /*07a8*/ 	.short	0x010a
        /*07aa*/ 	.byte	0x04
	.zero		1


	//   ....[105]....
        /*07ac*/ 	.word	0x000041c0
        /*07b0*/ 	.word	0x000000ff
        /*07b4*/ 	.word	0x000001f0
        /*07b8*/ 	.short	0x010a
        /*07ba*/ 	.byte	0x04
	.zero		1


	//   ....[106]....
        /*07bc*/ 	.word	0x00004260
        /*07c0*/ 	.word	0x000000ff
        /*07c4*/ 	.word	0x00000000
        /*07c8*/ 	.short	0x0101
        /*07ca*/ 	.byte	0x05
	.zero		1


	//   ....[107]....
        /*07cc*/ 	.word	0x000042a0
        /*07d0*/ 	.word	0x000000ff
        /*07d4*/ 	.word	0x000001f8
        /*07d8*/ 	.short	0x0106
        /*07da*/ 	.byte	0x04
	.zero		1


	//   ....[108]....
        /*07dc*/ 	.word	0x000042e0
        /*07e0*/ 	.word	0x00000000
        /*07e4*/ 	.word	0x000001f8
        /*07e8*/ 	.short	0x010a
        /*07ea*/ 	.byte	0xff
	.zero		1


	//   ....[109]....
        /*07ec*/ 	.word	0x00004530
        /*07f0*/ 	.word	0x000000ff
        /*07f4*/ 	.word	0x00000008
        /*07f8*/ 	.short	0x010a
        /*07fa*/ 	.byte	0x05
	.zero		1


	//   ....[110]....
        /*07fc*/ 	.word	0x00004550
        /*0800*/ 	.word	0x000000ff
        /*0804*/ 	.word	0x00000008
        /*0808*/ 	.short	0x010a
        /*080a*/ 	.byte	0x05
	.zero		1


	//   ....[111]....
        /*080c*/ 	.word	0x000046e0
        /*0810*/ 	.word	0x000000ff
        /*0814*/ 	.word	0x00000008
        /*0818*/ 	.short	0x010a
        /*081a*/ 	.byte	0x05
	.zero		1


	//   ....[112]....
        /*081c*/ 	.word	0x00004700
        /*0820*/ 	.word	0x000000ff
        /*0824*/ 	.word	0x00000008
        /*0828*/ 	.short	0x010a
        /*082a*/ 	.byte	0x05
	.zero		1


	//   ....[113]....
        /*082c*/ 	.word	0x000047c0
        /*0830*/ 	.word	0x000000ff
        /*0834*/ 	.word	0x00000000
        /*0838*/ 	.short	0x0101
        /*083a*/ 	.byte	0x04
	.zero		1


	//   ....[114]....
        /*083c*/ 	.word	0x00004b20
        /*0840*/ 	.word	0x000000ff
        /*0844*/ 	.word	0x000001f0
        /*0848*/ 	.short	0x010a
        /*084a*/ 	.byte	0x11
	.zero		1


	//   ....[115]....
        /*084c*/ 	.word	0x00004bc0
        /*0850*/ 	.word	0x000000ff
        /*0854*/ 	.word	0x00000000
        /*0858*/ 	.short	0x0101
        /*085a*/ 	.byte	0x17
	.zero		1


	//   ....[116]....
        /*085c*/ 	.word	0x00004c00
        /*0860*/ 	.word	0x000000ff
        /*0864*/ 	.word	0x00000210
        /*0868*/ 	.short	0x010a
        /*086a*/ 	.byte	0x16
	.zero		1


	//   ....[117]....
        /*086c*/ 	.word	0x00004cb0
        /*0870*/ 	.word	0x000000ff
        /*0874*/ 	.word	0x00000000
        /*0878*/ 	.short	0x010a
        /*087a*/ 	.byte	0x04
	.zero		1


	//   ....[118]....
        /*087c*/ 	.word	0x00004cf0
        /*0880*/ 	.word	0x000000ff
        /*0884*/ 	.word	0x00000000
        /*0888*/ 	.short	0x010a
        /*088a*/ 	.byte	0x0a
	.zero		1


	//   ....[119]....
        /*088c*/ 	.word	0x00004e10
        /*0890*/ 	.word	0x000000ff
        /*0894*/ 	.word	0x00000000
        /*0898*/ 	.short	0x010a
        /*089a*/ 	.byte	0x04
	.zero		1


	//   ....[120]....
        /*089c*/ 	.word	0x000050b0
        /*08a0*/ 	.word	0x000000ff
        /*08a4*/ 	.word	0x00000000
        /*08a8*/ 	.short	0x010a
        /*08aa*/ 	.byte	0x04
	.zero		1


	//   ....[121]....
        /*08ac*/ 	.word	0x00005150
        /*08b0*/ 	.word	0x00000000
        /*08b4*/ 	.word	0x00000000
        /*08b8*/ 	.short	0x010a
        /*08ba*/ 	.byte	0xff
	.zero		1


	//   ....[122]....
        /*08bc*/ 	.word	0x00005190
        /*08c0*/ 	.word	0x00000000
        /*08c4*/ 	.word	0x00000000
        /*08c8*/ 	.short	0x010a
        /*08ca*/ 	.byte	0xff
	.zero		1


	//   ....[123]....
        /*08cc*/ 	.word	0x00005200
        /*08d0*/ 	.word	0x000000ff
        /*08d4*/ 	.word	0x00000000
        /*08d8*/ 	.short	0x0101
        /*08da*/ 	.byte	0x04
	.zero		1


	//   ....[124]....
        /*08dc*/ 	.word	0x00005240
        /*08e0*/ 	.word	0x000000ff
        /*08e4*/ 	.word	0x00000220
        /*08e8*/ 	.short	0x010a
        /*08ea*/ 	.byte	0x11
	.zero		1


	//   ....[125]....
        /*08ec*/ 	.word	0x000052a0
        /*08f0*/ 	.word	0x000000ff
        /*08f4*/ 	.word	0x00000000
        /*08f8*/ 	.short	0x0101
        /*08fa*/ 	.byte	0x04
	.zero		1


	//   ....[126]....
        /*08fc*/ 	.word	0x00005810
        /*0900*/ 	.word	0x000000ff
        /*0904*/ 	.word	0x000001f0
        /*0908*/ 	.short	0x010a
        /*090a*/ 	.byte	0x2a
	.zero		1


	//   ....[127]....
        /*090c*/ 	.word	0x000058b0
        /*0910*/ 	.word	0x000000ff
        /*0914*/ 	.word	0x00000000
        /*0918*/ 	.short	0x0101
        /*091a*/ 	.byte	0x32
	.zero		1


	//   ....[128]....
        /*091c*/ 	.word	0x00005e00
        /*0920*/ 	.word	0x000000ff
        /*0924*/ 	.word	0x000001e8
        /*0928*/ 	.short	0x010a
        /*092a*/ 	.byte	0x2a
	.zero		1


	//   ....[129]....
        /*092c*/ 	.word	0x00005fa0
        /*0930*/ 	.word	0x000000ff
        /*0934*/ 	.word	0x000001c0
        /*0938*/ 	.short	0x010a
        /*093a*/ 	.byte	0x2a
	.zero		1


	//   ....[130]....
        /*093c*/ 	.word	0x000062e0
        /*0940*/ 	.word	0x000000ff
        /*0944*/ 	.word	0x000001a0
        /*0948*/ 	.short	0x010b
        /*094a*/ 	.byte	0x2a
	.zero		1


	//   ....[131]....
        /*094c*/ 	.word	0x000062f0
        /*0950*/ 	.word	0x000000ff
        /*0954*/ 	.word	0x00000000
        /*0958*/ 	.short	0x0101
        /*095a*/ 	.byte	0x42
	.zero		1


	//   ....[132]....
        /*095c*/ 	.word	0x00006310
        /*0960*/ 	.word	0x000000ff
        /*0964*/ 	.word	0x000001c8
        /*0968*/ 	.short	0x010a
        /*096a*/ 	.byte	0x2a
	.zero		1


	//   ....[133]....
        /*096c*/ 	.word	0x000064e0
        /*0970*/ 	.word	0x000000ff
        /*0974*/ 	.word	0x000001a8
        /*0978*/ 	.short	0x010b
        /*097a*/ 	.byte	0x2a
	.zero		1


	//   ....[134]....
        /*097c*/ 	.word	0x000064f0
        /*0980*/ 	.word	0x000000ff
        /*0984*/ 	.word	0x00000000
        /*0988*/ 	.short	0x0101
        /*098a*/ 	.byte	0x41
	.zero		1


	//   ....[135]....
        /*098c*/ 	.word	0x00006510
        /*0990*/ 	.word	0x000000ff
        /*0994*/ 	.word	0x000001d0
        /*0998*/ 	.short	0x010a
        /*099a*/ 	.byte	0x2a
	.zero		1


	//   ....[136]....
        /*099c*/ 	.word	0x00006700
        /*09a0*/ 	.word	0x000000ff
        /*09a4*/ 	.word	0x000001b0
        /*09a8*/ 	.short	0x010b
        /*09aa*/ 	.byte	0x2a
	.zero		1


	//   ....[137]....
        /*09ac*/ 	.word	0x00006710
        /*09b0*/ 	.word	0x000000ff
        /*09b4*/ 	.word	0x00000000
        /*09b8*/ 	.short	0x0101
        /*09ba*/ 	.byte	0x40
	.zero		1


	//   ....[138]....
        /*09bc*/ 	.word	0x00006720
        /*09c0*/ 	.word	0x000000ff
        /*09c4*/ 	.word	0x000001d8
        /*09c8*/ 	.short	0x010a
        /*09ca*/ 	.byte	0x2a
	.zero		1


	//   ....[139]....
        /*09cc*/ 	.word	0x00006960
        /*09d0*/ 	.word	0x000000ff
        /*09d4*/ 	.word	0x000001b8
        /*09d8*/ 	.short	0x010b
        /*09da*/ 	.byte	0x2a
	.zero		1


	//   ....[140]....
        /*09dc*/ 	.word	0x00006970
        /*09e0*/ 	.word	0x000000ff
        /*09e4*/ 	.word	0x00000000
        /*09e8*/ 	.short	0x0101
        /*09ea*/ 	.byte	0x33
	.zero		1


	//   ....[141]....
        /*09ec*/ 	.word	0x000069b0
        /*09f0*/ 	.word	0x000000ff
        /*09f4*/ 	.word	0x000001c0
        /*09f8*/ 	.short	0x010a
        /*09fa*/ 	.byte	0x2a
	.zero		1


	//   ....[142]....
        /*09fc*/ 	.word	0x000069d0
        /*0a00*/ 	.word	0x000000ff
        /*0a04*/ 	.word	0x000001c8
        /*0a08*/ 	.short	0x010a
        /*0a0a*/ 	.byte	0x2a
	.zero		1


	//   ....[143]....
        /*0a0c*/ 	.word	0x000069f0
        /*0a10*/ 	.word	0x000000ff
        /*0a14*/ 	.word	0x000001d0
        /*0a18*/ 	.short	0x010a
        /*0a1a*/ 	.byte	0x2a
	.zero		1


	//   ....[144]....
        /*0a1c*/ 	.word	0x00006a30
        /*0a20*/ 	.word	0x00000000
        /*0a24*/ 	.word	0x000001d8
        /*0a28*/ 	.short	0x010a
        /*0a2a*/ 	.byte	0xff
	.zero		1


	//   ....[145]....
        /*0a2c*/ 	.word	0x00006dc0
        /*0a30*/ 	.word	0x000000ff
        /*0a34*/ 	.word	0x000001f0
        /*0a38*/ 	.short	0x010a
        /*0a3a*/ 	.byte	0x2c
	.zero		1


	//   ....[146]....
        /*0a3c*/ 	.word	0x00006e90
        /*0a40*/ 	.word	0x000000ff
        /*0a44*/ 	.word	0x00000000
        /*0a48*/ 	.short	0x0101
        /*0a4a*/ 	.byte	0x04
	.zero		1


	//   ....[147]....
        /*0a4c*/ 	.word	0x00007ad0
        /*0a50*/ 	.word	0x000000ff
        /*0a54*/ 	.word	0x000001a0
        /*0a58*/ 	.short	0x010a
        /*0a5a*/ 	.byte	0x2c
	.zero		1


	//   ....[148]....
        /*0a5c*/ 	.word	0x00007b80
        /*0a60*/ 	.word	0x00000040
        /*0a64*/ 	.word	0x00000200
        /*0a68*/ 	.short	0x010a
        /*0a6a*/ 	.byte	0xff
	.zero		1


	//   ....[149]....
        /*0a6c*/ 	.word	0x00007d90
        /*0a70*/ 	.word	0x000000ff
        /*0a74*/ 	.word	0x000001a0
        /*0a78*/ 	.short	0x010a
        /*0a7a*/ 	.byte	0x2c
	.zero		1


	//   ....[150]....
        /*0a7c*/ 	.word	0x00007e60
        /*0a80*/ 	.word	0x00000040
        /*0a84*/ 	.word	0x00000200
        /*0a88*/ 	.short	0x010a
        /*0a8a*/ 	.byte	0xff
	.zero		1


	//   ....[151]....
        /*0a8c*/ 	.word	0x00008660
        /*0a90*/ 	.word	0x00000000
        /*0a94*/ 	.word	0x00000000
        /*0a98*/ 	.short	0x0101
        /*0a9a*/ 	.byte	0xff
	.zero		1


	//   ....[152]....
        /*0a9c*/ 	.word	0x00008670
        /*0aa0*/ 	.word	0x00000004
        /*0aa4*/ 	.word	0x000001a0
        /*0aa8*/ 	.short	0x010a
        /*0aaa*/ 	.byte	0xff
	.zero		1


	//   ....[153]....
        /*0aac*/ 	.word	0x00008730
        /*0ab0*/ 	.word	0x00000004
        /*0ab4*/ 	.word	0x000001a0
        /*0ab8*/ 	.short	0x010a
        /*0aba*/ 	.byte	0xff
	.zero		1


	//   ....[154]....
        /*0abc*/ 	.word	0x00008f40
        /*0ac0*/ 	.word	0x00000000
        /*0ac4*/ 	.word	0x00000000
        /*0ac8*/ 	.short	0x0101
        /*0aca*/ 	.byte	0xff
	.zero		1


	//   ....[155]....
        /*0acc*/ 	.word	0x00008f60
        /*0ad0*/ 	.word	0x00000002
        /*0ad4*/ 	.word	0x000001a0
        /*0ad8*/ 	.short	0x010a
        /*0ada*/ 	.byte	0xff
	.zero		1


	//   ....[156]....
        /*0adc*/ 	.word	0x00009010
        /*0ae0*/ 	.word	0x00000002
        /*0ae4*/ 	.word	0x000001a0
        /*0ae8*/ 	.short	0x010a
        /*0aea*/ 	.byte	0xff
	.zero		1


	//   ....[157]....
        /*0aec*/ 	.word	0x00009810
        /*0af0*/ 	.word	0x00000000
        /*0af4*/ 	.word	0x00000000
        /*0af8*/ 	.short	0x0101
        /*0afa*/ 	.byte	0xff
	.zero		1


	//   ....[158]....
        /*0afc*/ 	.word	0x00009830
        /*0b00*/ 	.word	0x00000003
        /*0b04*/ 	.word	0x000001a0
        /*0b08*/ 	.short	0x010a
        /*0b0a*/ 	.byte	0xff
	.zero		1


	//   ....[159]....
        /*0b0c*/ 	.word	0x000098e0
        /*0b10*/ 	.word	0x00000003
        /*0b14*/ 	.word	0x000001a0
        /*0b18*/ 	.short	0x010a
        /*0b1a*/ 	.byte	0xff
	.zero		1


	//   ....[160]....
        /*0b1c*/ 	.word	0x00009b90
        /*0b20*/ 	.word	0x00000040
        /*0b24*/ 	.word	0x00000000
        /*0b28*/ 	.short	0x0101
        /*0b2a*/ 	.byte	0xff
	.zero		1


	//   ....[161]....
        /*0b2c*/ 	.word	0x0000a130
        /*0b30*/ 	.word	0x00000000
        /*0b34*/ 	.word	0x00000000
        /*0b38*/ 	.short	0x0101
        /*0b3a*/ 	.byte	0xff
	.zero		1


	//   ....[162]....
        /*0b3c*/ 	.word	0x0000a3b0
        /*0b40*/ 	.word	0x000000ff
        /*0b44*/ 	.word	0x00000000
        /*0b48*/ 	.short	0x0101
        /*0b4a*/ 	.byte	0x04
	.zero		1


	//   ....[163]....
        /*0b4c*/ 	.word	0x0000a3e0
        /*0b50*/ 	.word	0x00000000
        /*0b54*/ 	.word	0x000000d0
        /*0b58*/ 	.short	0x010a
        /*0b5a*/ 	.byte	0xff
	.zero		1


	//   ....[164]....
        /*0b5c*/ 	.word	0x0000a440
        /*0b60*/ 	.word	0x00000000
        /*0b64*/ 	.word	0x000000d0
        /*0b68*/ 	.short	0x010a
        /*0b6a*/ 	.byte	0xff
	.zero		1


	//   ....[165]....
        /*0b6c*/ 	.word	0x0000a4a0
        /*0b70*/ 	.word	0x00000000
        /*0b74*/ 	.word	0x000001f0
        /*0b78*/ 	.short	0x010a
        /*0b7a*/ 	.byte	0xff
	.zero		1


	//   ....[166]....
        /*0b7c*/ 	.word	0x0000a500
        /*0b80*/ 	.word	0x00000000
        /*0b84*/ 	.word	0x00000000
        /*0b88*/ 	.short	0x010a
        /*0b8a*/ 	.byte	0xff
	.zero		1


	//   ....[167]....
        /*0b8c*/ 	.word	0x0000a560
        /*0b90*/ 	.word	0x00000000
        /*0b94*/ 	.word	0x00000000
        /*0b98*/ 	.short	0x010a
        /*0b9a*/ 	.byte	0xff
	.zero		1


	//   ....[168]....
        /*0b9c*/ 	.word	0x0000a5c0
        /*0ba0*/ 	.word	0x00000000
        /*0ba4*/ 	.word	0x00000000
        /*0ba8*/ 	.short	0x010a
        /*0baa*/ 	.byte	0xff
	.zero		1


	//   ....[169]....
        /*0bac*/ 	.word	0x0000a620
        /*0bb0*/ 	.word	0x00000000
        /*0bb4*/ 	.word	0x00000000
        /*0bb8*/ 	.short	0x010a
        /*0bba*/ 	.byte	0xff
	.zero		1


	//   ....[170]....
        /*0bbc*/ 	.word	0x0000a680
        /*0bc0*/ 	.word	0x00000000
        /*0bc4*/ 	.word	0x00000000
        /*0bc8*/ 	.short	0x010a
        /*0bca*/ 	.byte	0xff
	.zero		1


	//   ....[171]....
        /*0bcc*/ 	.word	0x0000a6e0
        /*0bd0*/ 	.word	0x00000000
        /*0bd4*/ 	.word	0x00000000
        /*0bd8*/ 	.short	0x010a
        /*0bda*/ 	.byte	0xff
	.zero		1


	//   ....[172]....
        /*0bdc*/ 	.word	0x0000a740
        /*0be0*/ 	.word	0x00000000
        /*0be4*/ 	.word	0x00000000
        /*0be8*/ 	.short	0x010a
        /*0bea*/ 	.byte	0xff
	.zero		1


	//   ....[173]....
        /*0bec*/ 	.word	0x0000a7a0
        /*0bf0*/ 	.word	0x00000000
        /*0bf4*/ 	.word	0x00000000
        /*0bf8*/ 	.short	0x010a
        /*0bfa*/ 	.byte	0xff
	.zero		1


	//   ....[174]....
        /*0bfc*/ 	.word	0x0000a800
        /*0c00*/ 	.word	0x00000000
        /*0c04*/ 	.word	0x00000000
        /*0c08*/ 	.short	0x010a
        /*0c0a*/ 	.byte	0xff
	.zero		1


	//   ....[175]....
        /*0c0c*/ 	.word	0x0000a860
        /*0c10*/ 	.word	0x00000000
        /*0c14*/ 	.word	0x00000000
        /*0c18*/ 	.short	0x010a
        /*0c1a*/ 	.byte	0xff
	.zero		1


	//   ....[176]....
        /*0c1c*/ 	.word	0x0000a8c0
        /*0c20*/ 	.word	0x00000000
        /*0c24*/ 	.word	0x00000000
        /*0c28*/ 	.short	0x010a
        /*0c2a*/ 	.byte	0xff
	.zero		1


	//   ....[177]....
        /*0c2c*/ 	.word	0x0000a920
        /*0c30*/ 	.word	0x00000000
        /*0c34*/ 	.word	0x00000000
        /*0c38*/ 	.short	0x010a
        /*0c3a*/ 	.byte	0xff
	.zero		1


	//   ....[178]....
        /*0c3c*/ 	.word	0x0000a980
        /*0c40*/ 	.word	0x00000000
        /*0c44*/ 	.word	0x00000000
        /*0c48*/ 	.short	0x010a
        /*0c4a*/ 	.byte	0xff
	.zero		1


	//   ....[179]....
        /*0c4c*/ 	.word	0x0000a9e0
        /*0c50*/ 	.word	0x00000000
        /*0c54*/ 	.word	0x00000000
        /*0c58*/ 	.short	0x010a
        /*0c5a*/ 	.byte	0xff
	.zero		1


	//   ....[180]....
        /*0c5c*/ 	.word	0x0000aa40
        /*0c60*/ 	.word	0x00000000
        /*0c64*/ 	.word	0x00000000
        /*0c68*/ 	.short	0x010a
        /*0c6a*/ 	.byte	0xff
	.zero		1


	//   ....[181]....
        /*0c6c*/ 	.word	0x0000aaa0
        /*0c70*/ 	.word	0x00000000
        /*0c74*/ 	.word	0x00000000
        /*0c78*/ 	.short	0x010a
        /*0c7a*/ 	.byte	0xff
	.zero		1


	//   ....[182]....
        /*0c7c*/ 	.word	0x0000ab00
        /*0c80*/ 	.word	0x00000000
        /*0c84*/ 	.word	0x00000000
        /*0c88*/ 	.short	0x010a
        /*0c8a*/ 	.byte	0xff
	.zero		1


	//   ....[183]....
        /*0c8c*/ 	.word	0x0000ab60
        /*0c90*/ 	.word	0x00000000
        /*0c94*/ 	.word	0x00000000
        /*0c98*/ 	.short	0x010a
        /*0c9a*/ 	.byte	0xff
	.zero		1


	//   ....[184]....
        /*0c9c*/ 	.word	0x0000abc0
        /*0ca0*/ 	.word	0x00000000
        /*0ca4*/ 	.word	0x00000000
        /*0ca8*/ 	.short	0x010a
        /*0caa*/ 	.byte	0xff
	.zero		1


	//   ....[185]....
        /*0cac*/ 	.word	0x0000ac20
        /*0cb0*/ 	.word	0x00000000
        /*0cb4*/ 	.word	0x00000000
        /*0cb8*/ 	.short	0x010a
        /*0cba*/ 	.byte	0xff
	.zero		1


	//   ....[186]....
        /*0cbc*/ 	.word	0x0000ac80
        /*0cc0*/ 	.word	0x00000000
        /*0cc4*/ 	.word	0x00000000
        /*0cc8*/ 	.short	0x010a
        /*0cca*/ 	.byte	0xff
	.zero		1


	//   ....[187]....
        /*0ccc*/ 	.word	0x0000ace0
        /*0cd0*/ 	.word	0x00000000
        /*0cd4*/ 	.word	0x00000000
        /*0cd8*/ 	.short	0x010a
        /*0cda*/ 	.byte	0xff
	.zero		1


	//   ....[188]....
        /*0cdc*/ 	.word	0x0000ad40
        /*0ce0*/ 	.word	0x00000000
        /*0ce4*/ 	.word	0x00000000
        /*0ce8*/ 	.short	0x010a
        /*0cea*/ 	.byte	0xff
	.zero		1


	//   ....[189]....
        /*0cec*/ 	.word	0x0000ada0
        /*0cf0*/ 	.word	0x00000000
        /*0cf4*/ 	.word	0x00000000
        /*0cf8*/ 	.short	0x010a
        /*0cfa*/ 	.byte	0xff
	.zero		1


	//   ....[190]....
        /*0cfc*/ 	.word	0x0000ae00
        /*0d00*/ 	.word	0x00000000
        /*0d04*/ 	.word	0x00000000
        /*0d08*/ 	.short	0x010a
        /*0d0a*/ 	.byte	0xff
	.zero		1


	//   ....[191]....
        /*0d0c*/ 	.word	0x0000ae60
        /*0d10*/ 	.word	0x00000004
        /*0d14*/ 	.word	0x000001f8
        /*0d18*/ 	.short	0x010a
        /*0d1a*/ 	.byte	0xff
	.zero		1


	//   ....[192]....
        /*0d1c*/ 	.word	0x0000aec0
        /*0d20*/ 	.word	0x00000004
        /*0d24*/ 	.word	0x000001f0
        /*0d28*/ 	.short	0x010a
        /*0d2a*/ 	.byte	0xff
	.zero		1


	//   ....[193]....
        /*0d2c*/ 	.word	0x0000af20
        /*0d30*/ 	.word	0x00000005
        /*0d34*/ 	.word	0x00000008
        /*0d38*/ 	.short	0x010a
        /*0d3a*/ 	.byte	0xff
	.zero		1


	//   ....[194]....
        /*0d3c*/ 	.word	0x0000b000
        /*0d40*/ 	.word	0x00000003
        /*0d44*/ 	.word	0x00000008
        /*0d48*/ 	.short	0x010a
        /*0d4a*/ 	.byte	0xff
	.zero		1


	//   ....[195]....
        /*0d4c*/ 	.word	0x0000b060
        /*0d50*/ 	.word	0x00000004
        /*0d54*/ 	.word	0x000001f0
        /*0d58*/ 	.short	0x010a
        /*0d5a*/ 	.byte	0xff
	.zero		1


	//   ....[196]....
        /*0d5c*/ 	.word	0x0000b0c0
        /*0d60*/ 	.word	0x00000004
        /*0d64*/ 	.word	0x00000210
        /*0d68*/ 	.short	0x010a
        /*0d6a*/ 	.byte	0xff
	.zero		1


	//   ....[197]....
        /*0d6c*/ 	.word	0x0000b120
        /*0d70*/ 	.word	0x00000004
        /*0d74*/ 	.word	0x00000000
        /*0d78*/ 	.short	0x010a
        /*0d7a*/ 	.byte	0xff
	.zero		1


	//   ....[198]....
        /*0d7c*/ 	.word	0x0000b180
        /*0d80*/ 	.word	0x00000000
        /*0d84*/ 	.word	0x00000000
        /*0d88*/ 	.short	0x010a
        /*0d8a*/ 	.byte	0xff
	.zero		1


	//   ....[199]....
        /*0d8c*/ 	.word	0x0000b1e0
        /*0d90*/ 	.word	0x00000000
        /*0d94*/ 	.word	0x00000220
        /*0d98*/ 	.short	0x010a
        /*0d9a*/ 	.byte	0xff
	.zero		1


	//   ....[200]....
        /*0d9c*/ 	.word	0x0000b240
        /*0da0*/ 	.word	0x00000000
        /*0da4*/ 	.word	0x000001f0
        /*0da8*/ 	.short	0x010a
        /*0daa*/ 	.byte	0xff
	.zero		1


	//   ....[201]....
        /*0dac*/ 	.word	0x0000b2a0
        /*0db0*/ 	.word	0x00000000
        /*0db4*/ 	.word	0x000001e8
        /*0db8*/ 	.short	0x010a
        /*0dba*/ 	.byte	0xff
	.zero		1


	//   ....[202]....
        /*0dbc*/ 	.word	0x0000b300
        /*0dc0*/ 	.word	0x00000002
        /*0dc4*/ 	.word	0x000001c0
        /*0dc8*/ 	.short	0x010a
        /*0dca*/ 	.byte	0xff
	.zero		1


	//   ....[203]....
        /*0dcc*/ 	.word	0x0000b360
        /*0dd0*/ 	.word	0x00000002
        /*0dd4*/ 	.word	0x000001c8
        /*0dd8*/ 	.short	0x010a
        /*0dda*/ 	.byte	0xff
	.zero		1


	//   ....[204]....
        /*0ddc*/ 	.word	0x0000b3c0
        /*0de0*/ 	.word	0x00000002
        /*0de4*/ 	.word	0x000001d0
        /*0de8*/ 	.short	0x010a
        /*0dea*/ 	.byte	0xff
	.zero		1


	//   ....[205]....
        /*0dec*/ 	.word	0x0000b420
        /*0df0*/ 	.word	0x00000000
        /*0df4*/ 	.word	0x000001d8
        /*0df8*/ 	.short	0x010a
        /*0dfa*/ 	.byte	0xff
	.zero		1


	//   ....[206]....
        /*0dfc*/ 	.word	0x0000b480
        /*0e00*/ 	.word	0x00000000
        /*0e04*/ 	.word	0x000001c0
        /*0e08*/ 	.short	0x010a
        /*0e0a*/ 	.byte	0xff
	.zero		1


	//   ....[207]....
        /*0e0c*/ 	.word	0x0000b4e0
        /*0e10*/ 	.word	0x00000000
        /*0e14*/ 	.word	0x000001c8
        /*0e18*/ 	.short	0x010a
        /*0e1a*/ 	.byte	0xff
	.zero		1


	//   ....[208]....
        /*0e1c*/ 	.word	0x0000b540
        /*0e20*/ 	.word	0x00000000
        /*0e24*/ 	.word	0x000001d0
        /*0e28*/ 	.short	0x010a
        /*0e2a*/ 	.byte	0xff
	.zero		1


	//   ....[209]....
        /*0e2c*/ 	.word	0x0000b5a0
        /*0e30*/ 	.word	0x00000000
        /*0e34*/ 	.word	0x000001f0
        /*0e38*/ 	.short	0x010a
        /*0e3a*/ 	.byte	0xff
	.zero		1


	//   ....[210]....
        /*0e3c*/ 	.word	0x0000b600
        /*0e40*/ 	.word	0x00000002
        /*0e44*/ 	.word	0x000001a0
        /*0e48*/ 	.short	0x010a
        /*0e4a*/ 	.byte	0xff
	.zero		1


	//   ....[211]....
        /*0e4c*/ 	.word	0x0000b650
        /*0e50*/ 	.word	0x00000040
        /*0e54*/ 	.word	0x00000200
        /*0e58*/ 	.short	0x010a
        /*0e5a*/ 	.byte	0xff
	.zero		1


	//   ....[212]....
        /*0e5c*/ 	.word	0x0000b6a0
        /*0e60*/ 	.word	0x00000004
        /*0e64*/ 	.word	0x000001a0
        /*0e68*/ 	.short	0x010a
        /*0e6a*/ 	.byte	0xff
	.zero		1


	//   ....[213]....
        /*0e6c*/ 	.word	0x0000b6f0
        /*0e70*/ 	.word	0x00000002
        /*0e74*/ 	.word	0x000001a0
        /*0e78*/ 	.short	0x010a
        /*0e7a*/ 	.byte	0xff
	.zero		1


	//   ....[214]....
        /*0e7c*/ 	.word	0x0000b740
        /*0e80*/ 	.word	0x00000003
        /*0e84*/ 	.word	0x000001a0
        /*0e88*/ 	.short	0x010a
        /*0e8a*/ 	.byte	0xff
	.zero		1


	//----- nvinfo : EIATTR_NUM_MBARRIERS
	.align		4
.L_47:
        /*0e8c*/ 	.byte	0x03, 0x38
        /*0e8e*/ 	.short	0x0045


	//----- nvinfo : EIATTR_EXIT_INSTR_OFFSETS
	.align		4
        /*0e90*/ 	.byte	0x04, 0x1c
        /*0e92*/ 	.short	(.L_49 - .L_48)


	//   ....[0]....
.L_48:
        /*0e94*/ 	.word	0x00004000


	//   ....[1]....
        /*0e98*/ 	.word	0x000042b0


	//   ....[2]....
        /*0e9c*/ 	.word	0x00004310


	//   ....[3]....
        /*0ea0*/ 	.word	0x000054d0


	//   ....[4]....
        /*0ea4*/ 	.word	0x00006a60


	//   ....[5]....
        /*0ea8*/ 	.word	0x00006aa0


	//   ....[6]....
        /*0eac*/ 	.word	0x0000a290


	//   ....[7]....
        /*0eb0*/ 	.word	0x0000a310


	//   ....[8]....
        /*0eb4*/ 	.word	0x0000a340


	//   ....[9]....
        /*0eb8*/ 	.word	0x0000a3c0


	//----- nvinfo : EIATTR_MAX_THREADS
	.align		4
.L_49:
        /*0ebc*/ 	.byte	0x04, 0x05
        /*0ebe*/ 	.short	(.L_51 - .L_50)
.L_50:
        /*0ec0*/ 	.word	0x00000100
        /*0ec4*/ 	.word	0x00000001
        /*0ec8*/ 	.word	0x00000001


	//----- nvinfo : EIATTR_CRS_STACK_SIZE
	.align		4
.L_51:
        /*0ecc*/ 	.byte	0x04, 0x1e
        /*0ece*/ 	.short	(.L_53 - .L_52)
.L_52:
        /*0ed0*/ 	.word	0x00000000


	//----- nvinfo : EIATTR_CBANK_PARAM_SIZE
	.align		4
.L_53:
        /*0ed4*/ 	.byte	0x03, 0x19
        /*0ed6*/ 	.short	0x0900


	//----- nvinfo : EIATTR_PARAM_CBANK
	.align		4
        /*0ed8*/ 	.byte	0x04, 0x0a
        /*0eda*/ 	.short	(.L_55 - .L_54)
	.align		4
.L_54:
        /*0edc*/ 	.word	index@(.nv.constant0._ZN7cutlass13device_kernelINS_4conv6kernel13ConvUniversalINS1_16ConvProblemShapeILNS1_8OperatorE0ELi3EEENS1_10collective14CollectiveConvINS1_47MainloopSm100TmaUmmaWarpSpecializedImplicitGemmILS5_0ELi26ELi3ELi1ELi2EN4cute5tupleIJNSA_1CILi2EEENSC_ILi1EEESE_EEEEENSB_IJNSC_ILi128EEESH_NSB_IJNSC_ILi32EEEEEEEEENS_6half_tESL_NSA_8TiledMMAINSA_8MMA_AtomIJNSA_26SM100_MMA_F16BF16_2x1SM_SSISL_SL_fLi128ELi128ELNSA_4UMMA5MajorE0ELSQ_0ELNSP_7ScaleInE0ELSR_0EEEEEENSA_6LayoutINSB_IJSE_SE_SE_EEENSB_IJNSC_ILi0EEESW_SW_EEEEENSB_IJNSA_10UnderscoreESZ_SZ_EEEEENS7_6detail27Sm100ImplicitGemmTileTraitsINSA_25SM100_TMA_2SM_LOAD_IM2COLENSA_14ComposedLayoutINSA_7SwizzleILi2ELi4ELi3EEENSA_18smem_ptr_flag_bitsILi16EEENSU_INSB_IJNSC_ILi8EEESI_EEENSB_IJSI_SE_EEEEEEEvEENS13_INSA_18SM100_TMA_2SM_LOADES1E_vEEEENS_8epilogue10collective18CollectiveEpilogueINS1J_23Sm100TmaWarpSpecializedILi4ELi2ELi16ELb1ELb0EEEJNSB_IJNSC_ILi64EEESH_SJ_EEENSB_IJNSU_IS1O_SE_EENSU_INSB_IJNSC_ILi16EEESD_EEENSB_IJSE_S1O_EEEEEEEESL_NSB_IJNSB_IJllllEEESE_SW_EEESL_S1X_NS1J_6fusion15FusionCallbacksIS1N_NS1Y_17LinearCombinationISL_fSL_fLNS_15FloatRoundStyleE2EEES1P_S1V_JEEENSA_5SM1004TMEM4LOAD26SM100_TMEM_LOAD_32dp32b16xENSA_20SM90_TMA_LOAD_IM2COLENS15_INS16_ILi1ELi4ELi3EEES19_NSU_INSB_IJS1A_S1R_EEENSB_IJS1R_SE_EEEEEEENSA_39AutoVectorizingCopyWithAssumedAlignmentILi128EEENSA_21SM90_TMA_STORE_IM2COLES2D_S2F_S2F_EEEvvEEEEvNT_6ParamsE)
        /*0ee0*/ 	.short	0x0380
        /*0ee2*/ 	.short	0x0900


	//----- nvinfo : EIATTR_SW_WAR
	.align		4
.L_55:
        /*0ee4*/ 	.byte	0x04, 0x36
        /*0ee6*/ 	.short	(.L_57 - .L_56)
.L_56:
        /*0ee8*/ 	.word	0x00000008
.L_57:


//--------------------- .nv.callgraph             --------------------------
	.section	.nv.callgraph,"",@"SHT_CUDA_CALLGRAPH"
	.align	4
	.sectionentsize	8
	.align		4
        /*0000*/ 	.word	0x00000000
	.align		4
        /*0004*/ 	.word	0xffffffff
	.align		4
        /*0008*/ 	.word	index@(_ZN7cutlass13device_kernelINS_4conv6kernel13ConvUniversalINS1_16ConvProblemShapeILNS1_8OperatorE0ELi3EEENS1_10collective14CollectiveConvINS1_47MainloopSm100TmaUmmaWarpSpecializedImplicitGemmILS5_0ELi26ELi3ELi1ELi2EN4cute5tupleIJNSA_1CILi2EEENSC_ILi1EEESE_EEEEENSB_IJNSC_ILi128EEESH_NSB_IJNSC_ILi32EEEEEEEEENS_6half_tESL_NSA_8TiledMMAINSA_8MMA_AtomIJNSA_26SM100_MMA_F16BF16_2x1SM_SSISL_SL_fLi128ELi128ELNSA_4UMMA5MajorE0ELSQ_0ELNSP_7ScaleInE0ELSR_0EEEEEENSA_6LayoutINSB_IJSE_SE_SE_EEENSB_IJNSC_ILi0EEESW_SW_EEEEENSB_IJNSA_10UnderscoreESZ_SZ_EEEEENS7_6detail27Sm100ImplicitGemmTileTraitsINSA_25SM100_TMA_2SM_LOAD_IM2COLENSA_14ComposedLayoutINSA_7SwizzleILi2ELi4ELi3EEENSA_18smem_ptr_flag_bitsILi16EEENSU_INSB_IJNSC_ILi8EEESI_EEENSB_IJSI_SE_EEEEEEEvEENS13_INSA_18SM100_TMA_2SM_LOADES1E_vEEEENS_8epilogue10collective18CollectiveEpilogueINS1J_23Sm100TmaWarpSpecializedILi4ELi2ELi16ELb1ELb0EEEJNSB_IJNSC_ILi64EEESH_SJ_EEENSB_IJNSU_IS1O_SE_EENSU_INSB_IJNSC_ILi16EEESD_EEENSB_IJSE_S1O_EEEEEEEESL_NSB_IJNSB_IJllllEEESE_SW_EEESL_S1X_NS1J_6fusion15FusionCallbacksIS1N_NS1Y_17LinearCombinationISL_fSL_fLNS_15FloatRoundStyleE2EEES1P_S1V_JEEENSA_5SM1004TMEM4LOAD26SM100_TMEM_LOAD_32dp32b16xENSA_20SM90_TMA_LOAD_IM2COLENS15_INS16_ILi1ELi4ELi3EEES19_NSU_INSB_IJS1A_S1R_EEENSB_IJS1R_SE_EEEEEEENSA_39AutoVectorizingCopyWithAssumedAlignmentILi128EEENSA_21SM90_TMA_STORE_IM2COLES2D_S2F_S2F_EEEvvEEEEvNT_6ParamsE)
	.align		4
        /*000c*/ 	.word	index@(__assertfail)
	.align		4
        /*0010*/ 	.word	0x00000000
	.align		4
        /*0014*/ 	.word	0xfffffffe
	.align		4
        /*0018*/ 	.word	0x00000000
	.align		4
        /*001c*/ 	.word	0xfffffffd
	.align		4
        /*0020*/ 	.word	0x00000000
	.align		4
        /*0024*/ 	.word	0xfffffffc


//--------------------- .nv.constant4             --------------------------
	.section	.nv.constant4,"a",@progbits
	.align	8
	.align		8
.nv.constant4:
        /*0000*/ 	.dword	__assertfail
	.align		8
        /*0008*/ 	.dword	__unnamed_1
	.align		8
        /*0010*/ 	.dword	__unnamed_2
	.align		8
        /*0018*/ 	.dword	_ZN39_INTERNAL_e7a6121e_4_k_cu_bd488fba_32824cuda3std3__45__cpo5beginE
	.align		8
        /*0020*/ 	.dword	_ZN39_INTERNAL_e7a6121e_4_k_cu_bd488fba_32824cuda3std3__45__cpo3endE
	.align		8
        /*0028*/ 	.dword	_ZN39_INTERNAL_e7a6121e_4_k_cu_bd488fba_32824cuda3std3__45__cpo6cbeginE
	.align		8
        /*0030*/ 	.dword	_ZN39_INTERNAL_e7a6121e_4_k_cu_bd488fba_32824cuda3std3__45__cpo4cendE
	.align		8
        /*0038*/ 	.dword	_ZN39_INTERNAL_e7a6121e_4_k_cu_bd488fba_32824cuda3std3__441_GLOBAL__N__e7a6121e_4_k_cu_bd488fba_32826ignoreE
	.align		8
        /*0040*/ 	.dword	_ZN39_INTERNAL_e7a6121e_4_k_cu_bd488fba_32824cuda3std3__419piecewise_constructE
	.align		8
        /*0048*/ 	.dword	_ZN39_INTERNAL_e7a6121e_4_k_cu_bd488fba_32824cuda3std3__48in_placeE
	.align		8
        /*0050*/ 	.dword	_ZN39_INTERNAL_e7a6121e_4_k_cu_bd488fba_32824cuda3std6ranges3__45__cpo4swapE
	.align		8
        /*0058*/ 	.dword	_ZN39_INTERNAL_e7a6121e_4_k_cu_bd488fba_32824cuda3std6ranges3__45__cpo9iter_moveE
	.align		8
        /*0060*/ 	.dword	_ZN39_INTERNAL_e7a6121e_4_k_cu_bd488fba_32824cute7productE
	.align		8
        /*0068*/ 	.dword	_ZN39_INTERNAL_e7a6121e_4_k_cu_bd488fba_32824cute1_E
	.align		8
        /*0070*/ 	.dword	$str$27
	.align		8
        /*0078*/ 	.dword	$str$28
	.align		8
        /*0080*/ 	.dword	$str$29
	.align		8
        /*0088*/ 	.dword	$str$30


//--------------------- .text._ZN7cutlass13device_kernelINS_4conv6kernel13ConvUniversalINS1_16ConvProblemShapeILNS1_8OperatorE0ELi3EEENS1_10collective14CollectiveConvINS1_47MainloopSm100TmaUmmaWarpSpecializedImplicitGemmILS5_0ELi26ELi3ELi1ELi2EN4cute5tupleIJNSA_1CILi2EEENSC_ILi1EEESE_EEEEENSB_IJNSC_ILi128EEESH_NSB_IJNSC_ILi32EEEEEEEEENS_6half_tESL_NSA_8TiledMMAINSA_8MMA_AtomIJNSA_26SM100_MMA_F16BF16_2x1SM_SSISL_SL_fLi128ELi128ELNSA_4UMMA5MajorE0ELSQ_0ELNSP_7ScaleInE0ELSR_0EEEEEENSA_6LayoutINSB_IJSE_SE_SE_EEENSB_IJNSC_ILi0EEESW_SW_EEEEENSB_IJNSA_10UnderscoreESZ_SZ_EEEEENS7_6detail27Sm100ImplicitGemmTileTraitsINSA_25SM100_TMA_2SM_LOAD_IM2COLENSA_14ComposedLayoutINSA_7SwizzleILi2ELi4ELi3EEENSA_18smem_ptr_flag_bitsILi16EEENSU_INSB_IJNSC_ILi8EEESI_EEENSB_IJSI_SE_EEEEEEEvEENS13_INSA_18SM100_TMA_2SM_LOADES1E_vEEEENS_8epilogue10collective18CollectiveEpilogueINS1J_23Sm100TmaWarpSpecializedILi4ELi2ELi16ELb1ELb0EEEJNSB_IJNSC_ILi64EEESH_SJ_EEENSB_IJNSU_IS1O_SE_EENSU_INSB_IJNSC_ILi16EEESD_EEENSB_IJSE_S1O_EEEEEEEESL_NSB_IJNSB_IJllllEEESE_SW_EEESL_S1X_NS1J_6fusion15FusionCallbacksIS1N_NS1Y_17LinearCombinationISL_fSL_fLNS_15FloatRoundStyleE2EEES1P_S1V_JEEENSA_5SM1004TMEM4LOAD26SM100_TMEM_LOAD_32dp32b16xENSA_20SM90_TMA_LOAD_IM2COLENS15_INS16_ILi1ELi4ELi3EEES19_NSU_INSB_IJS1A_S1R_EEENSB_IJS1R_SE_EEEEEEENSA_39AutoVectorizingCopyWithAssumedAlignmentILi128EEENSA_21SM90_TMA_STORE_IM2COLES2D_S2F_S2F_EEEvvEEEEvNT_6ParamsE --------------------------
	.section	.text._ZN7cutlass13device_kernelINS_4conv6kernel13ConvUniversalINS1_16ConvProblemShapeILNS1_8OperatorE0ELi3EEENS1_10collective14CollectiveConvINS1_47MainloopSm100TmaUmmaWarpSpecializedImplicitGemmILS5_0ELi26ELi3ELi1ELi2EN4cute5tupleIJNSA_1CILi2EEENSC_ILi1EEESE_EEEEENSB_IJNSC_ILi128EEESH_NSB_IJNSC_ILi32EEEEEEEEENS_6half_tESL_NSA_8TiledMMAINSA_8MMA_AtomIJNSA_26SM100_MMA_F16BF16_2x1SM_SSISL_SL_fLi128ELi128ELNSA_4UMMA5MajorE0ELSQ_0ELNSP_7ScaleInE0ELSR_0EEEEEENSA_6LayoutINSB_IJSE_SE_SE_EEENSB_IJNSC_ILi0EEESW_SW_EEEEENSB_IJNSA_10UnderscoreESZ_SZ_EEEEENS7_6detail27Sm100ImplicitGemmTileTraitsINSA_25SM100_TMA_2SM_LOAD_IM2COLENSA_14ComposedLayoutINSA_7SwizzleILi2ELi4ELi3EEENSA_18smem_ptr_flag_bitsILi16EEENSU_INSB_IJNSC_ILi8EEESI_EEENSB_IJSI_SE_EEEEEEEvEENS13_INSA_18SM100_TMA_2SM_LOADES1E_vEEEENS_8epilogue10collective18CollectiveEpilogueINS1J_23Sm100TmaWarpSpecializedILi4ELi2ELi16ELb1ELb0EEEJNSB_IJNSC_ILi64EEESH_SJ_EEENSB_IJNSU_IS1O_SE_EENSU_INSB_IJNSC_ILi16EEESD_EEENSB_IJSE_S1O_EEEEEEEESL_NSB_IJNSB_IJllllEEESE_SW_EEESL_S1X_NS1J_6fusion15FusionCallbacksIS1N_NS1Y_17LinearCombinationISL_fSL_fLNS_15FloatRoundStyleE2EEES1P_S1V_JEEENSA_5SM1004TMEM4LOAD26SM100_TMEM_LOAD_32dp32b16xENSA_20SM90_TMA_LOAD_IM2COLENS15_INS16_ILi1ELi4ELi3EEES19_NSU_INSB_IJS1A_S1R_EEENSB_IJS1R_SE_EEEEEEENSA_39AutoVectorizingCopyWithAssumedAlignmentILi128EEENSA_21SM90_TMA_STORE_IM2COLES2D_S2F_S2F_EEEvvEEEEvNT_6ParamsE,"ax",@progbits
	.align	128
.text._ZN7cutlass13device_kernelINS_4conv6kernel13ConvUniversalINS1_16ConvProblemShapeILNS1_8OperatorE0ELi3EEENS1_10collective14CollectiveConvINS1_47MainloopSm100TmaUmmaWarpSpecializedImplicitGemmILS5_0ELi26ELi3ELi1ELi2EN4cute5tupleIJNSA_1CILi2EEENSC_ILi1EEESE_EEEEENSB_IJNSC_ILi128EEESH_NSB_IJNSC_ILi32EEEEEEEEENS_6half_tESL_NSA_8TiledMMAINSA_8MMA_AtomIJNSA_26SM100_MMA_F16BF16_2x1SM_SSISL_SL_fLi128ELi128ELNSA_4UMMA5MajorE0ELSQ_0ELNSP_7ScaleInE0ELSR_0EEEEEENSA_6LayoutINSB_IJSE_SE_SE_EEENSB_IJNSC_ILi0EEESW_SW_EEEEENSB_IJNSA_10UnderscoreESZ_SZ_EEEEENS7_6detail27Sm100ImplicitGemmTileTraitsINSA_25SM100_TMA_2SM_LOAD_IM2COLENSA_14ComposedLayoutINSA_7SwizzleILi2ELi4ELi3EEENSA_18smem_ptr_flag_bitsILi16EEENSU_INSB_IJNSC_ILi8EEESI_EEENSB_IJSI_SE_EEEEEEEvEENS13_INSA_18SM100_TMA_2SM_LOADES1E_vEEEENS_8epilogue10collective18CollectiveEpilogueINS1J_23Sm100TmaWarpSpecializedILi4ELi2ELi16ELb1ELb0EEEJNSB_IJNSC_ILi64EEESH_SJ_EEENSB_IJNSU_IS1O_SE_EENSU_INSB_IJNSC_ILi16EEESD_EEENSB_IJSE_S1O_EEEEEEEESL_NSB_IJNSB_IJllllEEESE_SW_EEESL_S1X_NS1J_6fusion15FusionCallbacksIS1N_NS1Y_17LinearCombinationISL_fSL_fLNS_15FloatRoundStyleE2EEES1P_S1V_JEEENSA_5SM1004TMEM4LOAD26SM100_TMEM_LOAD_32dp32b16xENSA_20SM90_TMA_LOAD_IM2COLENS15_INS16_ILi1ELi4ELi3EEES19_NSU_INSB_IJS1A_S1R_EEENSB_IJS1R_SE_EEEEEEENSA_39AutoVectorizingCopyWithAssumedAlignmentILi128EEENSA_21SM90_TMA_STORE_IM2COLES2D_S2F_S2F_EEEvvEEEEvNT_6ParamsE:
        .type           _ZN7cutlass13device_kernelINS_4conv6kernel13ConvUniversalINS1_16ConvProblemShapeILNS1_8OperatorE0ELi3EEENS1_10collective14CollectiveConvINS1_47MainloopSm100TmaUmmaWarpSpecializedImplicitGemmILS5_0ELi26ELi3ELi1ELi2EN4cute5tupleIJNSA_1CILi2EEENSC_ILi1EEESE_EEEEENSB_IJNSC_ILi128EEESH_NSB_IJNSC_ILi32EEEEEEEEENS_6half_tESL_NSA_8TiledMMAINSA_8MMA_AtomIJNSA_26SM100_MMA_F16BF16_2x1SM_SSISL_SL_fLi128ELi128ELNSA_4UMMA5MajorE0ELSQ_0ELNSP_7ScaleInE0ELSR_0EEEEEENSA_6LayoutINSB_IJSE_SE_SE_EEENSB_IJNSC_ILi0EEESW_SW_EEEEENSB_IJNSA_10UnderscoreESZ_SZ_EEEEENS7_6detail27Sm100ImplicitGemmTileTraitsINSA_25SM100_TMA_2SM_LOAD_IM2COLENSA_14ComposedLayoutINSA_7SwizzleILi2ELi4ELi3EEENSA_18smem_ptr_flag_bitsILi16EEENSU_INSB_IJNSC_ILi8EEESI_EEENSB_IJSI_SE_EEEEEEEvEENS13_INSA_18SM100_TMA_2SM_LOADES1E_vEEEENS_8epilogue10collective18CollectiveEpilogueINS1J_23Sm100TmaWarpSpecializedILi4ELi2ELi16ELb1ELb0EEEJNSB_IJNSC_ILi64EEESH_SJ_EEENSB_IJNSU_IS1O_SE_EENSU_INSB_IJNSC_ILi16EEESD_EEENSB_IJSE_S1O_EEEEEEEESL_NSB_IJNSB_IJllllEEESE_SW_EEESL_S1X_NS1J_6fusion15FusionCallbacksIS1N_NS1Y_17LinearCombinationISL_fSL_fLNS_15FloatRoundStyleE2EEES1P_S1V_JEEENSA_5SM1004TMEM4LOAD26SM100_TMEM_LOAD_32dp32b16xENSA_20SM90_TMA_LOAD_IM2COLENS15_INS16_ILi1ELi4ELi3EEES19_NSU_INSB_IJS1A_S1R_EEENSB_IJS1R_SE_EEEEEEENSA_39AutoVectorizingCopyWithAssumedAlignmentILi128EEENSA_21SM90_TMA_STORE_IM2COLES2D_S2F_S2F_EEEvvEEEEvNT_6ParamsE,@function
        .size           _ZN7cutlass13device_kernelINS_4conv6kernel13ConvUniversalINS1_16ConvProblemShapeILNS1_8OperatorE0ELi3EEENS1_10collective14CollectiveConvINS1_47MainloopSm100TmaUmmaWarpSpecializedImplicitGemmILS5_0ELi26ELi3ELi1ELi2EN4cute5tupleIJNSA_1CILi2EEENSC_ILi1EEESE_EEEEENSB_IJNSC_ILi128EEESH_NSB_IJNSC_ILi32EEEEEEEEENS_6half_tESL_NSA_8TiledMMAINSA_8MMA_AtomIJNSA_26SM100_MMA_F16BF16_2x1SM_SSISL_SL_fLi128ELi128ELNSA_4UMMA5MajorE0ELSQ_0ELNSP_7ScaleInE0ELSR_0EEEEEENSA_6LayoutINSB_IJSE_SE_SE_EEENSB_IJNSC_ILi0EEESW_SW_EEEEENSB_IJNSA_10UnderscoreESZ_SZ_EEEEENS7_6detail27Sm100ImplicitGemmTileTraitsINSA_25SM100_TMA_2SM_LOAD_IM2COLENSA_14ComposedLayoutINSA_7SwizzleILi2ELi4ELi3EEENSA_18smem_ptr_flag_bitsILi16EEENSU_INSB_IJNSC_ILi8EEESI_EEENSB_IJSI_SE_EEEEEEEvEENS13_INSA_18SM100_TMA_2SM_LOADES1E_vEEEENS_8epilogue10collective18CollectiveEpilogueINS1J_23Sm100TmaWarpSpecializedILi4ELi2ELi16ELb1ELb0EEEJNSB_IJNSC_ILi64EEESH_SJ_EEENSB_IJNSU_IS1O_SE_EENSU_INSB_IJNSC_ILi16EEESD_EEENSB_IJSE_S1O_EEEEEEEESL_NSB_IJNSB_IJllllEEESE_SW_EEESL_S1X_NS1J_6fusion15FusionCallbacksIS1N_NS1Y_17LinearCombinationISL_fSL_fLNS_15FloatRoundStyleE2EEES1P_S1V_JEEENSA_5SM1004TMEM4LOAD26SM100_TMEM_LOAD_32dp32b16xENSA_20SM90_TMA_LOAD_IM2COLENS15_INS16_ILi1ELi4ELi3EEES19_NSU_INSB_IJS1A_S1R_EEENSB_IJS1R_SE_EEEEEEENSA_39AutoVectorizingCopyWithAssumedAlignmentILi128EEENSA_21SM90_TMA_STORE_IM2COLES2D_S2F_S2F_EEEvvEEEEvNT_6ParamsE,(.L_x_254 - _ZN7cutlass13device_kernelINS_4conv6kernel13ConvUniversalINS1_16ConvProblemShapeILNS1_8OperatorE0ELi3EEENS1_10collective14CollectiveConvINS1_47MainloopSm100TmaUmmaWarpSpecializedImplicitGemmILS5_0ELi26ELi3ELi1ELi2EN4cute5tupleIJNSA_1CILi2EEENSC_ILi1EEESE_EEEEENSB_IJNSC_ILi128EEESH_NSB_IJNSC_ILi32EEEEEEEEENS_6half_tESL_NSA_8TiledMMAINSA_8MMA_AtomIJNSA_26SM100_MMA_F16BF16_2x1SM_SSISL_SL_fLi128ELi128ELNSA_4UMMA5MajorE0ELSQ_0ELNSP_7ScaleInE0ELSR_0EEEEEENSA_6LayoutINSB_IJSE_SE_SE_EEENSB_IJNSC_ILi0EEESW_SW_EEEEENSB_IJNSA_10UnderscoreESZ_SZ_EEEEENS7_6detail27Sm100ImplicitGemmTileTraitsINSA_25SM100_TMA_2SM_LOAD_IM2COLENSA_14ComposedLayoutINSA_7SwizzleILi2ELi4ELi3EEENSA_18smem_ptr_flag_bitsILi16EEENSU_INSB_IJNSC_ILi8EEESI_EEENSB_IJSI_SE_EEEEEEEvEENS13_INSA_18SM100_TMA_2SM_LOADES1E_vEEEENS_8epilogue10collective18CollectiveEpilogueINS1J_23Sm100TmaWarpSpecializedILi4ELi2ELi16ELb1ELb0EEEJNSB_IJNSC_ILi64EEESH_SJ_EEENSB_IJNSU_IS1O_SE_EENSU_INSB_IJNSC_ILi16EEESD_EEENSB_IJSE_S1O_EEEEEEEESL_NSB_IJNSB_IJllllEEESE_SW_EEESL_S1X_NS1J_6fusion15FusionCallbacksIS1N_NS1Y_17LinearCombinationISL_fSL_fLNS_15FloatRoundStyleE2EEES1P_S1V_JEEENSA_5SM1004TMEM4LOAD26SM100_TMEM_LOAD_32dp32b16xENSA_20SM90_TMA_LOAD_IM2COLENS15_INS16_ILi1ELi4ELi3EEES19_NSU_INSB_IJS1A_S1R_EEENSB_IJS1R_SE_EEEEEEENSA_39AutoVectorizingCopyWithAssumedAlignmentILi128EEENSA_21SM90_TMA_STORE_IM2COLES2D_S2F_S2F_EEEvvEEEEvNT_6ParamsE)
        .other          _ZN7cutlass13device_kernelINS_4conv6kernel13ConvUniversalINS1_16ConvProblemShapeILNS1_8OperatorE0ELi3EEENS1_10collective14CollectiveConvINS1_47MainloopSm100TmaUmmaWarpSpecializedImplicitGemmILS5_0ELi26ELi3ELi1ELi2EN4cute5tupleIJNSA_1CILi2EEENSC_ILi1EEESE_EEEEENSB_IJNSC_ILi128EEESH_NSB_IJNSC_ILi32EEEEEEEEENS_6half_tESL_NSA_8TiledMMAINSA_8MMA_AtomIJNSA_26SM100_MMA_F16BF16_2x1SM_SSISL_SL_fLi128ELi128ELNSA_4UMMA5MajorE0ELSQ_0ELNSP_7ScaleInE0ELSR_0EEEEEENSA_6LayoutINSB_IJSE_SE_SE_EEENSB_IJNSC_ILi0EEESW_SW_EEEEENSB_IJNSA_10UnderscoreESZ_SZ_EEEEENS7_6detail27Sm100ImplicitGemmTileTraitsINSA_25SM100_TMA_2SM_LOAD_IM2COLENSA_14ComposedLayoutINSA_7SwizzleILi2ELi4ELi3EEENSA_18smem_ptr_flag_bitsILi16EEENSU_INSB_IJNSC_ILi8EEESI_EEENSB_IJSI_SE_EEEEEEEvEENS13_INSA_18SM100_TMA_2SM_LOADES1E_vEEEENS_8epilogue10collective18CollectiveEpilogueINS1J_23Sm100TmaWarpSpecializedILi4ELi2ELi16ELb1ELb0EEEJNSB_IJNSC_ILi64EEESH_SJ_EEENSB_IJNSU_IS1O_SE_EENSU_INSB_IJNSC_ILi16EEESD_EEENSB_IJSE_S1O_EEEEEEEESL_NSB_IJNSB_IJllllEEESE_SW_EEESL_S1X_NS1J_6fusion15FusionCallbacksIS1N_NS1Y_17LinearCombinationISL_fSL_fLNS_15FloatRoundStyleE2EEES1P_S1V_JEEENSA_5SM1004TMEM4LOAD26SM100_TMEM_LOAD_32dp32b16xENSA_20SM90_TMA_LOAD_IM2COLENS15_INS16_ILi1ELi4ELi3EEES19_NSU_INSB_IJS1A_S1R_EEENSB_IJS1R_SE_EEEEEEENSA_39AutoVectorizingCopyWithAssumedAlignmentILi128EEENSA_21SM90_TMA_STORE_IM2COLES2D_S2F_S2F_EEEvvEEEEvNT_6ParamsE,@"STO_CUDA_ENTRY STV_DEFAULT"
_ZN7cutlass13device_kernelINS_4conv6kernel13ConvUniversalINS1_16ConvProblemShapeILNS1_8OperatorE0ELi3EEENS1_10collective14CollectiveConvINS1_47MainloopSm100TmaUmmaWarpSpecializedImplicitGemmILS5_0ELi26ELi3ELi1ELi2EN4cute5tupleIJNSA_1CILi2EEENSC_ILi1EEESE_EEEEENSB_IJNSC_ILi128EEESH_NSB_IJNSC_ILi32EEEEEEEEENS_6half_tESL_NSA_8TiledMMAINSA_8MMA_AtomIJNSA_26SM100_MMA_F16BF16_2x1SM_SSISL_SL_fLi128ELi128ELNSA_4UMMA5MajorE0ELSQ_0ELNSP_7ScaleInE0ELSR_0EEEEEENSA_6LayoutINSB_IJSE_SE_SE_EEENSB_IJNSC_ILi0EEESW_SW_EEEEENSB_IJNSA_10UnderscoreESZ_SZ_EEEEENS7_6detail27Sm100ImplicitGemmTileTraitsINSA_25SM100_TMA_2SM_LOAD_IM2COLENSA_14ComposedLayoutINSA_7SwizzleILi2ELi4ELi3EEENSA_18smem_ptr_flag_bitsILi16EEENSU_INSB_IJNSC_ILi8EEESI_EEENSB_IJSI_SE_EEEEEEEvEENS13_INSA_18SM100_TMA_2SM_LOADES1E_vEEEENS_8epilogue10collective18CollectiveEpilogueINS1J_23Sm100TmaWarpSpecializedILi4ELi2ELi16ELb1ELb0EEEJNSB_IJNSC_ILi64EEESH_SJ_EEENSB_IJNSU_IS1O_SE_EENSU_INSB_IJNSC_ILi16EEESD_EEENSB_IJSE_S1O_EEEEEEEESL_NSB_IJNSB_IJllllEEESE_SW_EEESL_S1X_NS1J_6fusion15FusionCallbacksIS1N_NS1Y_17LinearCombinationISL_fSL_fLNS_15FloatRoundStyleE2EEES1P_S1V_JEEENSA_5SM1004TMEM4LOAD26SM100_TMEM_LOAD_32dp32b16xENSA_20SM90_TMA_LOAD_IM2COLENS15_INS16_ILi1ELi4ELi3EEES19_NSU_INSB_IJS1A_S1R_EEENSB_IJS1R_SE_EEEEEEENSA_39AutoVectorizingCopyWithAssumedAlignmentILi128EEENSA_21SM90_TMA_STORE_IM2COLES2D_S2F_S2F_EEEvvEEEEvNT_6ParamsE:
[----:B------:R-:W1:Y:S01]  /*0000*/  LDC R1, c[0x0][0x37c] ;  /* 0x0000df00ff017b82 */ /* 0x000e620000000800 */
[----:B------:R-:W2:Y:S01]  /*0010*/  S2R R55, SR_TID.X ;  /* 0x0000000000377919 */ /* 0x000ea20000002100 */
[----:B------:R-:W3:Y:S06]  /*0020*/  LDCU.64 UR8, c[0x0][0x990] ;  /* 0x00013200ff0877ac */ /* 0x000eec0008000a00 */
[----:B------:R-:W4:Y:S01]  /*0030*/  S2UR UR4, SR_CgaCtaId ;  /* 0x00000000000479c3 */ /* 0x000f220000008800 */
[----:B-1----:R-:W-:Y:S01]  /*0040*/  VIADD R1, R1, 0xfffffff8 ;  /* 0xfffffff801017836 */ /* 0x002fe20000000000 */
[----:B------:R-:W-:-:S02]  /*0050*/  PRMT R45, RZ, 0x7610, R45 ;  /* 0x00007610ff2d7816 */ /* 0x000fc4000000002d */
[----:B------:R-:W-:Y:S02]  /*0060*/  ELECT P1, URZ, PT ;  /* 0x0000000000ff782f */ /* 0x000fe40003820000 */
[----:B------:R-:W-:Y:S01]  /*0070*/  R2UR UR43, R1 ;  /* 0x00000000012b72ca */ /* 0x000fe200000e0000 */
[----:B---3--:R-:W-:-:S04]  /*0080*/  UISETP.NE.U32.AND UP0, UPT, UR8, URZ, UPT ;  /* 0x000000ff0800728c */ /* 0x008fc8000bf05070 */
[----:B------:R-:W-:Y:S02]  /*0090*/  UISETP.NE.AND.EX UP0, UPT, UR9, URZ, UPT, UP0 ;  /* 0x000000ff0900728c */ /* 0x000fe4000bf05300 */
[----:B----4-:R-:W-:Y:S02]  /*00a0*/  ULOP3.LUT UR31, UR4, 0x1, URZ, 0xc0, !UPT ;  /* 0x00000001041f7892 */ /* 0x010fe4000f8ec0ff */
[----:B------:R-:W-:Y:S01]  /*00b0*/  ULOP3.LUT UR30, UR4, 0x1, URZ, 0x3c, !UPT ;  /* 0x00000001041e7892 */ /* 0x000fe2000f8e3cff */
[----:B--2---:R-:W-:-:S05]  /*00c0*/  SHF.R.U32.HI R46, RZ, 0x5, R55 ;  /* 0x00000005ff2e7819 */ /* 0x004fca0000011637 */
[----:B------:R-:W1:Y:S02]  /*00d0*/  SHFL.IDX PT, R0, R46, RZ, 0x1f ;  /* 0x00001fff2e007589 */ /* 0x000e6400000e0000 */
[----:B-1----:R-:W-:Y:S01]  /*00e0*/  R2UR UR18, R0 ;  /* 0x00000000001272ca */ /* 0x002fe200000e0000 */
[----:B------:R-:W-:-:S14]  /*00f0*/  BRA.U UP0, `(.L_x_0) ;  /* 0x0000000100307547 */ /* 0x000fdc000b800000 */
[----:B------:R-:W1:Y:S02]  /*0100*/  LDCU.64 UR4, c[0x0][0x988] ;  /* 0x00013100ff0477ac */ /* 0x000e640008000a00 */
[----:B-1----:R-:W-:-:S04]  /*0110*/  UISETP.NE.U32.AND UP0, UPT, UR4, URZ, UPT ;  /* 0x000000ff0400728c */ /* 0x002fc8000bf05070 */
[----:B------:R-:W-:-:S09]  /*0120*/  UISETP.NE.AND.EX UP0, UPT, UR5, URZ, UPT, UP0 ;  /* 0x000000ff0500728c */ /* 0x000fd2000bf05300 */
[----:B------:R-:W-:Y:S05]  /*0130*/  BRA.U !UP0, `(.L_x_1) ;  /* 0x0000000108147547 */ /* 0x000fea000b800000 */
[----:B------:R-:W1:Y:S01]  /*0140*/  LDC.64 R2, c[0x0][0x988] ;  /* 0x00026200ff027b82 */ /* 0x000e620000000a00 */
[----:B------:R-:W1:Y:S02]  /*0150*/  LDCU.64 UR4, c[0x0][0x358] ;  /* 0x00006b00ff0477ac */ /* 0x000e640008000a00 */
[----:B-1----:R1:W5:Y:S01]  /*0160*/  LDG.E R27, desc[UR4][R2.64] ;  /* 0x00000004021b7981 */ /* 0x002362000c1e1900 */
[----:B------:R-:W-:Y:S01]  /*0170*/  HFMA2 R45, -RZ, RZ, 0, 5.9604644775390625e-08 ;  /* 0x00000001ff2d7431 */ /* 0x000fe200000001ff */
[----:B------:R-:W-:Y:S05]  /*0180*/  BRA `(.L_x_0) ;  /* 0x00000000000c7947 */ /* 0x000fea0003800000 */
.L_x_1:
[----:B------:R-:W1:Y:S01]  /*0190*/  LDCU UR4, c[0x0][0x980] ;  /* 0x00013000ff0477ac */ /* 0x000e620008000800 */
[----:B------:R-:W-:Y:S01]  /*01a0*/  HFMA2 R45, -RZ, RZ, 0, 5.9604644775390625e-08 ;  /* 0x00000001ff2d7431 */ /* 0x000fe200000001ff */
[----:B-1----:R-:W-:-:S07]  /*01b0*/  MOV R27, UR4 ;  /* 0x00000004001b7c02 */ /* 0x002fce0008000f00 */
.L_x_0:
[----:B------:R-:W2:Y:S02]  /*01c0*/  LDCU.64 UR4, c[0x0][0x9b0] ;  /* 0x00013600ff0477ac */ /* 0x000ea40008000a00 */
[----:B--2---:R-:W-:-:S04]  /*01d0*/  UISETP.NE.U32.AND UP0, UPT, UR4, URZ, UPT ;  /* 0x000000ff0400728c */ /* 0x004fc8000bf05070 */
[----:B------:R-:W-:-:S09]  /*01e0*/  UISETP.NE.AND.EX UP0, UPT, UR5, URZ, UPT, UP0 ;  /* 0x000000ff0500728c */ /* 0x000fd2000bf05300 */
[----:B------:R-:W-:Y:S05]  /*01f0*/  BRA.U UP0, `(.L_x_2) ;  /* 0x0000000100287547 */ /* 0x000fea000b800000 */
[----:B------:R-:W2:Y:S02]  /*0200*/  LDCU.64 UR4, c[0x0][0x9a8] ;  /* 0x00013500ff0477ac */ /* 0x000ea40008000a00 */
[----:B--2---:R-:W-:-:S04]  /*0210*/  UISETP.NE.U32.AND UP0, UPT, UR4, URZ, UPT ;  /* 0x000000ff0400728c */ /* 0x004fc8000bf05070 */
[----:B------:R-:W-:-:S09]  /*0220*/  UISETP.NE.AND.EX UP0, UPT, UR5, URZ, UPT, UP0 ;  /* 0x000000ff0500728c */ /* 0x000fd2000bf05300 */
[----:B------:R-:W-:Y:S05]  /*0230*/  BRA.U !UP0, `(.L_x_3) ;  /* 0x0000000108107547 */ /* 0x000fea000b800000 */
[----:B------:R-:W2:Y:S01]  /*0240*/  LDC.64 R24, c[0x0][0x9a8] ;  /* 0x00026a00ff187b82 */ /* 0x000ea20000000a00 */
[----:B------:R-:W2:Y:S02]  /*0250*/  LDCU.64 UR4, c[0x0][0x358] ;  /* 0x00006b00ff0477ac */ /* 0x000ea40008000a00 */
[----:B--2---:R2:W5:Y:S01]  /*0260*/  LDG.E R24, desc[UR4][R24.64] ;  /* 0x0000000418187981 */ /* 0x004562000c1e1900 */
[----:B------:R-:W-:Y:S05]  /*0270*/  BRA `(.L_x_2) ;  /* 0x0000000000087947 */ /* 0x000fea0003800000 */
.L_x_3:
[----:B------:R-:W2:Y:S02]  /*0280*/  LDCU UR4, c[0x0][0x9a0] ;  /* 0x00013400ff0477ac */ /* 0x000ea40008000800 */
[----:B--2---:R-:W-:Y:S02]  /*0290*/  MOV R24, UR4 ;  /* 0x0000000400187c02 */ /* 0x004fe40008000f00 */
.L_x_2:
[----:B------:R-:W-:Y:S01]  /*02a0*/  IMAD.U32 R0, RZ, RZ, UR18 ;  /* 0x00000012ff007e24 */ /* 0x000fe2000f8e00ff */
[----:B------:R-:W-:Y:S04]  /*02b0*/  BSSY.RECONVERGENT B0, `(.L_x_4) ;  /* 0x000000c000007945 */ /* 0x000fe80003800200 */
[C---:B------:R-:W-:Y:S02]  /*02c0*/  ISETP.NE.OR P2, PT, R0.reuse, 0x1, !P1 ;  /* 0x000000010000780c */ /* 0x040fe40004f45670 */
[----:B------:R-:W-:-:S11]  /*02d0*/  ISETP.NE.OR P0, PT, R0, 0x3, !P1 ;  /* 0x000000030000780c */ /* 0x000fd60004f05670 */
[----:B------:R-:W-:Y:S05]  /*02e0*/  @P2 BRA `(.L_x_5) ;  /* 0x0000000000202947 */ /* 0x000fea0003800000 */
[----:B------:R-:W3:Y:S02]  /*02f0*/  LDCU.64 UR4, c[0x0][0x348] ;  /* 0x00006900ff0477ac */ /* 0x000ee40008000a00 */
[----:B---3--:R-:W-:Y:S02]  /*0300*/  UIADD3 UR6, UP1, UPT, UR4, 0x80, URZ ;  /* 0x0000008004067890 */ /* 0x008fe4000ff3e0ff */
[----:B------:R-:W-:Y:S02]  /*0310*/  UIADD3 UR4, UP0, UPT, UR4, 0x200, URZ ;  /* 0x0000020004047890 */ /* 0x000fe4000ff1e0ff */
[----:B------:R-:W-:Y:S02]  /*0320*/  UIADD3.X UR7, UPT, UPT, URZ, UR5, URZ, UP1, !UPT ;  /* 0x00000005ff077290 */ /* 0x000fe40008ffe4ff */
[----:B------:R-:W-:-:S07]  /*0330*/  UIADD3.X UR5, UPT, UPT, URZ, UR5, URZ, UP0, !UPT ;  /* 0x00000005ff057290 */ /* 0x000fce00087fe4ff */
[----:B------:R3:W-:Y:S02]  /*0340*/  UTMACCTL.PF [UR6] ;  /* 0x00000000060079b9 */ /* 0x0007e40008040000 */
[----:B------:R3:W-:Y:S02]  /*0350*/  UTMACCTL.PF [UR4] ;  /* 0x00000000040079b9 */ /* 0x0007e40008040000 */
[----:B---3--:R-:W-:Y:S01]  /*0360*/  NOP ;  /* 0x0000000000007918 */ /* 0x008fe20000000000 */
.L_x_5:
[----:B------:R-:W-:Y:S05]  /*0370*/  BSYNC.RECONVERGENT B0 ;  /* 0x0000000000007941 */ /* 0x000fea0003800200 */
.L_x_4:
[----:B------:R-:W-:Y:S04]  /*0380*/  BSSY.RECONVERGENT B0, `(.L_x_6) ;  /* 0x000000a000007945 */ /* 0x000fe80003800200 */
        /* <DEDUP_REMOVED lines=9> */
.L_x_7:
[----:B------:R-:W-:Y:S05]  /*0420*/  BSYNC.RECONVERGENT B0 ;  /* 0x0000000000007941 */ /* 0x000fea0003800200 */
.L_x_6:
[----:B------:R-:W3:Y:S01]  /*0430*/  LDCU.64 UR4, c[0x0][0x988] ;  /* 0x00013100ff0477ac */ /* 0x000ee20008000a00 */
[----:B------:R-:W-:Y:S02]  /*0440*/  UISETP.EQ.U32.AND UP2, UPT, UR8, URZ, UPT ;  /* 0x000000ff0800728c */ /* 0x000fe4000bf42070 */
[----:B------:R-:W-:Y:S02]  /*0450*/  UPLOP3.LUT UP3, UPT, UPT, UPT, UPT, 0x80, 0x8 ;  /* 0x000000000008789c */ /* 0x000fe40003f6f070 */
[----:B---3--:R-:W-:-:S04]  /*0460*/  UISETP.NE.U32.AND UP0, UPT, UR4, URZ, UPT ;  /* 0x000000ff0400728c */ /* 0x008fc8000bf05070 */
[----:B------:R-:W-:-:S04]  /*0470*/  UISETP.NE.AND.EX UP1, UPT, UR5, URZ, UPT, UP0 ;  /* 0x000000ff0500728c */ /* 0x000fc8000bf25300 */
[----:B------:R-:W-:-:S04]  /*0480*/  UISETP.EQ.OR.EX UP4, UPT, UR9, URZ, !UP1, UP2 ;  /* 0x000000ff0900728c */ /* 0x000fc8000cf82720 */
[----:B------:R-:W-:-:S06]  /*0490*/  UP2UR UR4, UPR, URZ, 0x10 ;  /* 0x00000010ff047883 */ /* 0x000fcc0008000000 */
[----:B------:R-:W-:Y:S01]  /*04a0*/  MOV R49, UR4 ;  /* 0x0000000400317c02 */ /* 0x000fe20008000f00 */
[----:B------:R-:W-:Y:S06]  /*04b0*/  BRA.U !UP4, `(.L_x_8) ;  /* 0x000000010c207547 */ /* 0x000fec000b800000 */
[----:B------:R-:W-:Y:S01]  /*04c0*/  UISETP.NE.U32.AND UP2, UPT, UR8, URZ, UPT ;  /* 0x000000ff0800728c */ /* 0x000fe2000bf45070 */
[----:B-----5:R-:W-:Y:S01]  /*04d0*/  FSETP.NEU.AND P0, PT, R27, RZ, PT ;  /* 0x000000ff1b00720b */ /* 0x020fe20003f0d000 */
[----:B------:R-:W-:Y:S02]  /*04e0*/  USEL UR4, URZ, 0xffffffff, UP1 ;  /* 0xffffffffff047887 */ /* 0x000fe40008800000 */
[----:B------:R-:W-:-:S10]  /*04f0*/  UISETP.NE.AND.EX UP2, UPT, UR9, URZ, UPT, UP2 ;  /* 0x000000ff0900728c */ /* 0x000fd4000bf45320 */
[----:B------:R-:W-:Y:S01]  /*0500*/  VOTEU.ANY UP0, P0 ;  /* 0x0000000000ff7886 */ /* 0x000fe20000000100 */
[----:B------:R-:W-:-:S04]  /*0510*/  @!UP2 USEL UR4, URZ, 0xffffffff, UP0 ;  /* 0xffffffffff04a887 */ /* 0x000fc80008000000 */
[----:B------:R-:W-:-:S04]  /*0520*/  ULOP3.LUT UR4, UR4, 0x1, URZ, 0xc0, !UPT ;  /* 0x0000000104047892 */ /* 0x000fc8000f8ec0ff */
[----:B------:R-:W-:-:S11]  /*0530*/  UISETP.NE.U32.AND UP3, UPT, UR4, 0x1, UPT ;  /* 0x000000010400788c */ /* 0x000fd6000bf65070 */
.L_x_8:
[----:B------:R-:W3:Y:S01]  /*0540*/  SHFL.IDX PT, R0, R46, RZ, 0x1f ;  /* 0x00001fff2e007589 */ /* 0x000ee200000e0000 */
[----:B------:R-:W-:Y:S02]  /*0550*/  UISETP.NE.AND UP5, UPT, UR18, 0x2, UPT ;  /* 0x000000021200788c */ /* 0x000fe4000bfa5270 */
[----:B------:R-:W-:Y:S02]  /*0560*/  UISETP.NE.AND UP0, UPT, UR18, 0x2, UPT ;  /* 0x000000021200788c */ /* 0x000fe4000bf05270 */
[----:B------:R-:W-:Y:S02]  /*0570*/  UISETP.NE.OR UP2, UPT, UR31, URZ, UP5 ;  /* 0x000000ff1f00728c */ /* 0x000fe4000af45670 */
[----:B------:R-:W-:-:S04]  /*0580*/  USEL UR69, URZ, 0x1, UP0 ;  /* 0x00000001ff457887 */ /* 0x000fc80008000000 */
[----:B------:R-:W-:Y:S02]  /*0590*/  PLOP3.LUT P3, PT, P1, PT, UP2, 0xae, 0xea ;  /* 0x0000000000ea781c */ /* 0x000fe40000f6f52e */
[----:B---3--:R-:W-:-:S13]  /*05a0*/  ISETP.NE.AND P0, PT, R0, RZ, PT ;  /* 0x000000ff0000720c */ /* 0x008fda0003f05270 */
[----:B------:R-:W-:Y:S05]  /*05b0*/  @P0 BRA `(.L_x_9) ;  /* 0x0000000400040947 */ /* 0x000fea0003800000 */
[----:B------:R-:W-:Y:S01]  /*05c0*/  ELECT P0, URZ, PT ;  /* 0x0000000000ff782f */ /* 0x000fe20003800000 */
[----:B------:R-:W-:-:S12]  /*05d0*/  BSSY.RECONVERGENT B0, `(.L_x_9) ;  /* 0x000003f000007945 */ /* 0x000fd80003800200 */
[----:B------:R-:W-:Y:S05]  /*05e0*/  @!P0 BRA `(.L_x_10) ;  /* 0x0000000000f48947 */ /* 0x000fea0003800000 */
[----:B------:R-:W3:Y:S01]  /*05f0*/  S2UR UR5, SR_CgaCtaId ;  /* 0x00000000000579c3 */ /* 0x000ee20000008800 */
[----:B------:R-:W-:Y:S01]  /*0600*/  UMOV UR4, 0x400 ;  /* 0x0000040000047882 */ /* 0x000fe20000000000 */
[----:B------:R-:W-:Y:S02]  /*0610*/  UMOV UR6, 0x1 ;  /* 0x0000000100067882 */ /* 0x000fe40000000000 */
[----:B------:R-:W-:-:S04]  /*0620*/  UIADD3 UR6, UPT, UPT, -UR6, 0x100000, URZ ;  /* 0x0010000006067890 */ /* 0x000fc8000fffe1ff */
[----:B------:R-:W-:Y:S02]  /*0630*/  USHF.L.U32 UR7, UR6, 0xb, URZ ;  /* 0x0000000b06077899 */ /* 0x000fe400080006ff */
[----:B------:R-:W-:Y:S02]  /*0640*/  USHF.L.U32 UR6, UR6, 0x1, URZ ;  /* 0x0000000106067899 */ /* 0x000fe400080006ff */
[----:B---3--:R-:W-:Y:S01]  /*0650*/  ULEA UR4, UR5, UR4, 0x18 ;  /* 0x0000000405047291 */ /* 0x008fe2000f8ec0ff */
[----:B------:R-:W3:Y:S11]  /*0660*/  FENCE.VIEW.ASYNC.S ;  /* 0x00000000000073c6 */ /* 0x000ef60000000000 */
[----:B---3--:R3:W4:Y:S01]  /*0670*/  SYNCS.EXCH.64 URZ, [UR4], UR6 ;  /* 0x0000000604ff75b2 */ /* 0x0087220008000100 */
[----:B------:R3:W1:Y:S01]  /*0680*/  SYNCS.EXCH.64 URZ, [UR4+0xd0], UR6 ;  /* 0x0000d00604ff75b2 */ /* 0x0006620008000100 */
        /* <DEDUP_REMOVED lines=49> */
[----:B------:R3:W1:Y:S02]  /*09a0*/  SYNCS.EXCH.64 URZ, [UR4+0x198], UR6 ;  /* 0x0001980604ff75b2 */ /* 0x0006640008000100 */
[----:B---34-:R-:W-:Y:S01]  /*09b0*/  NOP ;  /* 0x0000000000007918 */ /* 0x018fe20000000000 */
.L_x_10:
[----:B------:R-:W-:Y:S05]  /*09c0*/  BSYNC.RECONVERGENT B0 ;  /* 0x0000000000007941 */ /* 0x000fea0003800200 */
.L_x_9:
[----:B------:R-:W3:Y:S01]  /*09d0*/  SHFL.IDX PT, R0, R46, RZ, 0x1f ;  /* 0x00001fff2e007589 */ /* 0x000ee200000e0000 */
[----:B------:R-:W-:Y:S01]  /*09e0*/  NOP ;  /* 0x0000000000007918 */ /* 0x000fe20000000000 */
[----:B---3--:R-:W-:-:S13]  /*09f0*/  ISETP.NE.AND P0, PT, R0, 0x1, PT ;  /* 0x000000010000780c */ /* 0x008fda0003f05270 */
[----:B------:R-:W-:Y:S05]  /*0a00*/  @P0 BRA `(.L_x_11) ;  /* 0x0000000000580947 */ /* 0x000fea0003800000 */
[----:B------:R-:W3:Y:S01]  /*0a10*/  S2UR UR5, SR_CgaCtaId ;  /* 0x00000000000579c3 */ /* 0x000ee20000008800 */
[----:B------:R-:W-:Y:S01]  /*0a20*/  UMOV UR4, 0x400 ;  /* 0x0000040000047882 */ /* 0x000fe20000000000 */
[----:B------:R-:W-:Y:S01]  /*0a30*/  UMOV UR8, 0x20 ;  /* 0x0000002000087882 */ /* 0x000fe20000000000 */
[----:B------:R-:W-:Y:S01]  /*0a40*/  UMOV UR6, 0x80 ;  /* 0x0000008000067882 */ /* 0x000fe20000000000 */
[----:B------:R-:W-:-:S04]  /*0a50*/  UIADD3 UR8, UPT, UPT, -UR8, 0x100000, URZ ;  /* 0x0010000008087890 */ /* 0x000fc8000fffe1ff */
[----:B------:R-:W-:Y:S02]  /*0a60*/  USHF.L.U32 UR9, UR8, 0xb, URZ ;  /* 0x0000000b08097899 */ /* 0x000fe400080006ff */
[----:B------:R-:W-:Y:S02]  /*0a70*/  USHF.L.U32 UR8, UR8, 0x1, URZ ;  /* 0x0000000108087899 */ /* 0x000fe400080006ff */
[----:B------:R-:W-:-:S04]  /*0a80*/  UIADD3 UR6, UPT, UPT, -UR6, 0x100000, URZ ;  /* 0x0010000006067890 */ /* 0x000fc8000fffe1ff */
[----:B------:R-:W-:Y:S02]  /*0a90*/  USHF.L.U32 UR7, UR6, 0xb, URZ ;  /* 0x0000000b06077899 */ /* 0x000fe400080006ff */
[----:B------:R-:W-:Y:S01]  /*0aa0*/  USHF.L.U32 UR6, UR6, 0x1, URZ ;  /* 0x0000000106067899 */ /* 0x000fe200080006ff */
[----:B------:R-:W-:Y:S01]  /*0ab0*/  ELECT P0, URZ, PT ;  /* 0x0000000000ff782f */ /* 0x000fe20003800000 */
[----:B---3--:R-:W-:Y:S01]  /*0ac0*/  ULEA UR4, UR5, UR4, 0x18 ;  /* 0x0000000405047291 */ /* 0x008fe2000f8ec0ff */
[----:B------:R-:W3:Y:S11]  /*0ad0*/  FENCE.VIEW.ASYNC.S ;  /* 0x00000000000073c6 */ /* 0x000ef60000000000 */
[----:B---3--:R3:W4:Y:S01]  /*0ae0*/  SYNCS.EXCH.64 URZ, [UR4+0x1a0], UR8 ;  /* 0x0001a00804ff75b2 */ /* 0x0087220008000100 */
[----:B------:R3:W1:Y:S01]  /*0af0*/  SYNCS.EXCH.64 URZ, [UR4+0x1c0], UR6 ;  /* 0x0001c00604ff75b2 */ /* 0x0006620008000100 */
[----:B------:R3:W1:Y:S01]  /*0b00*/  SYNCS.EXCH.64 URZ, [UR4+0x1a8], UR8 ;  /* 0x0001a80804ff75b2 */ /* 0x0006620008000100 */
[----:B------:R3:W1:Y:S01]  /*0b10*/  SYNCS.EXCH.64 URZ, [UR4+0x1c8], UR6 ;  /* 0x0001c80604ff75b2 */ /* 0x0006620008000100 */
[----:B------:R3:W1:Y:S01]  /*0b20*/  SYNCS.EXCH.64 URZ, [UR4+0x1b0], UR8 ;  /* 0x0001b00804ff75b2 */ /* 0x0006620008000100 */
[----:B------:R3:W1:Y:S01]  /*0b30*/  SYNCS.EXCH.64 URZ, [UR4+0x1d0], UR6 ;  /* 0x0001d00604ff75b2 */ /* 0x0006620008000100 */
[----:B------:R3:W1:Y:S01]  /*0b40*/  SYNCS.EXCH.64 URZ, [UR4+0x1b8], UR8 ;  /* 0x0001b80804ff75b2 */ /* 0x0006620008000100 */
[----:B------:R3:W1:Y:S01]  /*0b50*/  SYNCS.EXCH.64 URZ, [UR4+0x1d8], UR6 ;  /* 0x0001d80604ff75b2 */ /* 0x0006620008000100 */
[----:B------:R-:W-:Y:S01]  /*0b60*/  NOP ;  /* 0x0000000000007918 */ /* 0x000fe20000000000 */
.L_x_11:
[----:B------:R-:W2:Y:S01]  /*0b70*/  SHFL.IDX PT, R0, R46, RZ, 0x1f ;  /* 0x00001fff2e007589 */ /* 0x000ea200000e0000 */
[----:B------:R-:W-:Y:S01]  /*0b80*/  NOP ;  /* 0x0000000000007918 */ /* 0x000fe20000000000 */
[----:B--2---:R-:W-:-:S13]  /*0b90*/  ISETP.NE.AND P0, PT, R0, 0x3, PT ;  /* 0x000000030000780c */ /* 0x004fda0003f05270 */
[----:B------:R-:W-:Y:S05]  /*0ba0*/  @P0 BRA `(.L_x_12) ;  /* 0x0000000000300947 */ /* 0x000fea0003800000 */
[----:B------:R-:W2:Y:S01]  /*0bb0*/  S2UR UR5, SR_CgaCtaId ;  /* 0x00000000000579c3 */ /* 0x000ea20000008800 */
[----:B---3--:R-:W-:Y:S01]  /*0bc0*/  UMOV UR4, 0x400 ;  /* 0x0000040000047882 */ /* 0x008fe20000000000 */
[----:B------:R-:W-:Y:S01]  /*0bd0*/  UMOV UR6, 0x20 ;  /* 0x0000002000067882 */ /* 0x000fe20000000000 */
[----:B------:R-:W-:Y:S01]  /*0be0*/  ELECT P0, URZ, PT ;  /* 0x0000000000ff782f */ /* 0x000fe20003800000 */
[----:B------:R-:W-:-:S04]  /*0bf0*/  UIADD3 UR6, UPT, UPT, -UR6, 0x100000, URZ ;  /* 0x0010000006067890 */ /* 0x000fc8000fffe1ff */
[----:B------:R-:W-:Y:S02]  /*0c00*/  USHF.L.U32 UR7, UR6, 0xb, URZ ;  /* 0x0000000b06077899 */ /* 0x000fe400080006ff */
[----:B------:R-:W-:Y:S02]  /*0c10*/  USHF.L.U32 UR6, UR6, 0x1, URZ ;  /* 0x0000000106067899 */ /* 0x000fe400080006ff */
[----:B--2---:R-:W-:Y:S01]  /*0c20*/  ULEA UR4, UR5, UR4, 0x18 ;  /* 0x0000000405047291 */ /* 0x004fe2000f8ec0ff */
[----:B------:R-:W2:Y:S11]  /*0c30*/  FENCE.VIEW.ASYNC.S ;  /* 0x00000000000073c6 */ /* 0x000eb60000000000 */
[----:B--2---:R2:W3:Y:S01]  /*0c40*/  SYNCS.EXCH.64 URZ, [UR4+0x1e0], UR6 ;  /* 0x0001e00604ff75b2 */ /* 0x0044e20008000100 */
[----:B------:R2:W1:Y:S01]  /*0c50*/  SYNCS.EXCH.64 URZ, [UR4+0x1e8], UR6 ;  /* 0x0001e80604ff75b2 */ /* 0x0004620008000100 */
[----:B------:R-:W-:Y:S01]  /*0c60*/  NOP ;  /* 0x0000000000007918 */ /* 0x000fe20000000000 */
.L_x_12:
[----:B------:R-:W4:Y:S01]  /*0c70*/  SHFL.IDX PT, R0, R46, RZ, 0x1f ;  /* 0x00001fff2e007589 */ /* 0x000f2200000e0000 */
[----:B------:R-:W-:Y:S01]  /*0c80*/  NOP ;  /* 0x0000000000007918 */ /* 0x000fe20000000000 */
[----:B----4-:R-:W-:-:S13]  /*0c90*/  ISETP.NE.AND P0, PT, R0, 0x4, PT ;  /* 0x000000040000780c */ /* 0x010fda0003f05270 */
[----:B------:R-:W-:Y:S05]  /*0ca0*/  @P0 BRA `(.L_x_13) ;  /* 0x0000000000440947 */ /* 0x000fea0003800000 */
[----:B------:R-:W4:Y:S01]  /*0cb0*/  S2UR UR5, SR_CgaCtaId ;  /* 0x00000000000579c3 */ /* 0x000f220000008800 */
[----:B--23--:R-:W-:Y:S01]  /*0cc0*/  UMOV UR4, 0x1e0 ;  /* 0x000001e000047882 */ /* 0x00cfe20000000000 */
[----:B------:R-:W-:Y:S01]  /*0cd0*/  UMOV UR6, 0x400 ;  /* 0x0000040000067882 */ /* 0x000fe20000000000 */
[----:B------:R-:W-:Y:S01]  /*0ce0*/  USEL UR4, UR4, 0x1a0, UP3 ;  /* 0x000001a004047887 */ /* 0x000fe20009800000 */
[----:B------:R-:W-:Y:S01]  /*0cf0*/  UMOV UR8, 0x1 ;  /* 0x0000000100087882 */ /* 0x000fe20000000000 */
[----:B------:R-:W-:Y:S01]  /*0d00*/  ELECT P0, URZ, PT ;  /* 0x0000000000ff782f */ /* 0x000fe20003800000 */
[----:B------:R-:W-:-:S04]  /*0d10*/  UIADD3 UR8, UPT, UPT, -UR8, 0x100000, URZ ;  /* 0x0010000008087890 */ /* 0x000fc8000fffe1ff */
[----:B------:R-:W-:Y:S02]  /*0d20*/  USHF.L.U32 UR9, UR8, 0xb, URZ ;  /* 0x0000000b08097899 */ /* 0x000fe400080006ff */
[----:B------:R-:W-:Y:S02]  /*0d30*/  USHF.L.U32 UR8, UR8, 0x1, URZ ;  /* 0x0000000108087899 */ /* 0x000fe400080006ff */
[----:B----4-:R-:W-:Y:S02]  /*0d40*/  ULEA UR6, UR5, UR6, 0x18 ;  /* 0x0000000605067291 */ /* 0x010fe4000f8ec0ff */
[----:B------:R-:W-:-:S04]  /*0d50*/  UIADD3 UR4, UPT, UPT, -UR4, 0x100000, URZ ;  /* 0x0010000004047890 */ /* 0x000fc8000fffe1ff */
[----:B------:R-:W-:Y:S02]  /*0d60*/  USHF.L.U32 UR5, UR4, 0xb, URZ ;  /* 0x0000000b04057899 */ /* 0x000fe400080006ff */
[----:B------:R-:W-:Y:S01]  /*0d70*/  USHF.L.U32 UR4, UR4, 0x1, URZ ;  /* 0x0000000104047899 */ /* 0x000fe200080006ff */
[----:B------:R-:W2:Y:S03]  /*0d80*/  FENCE.VIEW.ASYNC.S ;  /* 0x00000000000073c6 */ /* 0x000ea60000000000 */
[----:B--2---:R4:W2:Y:S08]  /*0d90*/  SYNCS.EXCH.64 URZ, [UR6+0x1f0], UR8 ;  /* 0x0001f00806ff75b2 */ /* 0x0048b00008000100 */
[----:B------:R4:W3:Y:S02]  /*0da0*/  SYNCS.EXCH.64 URZ, [UR6+0x1f8], UR4 ;  /* 0x0001f80406ff75b2 */ /* 0x0008e40008000100 */
[----:B----4-:R-:W-:Y:S01]  /*0db0*/  NOP ;  /* 0x0000000000007918 */ /* 0x010fe20000000000 */
.L_x_13:
[----:B------:R-:W4:Y:S01]  /*0dc0*/  SHFL.IDX PT, R0, R46, RZ, 0x1f ;  /* 0x00001fff2e007589 */ /* 0x000f2200000e0000 */
[----:B------:R-:W-:Y:S01]  /*0dd0*/  ISETP.NE.OR P1, PT, RZ, UR18, !P1 ;  /* 0x00000012ff007c0c */ /* 0x000fe2000cf25670 */
[----:B------:R-:W-:Y:S01]  /*0de0*/  NOP ;  /* 0x0000000000007918 */ /* 0x000fe20000000000 */
[----:B----4-:R-:W-:-:S13]  /*0df0*/  ISETP.NE.AND P0, PT, R0, 0x5, PT ;  /* 0x000000050000780c */ /* 0x010fda0003f05270 */
[----:B------:R-:W-:Y:S05]  /*0e00*/  @P0 BRA `(.L_x_14) ;  /* 0x0000000000480947 */ /* 0x000fea0003800000 */
[----:B------:R-:W4:Y:S01]  /*0e10*/  S2UR UR5, SR_CgaCtaId ;  /* 0x00000000000579c3 */ /* 0x000f220000008800 */
[----:B--23--:R-:W-:Y:S01]  /*0e20*/  UMOV UR4, 0x400 ;  /* 0x0000040000047882 */ /* 0x00cfe20000000000 */
        /* <DEDUP_REMOVED lines=9> */
[----:B----4-:R-:W-:Y:S01]  /*0ec0*/  ULEA UR4, UR5, UR4, 0x18 ;  /* 0x0000000405047291 */ /* 0x010fe2000f8ec0ff */
[----:B------:R-:W2:Y:S11]  /*0ed0*/  FENCE.VIEW.ASYNC.S ;  /* 0x00000000000073c6 */ /* 0x000eb60000000000 */
[----:B--2---:R4:W2:Y:S01]  /*0ee0*/  SYNCS.EXCH.64 URZ, [UR4+0x200], UR6 ;  /* 0x0002000604ff75b2 */ /* 0x0048a20008000100 */
[----:B------:R4:W3:Y:S01]  /*0ef0*/  SYNCS.EXCH.64 URZ, [UR4+0x210], UR8 ;  /* 0x0002100804ff75b2 */ /* 0x0008e20008000100 */
[----:B------:R4:W1:Y:S01]  /*0f00*/  SYNCS.EXCH.64 URZ, [UR4+0x208], UR6 ;  /* 0x0002080604ff75b2 */ /* 0x0008620008000100 */
[----:B------:R4:W1:Y:S02]  /*0f10*/  SYNCS.EXCH.64 URZ, [UR4+0x218], UR8 ;  /* 0x0002180804ff75b2 */ /* 0x0008640008000100 */
[----:B----4-:R-:W-:Y:S01]  /*0f20*/  NOP ;  /* 0x0000000000007918 */ /* 0x010fe20000000000 */
.L_x_14:
[----:B--23--:R-:W2:Y:S01]  /*0f30*/  S2UR UR7, SR_CgaCtaId ;  /* 0x00000000000779c3 */ /* 0x00cea20000008800 */
[----:B------:R-:W-:Y:S01]  /*0f40*/  VOTEU.ALL UP0, P1 ;  /* 0x0000000000ff7886 */ /* 0x000fe20000800000 */
[----:B------:R-:W-:Y:S01]  /*0f50*/  UMOV UR4, 0x20 ;  /* 0x0000002000047882 */ /* 0x000fe20000000000 */
[----:B------:R-:W-:Y:S01]  /*0f60*/  NOP ;  /* 0x0000000000007918 */ /* 0x000fe20000000000 */
[----:B-1----:R-:W-:Y:S01]  /*0f70*/  LOP3.LUT R3, R55, 0x1f, RZ, 0xc0, !PT ;  /* 0x0000001f37037812 */ /* 0x002fe200078ec0ff */
[----:B------:R-:W-:Y:S01]  /*0f80*/  UISETP.NE.AND UP4, UPT, UR18, URZ, UPT ;  /* 0x000000ff1200728c */ /* 0x000fe2000bf85270 */
[----:B------:R-:W-:Y:S01]  /*0f90*/  @!UP0 UMOV UR6, 0x400 ;  /* 0x0000040000068882 */ /* 0x000fe20000000000 */
[----:B------:R-:W-:-:S04]  /*0fa0*/  @!UP0 UIADD3 UR4, UPT, UPT, -UR4, 0x100000, URZ ;  /* 0x0010000004048890 */ /* 0x000fc8000fffe1ff */
[----:B------:R-:W-:Y:S02]  /*0fb0*/  @!UP0 USHF.L.U32 UR5, UR4, 0xb, URZ ;  /* 0x0000000b04058899 */ /* 0x000fe400080006ff */
[----:B------:R-:W-:Y:S02]  /*0fc0*/  @!UP0 USHF.L.U32 UR4, UR4, 0x1, URZ ;  /* 0x0000000104048899 */ /* 0x000fe400080006ff */
[----:B--2---:R-:W-:Y:S01]  /*0fd0*/  @!UP0 ULEA UR6, UR7, UR6, 0x18 ;  /* 0x0000000607068291 */ /* 0x004fe2000f8ec0ff */
[----:B------:R-:W1:Y:S01]  /*0fe0*/  LDCU UR7, c[0x0][0x36c] ;  /* 0x00006d80ff0777ac */ /* 0x000e620008000800 */
[----:B------:R-:W-:Y:S01]  /*0ff0*/  VOTEU.ALL UP0, P1 ;  /* 0x0000000000ff7886 */ /* 0x000fe20000800000 */
[----:B------:R-:W2:Y:S09]  /*1000*/  FENCE.VIEW.ASYNC.S ;  /* 0x00000000000073c6 */ /* 0x000eb20000000000 */
[----:B--2---:R2:W3:Y:S01]  /*1010*/  @!UP0 SYNCS.EXCH.64 URZ, [UR6+0x220], UR4 ;  /* 0x0002200406ff85b2 */ /* 0x0044e20008000100 */
[----:B-1----:R-:W-:-:S09]  /*1020*/  UISETP.EQ.U32.AND UP6, UPT, UR7, 0x1, UPT ;  /* 0x000000010700788c */ /* 0x002fd2000bfc2070 */
[----:B--2---:R-:W-:Y:S05]  /*1030*/  BRA.U !UP6, `(.L_x_15) ;  /* 0x000000010e087547 */ /* 0x004fea000b800000 */
[----:B---3--:R-:W-:Y:S01]  /*1040*/  UCGABAR_ARV ;  /* 0x00000000000079c7 */ /* 0x008fe20008000000 */
[----:B------:R-:W-:Y:S05]  /*1050*/  BRA `(.L_x_16) ;  /* 0x0000000000047947 */ /* 0x000fea0003800000 */
.L_x_15:
[----:B---3--:R-:W-:Y:S01]  /*1060*/  NOP ;  /* 0x0000000000007918 */ /* 0x008fe20000000000 */
.L_x_16:
[----:B------:R-:W1:Y:S01]  /*1070*/  S2UR UR22, SR_CTAID.X ;  /* 0x00000000001679c3 */ /* 0x000e620000002500 */
[----:B------:R-:W-:-:S05]  /*1080*/  CS2R.32 R48, SR_CgaSize ;  /* 0x0000000000307805 */ /* 0x000fca0000008a00 */
[----:B------:R-:W-:-:S05]  /*1090*/  IMAD R48, R48, -0xa0, RZ ;  /* 0xffffff6030307824 */ /* 0x000fca00078e02ff */
[----:B------:R-:W-:-:S14]  /*10a0*/  R2UR UR5, R48 ;  /* 0x00000000300572ca */ /* 0x000fdc00000e0000 */
[----:B------:R-:W2:Y:S01]  /*10b0*/  LDCU UR5, c[0x0][UR5+0x2b0] ;  /* 0x00005600050577ac */ /* 0x000ea20008000800 */
[----:B------:R-:W-:-:S05]  /*10c0*/  CS2R.32 R48, SR_CgaSize ;  /* 0x0000000000307805 */ /* 0x000fca0000008a00 */
[----:B------:R-:W-:-:S05]  /*10d0*/  IMAD R48, R48, -0xa0, RZ ;  /* 0xffffff6030307824 */ /* 0x000fca00078e02ff */
[----:B------:R-:W-:-:S14]  /*10e0*/  R2UR UR4, R48 ;  /* 0x00000000300472ca */ /* 0x000fdc00000e0000 */
[----:B------:R-:W3:Y:S01]  /*10f0*/  LDCU UR4, c[0x0][UR4+0x2b4] ;  /* 0x00005680040477ac */ /* 0x000ee20008000800 */
[----:B------:R-:W4:Y:S01]  /*1100*/  S2UR UR19, SR_CTAID.Y ;  /* 0x00000000001379c3 */ /* 0x000f220000002600 */
[----:B------:R-:W-:-:S05]  /*1110*/  CS2R.32 R48, SR_CgaSize ;  /* 0x0000000000307805 */ /* 0x000fca0000008a00 */
[----:B------:R-:W-:-:S05]  /*1120*/  IMAD R48, R48, -0xa0, RZ ;  /* 0xffffff6030307824 */ /* 0x000fca00078e02ff */
[----:B------:R-:W-:-:S14]  /*1130*/  R2UR UR7, R48 ;  /* 0x00000000300772ca */ /* 0x000fdc00000e0000 */
[----:B------:R-:W3:Y:S01]  /*1140*/  LDCU UR7, c[0x0][UR7+0x2a0] ;  /* 0x00005400070777ac */ /* 0x000ee20008000800 */
[----:B------:R-:W-:-:S05]  /*1150*/  CS2R.32 R48, SR_CgaSize ;  /* 0x0000000000307805 */ /* 0x000fca0000008a00 */
[----:B------:R-:W-:-:S05]  /*1160*/  IMAD R48, R48, -0xa0, RZ ;  /* 0xffffff6030307824 */ /* 0x000fca00078e02ff */
[----:B------:R-:W-:-:S14]  /*1170*/  R2UR UR8, R48 ;  /* 0x00000000300872ca */ /* 0x000fdc00000e0000 */
[----:B------:R-:W3:Y:S01]  /*1180*/  LDCU UR8, c[0x0][UR8+0x2a4] ;  /* 0x00005480080877ac */ /* 0x000ee20008000800 */
[----:B------:R-:W3:Y:S01]  /*1190*/  LDCU UR20, c[0x0][0xc24] ;  /* 0x00018480ff1477ac */ /* 0x000ee20008000800 */
[----:B------:R-:W3:Y:S01]  /*11a0*/  LDCU UR39, c[0x0][0xc24] ;  /* 0x00018480ff2777ac */ /* 0x000ee20008000800 */
[----:B-1----:R-:W-:Y:S01]  /*11b0*/  I2FP.F32.U32 R2, UR22 ;  /* 0x0000001600027c45 */ /* 0x002fe20008201000 */
[----:B------:R-:W1:Y:S04]  /*11c0*/  LDCU UR24, c[0x0][0xc30] ;  /* 0x00018600ff1877ac */ /* 0x000e680008000800 */
[----:B--2---:R-:W-:Y:S01]  /*11d0*/  FMUL R2, R2, UR5 ;  /* 0x0000000502027c20 */ /* 0x004fe20008400000 */
[----:B----4-:R-:W-:-:S05]  /*11e0*/  I2FP.F32.U32 R0, UR19 ;  /* 0x0000001300007c45 */ /* 0x010fca0008201000 */
[----:B------:R-:W2:Y:S01]  /*11f0*/  F2I.U32.TRUNC.NTZ R2, R2 ;  /* 0x0000000200027305 */ /* 0x000ea2000020f000 */
[----:B---3--:R-:W-:-:S07]  /*1200*/  FMUL R0, R0, UR4 ;  /* 0x0000000400007c20 */ /* 0x008fce0008400000 */
[----:B------:R-:W3:Y:S01]  /*1210*/  F2I.U32.TRUNC.NTZ R0, R0 ;  /* 0x0000000000007305 */ /* 0x000ee2000020f000 */
[----:B--2---:R-:W-:Y:S02]  /*1220*/  R2UR UR4, R2 ;  /* 0x00000000020472ca */ /* 0x004fe400000e0000 */
[----:B------:R-:W-:Y:S02]  /*1230*/  PRMT R2, RZ, 0x7610, R2 ;  /* 0x00007610ff027816 */ /* 0x000fe40000000002 */
[----:B---3--:R-:W-:Y:S02]  /*1240*/  R2UR UR6, R0 ;  /* 0x00000000000672ca */ /* 0x008fe400000e0000 */
[----:B------:R-:W-:-:S07]  /*1250*/  PRMT R0, RZ, 0x7610, R0 ;  /* 0x00007610ff007816 */ /* 0x000fce0000000000 */
[----:B------:R-:W-:-:S04]  /*1260*/  UIADD3 UR5, UPT, UPT, -UR4, URZ, URZ ;  /* 0x000000ff04057290 */ /* 0x000fc8000fffe1ff */
[----:B------:R-:W-:Y:S02]  /*1270*/  UIMAD UR5, UR7, UR5, UR22 ;  /* 0x00000005070572a4 */ /* 0x000fe4000f8e0216 */
[----:B------:R-:W-:-:S04]  /*1280*/  UIADD3 UR4, UPT, UPT, -UR6, URZ, URZ ;  /* 0x000000ff06047290 */ /* 0x000fc8000fffe1ff */
[----:B------:R-:W-:Y:S01]  /*1290*/  IMAD.U32 R48, RZ, RZ, UR5 ;  /* 0x00000005ff307e24 */ /* 0x000fe2000f8e00ff */
[----:B------:R-:W-:-:S06]  /*12a0*/  UIMAD UR4, UR8, UR4, UR19 ;  /* 0x00000004080472a4 */ /* 0x000fcc000f8e0213 */
[----:B------:R-:W-:Y:S01]  /*12b0*/  IMAD.U32 R47, RZ, RZ, UR4 ;  /* 0x00000004ff2f7e24 */ /* 0x000fe2000f8e00ff */
[----:B-1----:R-:W-:Y:S06]  /*12c0*/  BRA.U UP4, `(.L_x_17) ;  /* 0x0000000104307547 */ /* 0x002fec000b800000 */
[----:B------:R-:W-:Y:S01]  /*12d0*/  R2UR UR5, R47 ;  /* 0x000000002f0572ca */ /* 0x000fe200000e0000 */
[----:B------:R-:W-:Y:S01]  /*12e0*/  UMOV UR7, 0x3 ;  /* 0x0000000300077882 */ /* 0x000fe20000000000 */
[----:B------:R-:W-:-:S11]  /*12f0*/  R2UR UR4, R48 ;  /* 0x00000000300472ca */ /* 0x000fd600000e0000 */
[----:B------:R-:W-:-:S04]  /*1300*/  UISETP.NE.AND UP0, UPT, UR5, URZ, UPT ;  /* 0x000000ff0500728c */ /* 0x000fc8000bf05270 */
[----:B------:R-:W-:Y:S02]  /*1310*/  UISETP.LT.U32.OR UP0, UPT, UR4, 0x2, !UP0 ;  /* 0x000000020400788c */ /* 0x000fe4000c701470 */
[----:B------:R-:W-:Y:S02]  /*1320*/  ULOP3.LUT UR4, UR4, 0xfffffffe, URZ, 0xc0, !UPT ;  /* 0xfffffffe04047892 */ /* 0x000fe4000f8ec0ff */
[----:B------:R-:W-:Y:S02]  /*1330*/  USEL UR6, URZ, 0x1, !UP0 ;  /* 0x00000001ff067887 */ /* 0x000fe4000c000000 */
[----:B------:R-:W-:Y:S02]  /*1340*/  USEL UR5, URZ, 0x2, !UP0 ;  /* 0x00000002ff057887 */ /* 0x000fe4000c000000 */
[----:B------:R-:W-:Y:S02]  /*1350*/  USHF.L.U32 UR4, UR7, UR4, URZ ;  /* 0x0000000407047299 */ /* 0x000fe400080006ff */
[----:B------:R-:W-:-:S04]  /*1360*/  UIADD3 UR5, UPT, UPT, UR6, UR5, URZ ;  /* 0x0000000506057290 */ /* 0x000fc8000fffe0ff */
[----:B------:R-:W-:Y:S02]  /*1370*/  IMAD.U32 R0, RZ, RZ, UR4 ;  /* 0x00000004ff007e24 */ /* 0x000fe4000f8e00ff */
[----:B------:R-:W-:-:S07]  /*1380*/  IMAD.U32 R2, RZ, RZ, UR5 ;  /* 0x00000005ff027e24 */ /* 0x000fce000f8e00ff */
.L_x_17:
[----:B------:R-:W1:Y:S01]  /*1390*/  S2UR UR48, SR_CTAID.Z ;  /* 0x00000000003079c3 */ /* 0x000e620000002700 */
[----:B------:R-:W-:Y:S01]  /*13a0*/  UISETP.GE.AND UP0, UPT, UR20, 0x1, UPT ;  /* 0x000000011400788c */ /* 0x000fe2000bf06270 */
[----:B------:R-:W-:-:S08]  /*13b0*/  UMOV UR45, UR22 ;  /* 0x00000016002d7c82 */ /* 0x000fd00008000000 */
[----:B------:R-:W-:Y:S05]  /*13c0*/  BRA.U !UP0, `(.L_x_18) ;  /* 0x0000000108d47547 */ /* 0x000fea000b800000 */
[----:B------:R-:W2:Y:S01]  /*13d0*/  LDCU.128 UR12, c[0x0][0xc10] ;  /* 0x00018200ff0c77ac */ /* 0x000ea20008000c00 */
[----:B------:R-:W3:Y:S01]  /*13e0*/  LDCU UR21, c[0x0][0xc0c] ;  /* 0x00018180ff1577ac */ /* 0x000ee20008000800 */
[----:B------:R-:W4:Y:S01]  /*13f0*/  LDCU UR6, c[0x0][0x370] ;  /* 0x00006e00ff0677ac */ /* 0x000f220008000800 */
[----:B------:R-:W1:Y:S01]  /*1400*/  LDCU UR7, c[0x0][0x374] ;  /* 0x00006e80ff0777ac */ /* 0x000e620008000800 */
[----:B------:R-:W1:Y:S01]  /*1410*/  LDCU UR23, c[0x0][0xc20] ;  /* 0x00018400ff1777ac */ /* 0x000e620008000800 */
[----:B--2---:R-:W-:Y:S02]  /*1420*/  UIMAD.WIDE.U32 UR4, UR22, UR12, URZ ;  /* 0x0000000c160472a5 */ /* 0x004fe4000f8e00ff */
[----:B---3--:R-:W-:Y:S01]  /*1430*/  UISETP.NE.AND UP0, UPT, UR21, 0x1, UPT ;  /* 0x000000011500788c */ /* 0x008fe2000bf05270 */
[----:B------:R-:W2:Y:S01]  /*1440*/  LDCU.64 UR8, c[0x0][0xc28] ;  /* 0x00018500ff0877ac */ /* 0x000ea20008000a00 */
[----:B----4-:R-:W-:-:S03]  /*1450*/  UIMAD.WIDE.U32 UR10, UR6, UR12, URZ ;  /* 0x0000000c060a72a5 */ /* 0x010fc6000f8e00ff */
[----:B------:R-:W-:Y:S01]  /*1460*/  UMOV UR4, UR5 ;  /* 0x0000000500047c82 */ /* 0x000fe20008000000 */
[----:B------:R-:W-:Y:S02]  /*1470*/  UISETP.NE.AND UP2, UPT, UR20, 0x1, UPT ;  /* 0x000000011400788c */ /* 0x000fe4000bf45270 */
[----:B------:R-:W-:Y:S01]  /*1480*/  USHF.R.U32.HI UR4, URZ, UR13, UR4 ;  /* 0x0000000dff047299 */ /* 0x000fe20008011604 */
[----:B------:R-:W-:Y:S01]  /*1490*/  UMOV UR10, UR11 ;  /* 0x0000000b000a7c82 */ /* 0x000fe20008000000 */
[----:B------:R-:W-:Y:S02]  /*14a0*/  UIMAD.WIDE.U32 UR16, UR19, UR15, URZ ;  /* 0x0000000f131072a5 */ /* 0x000fe4000f8e00ff */
[----:B------:R-:W-:Y:S02]  /*14b0*/  USEL UR5, UR22, UR4, !UP0 ;  /* 0x0000000416057287 */ /* 0x000fe4000c000000 */
[----:B------:R-:W-:Y:S02]  /*14c0*/  @UP0 USHF.R.U32.HI UR6, URZ, UR13, UR10 ;  /* 0x0000000dff060299 */ /* 0x000fe4000801160a */
[----:B------:R-:W-:-:S02]  /*14d0*/  UISETP.NE.AND UP0, UPT, UR14, 0x1, UPT ;  /* 0x000000010e00788c */ /* 0x000fc4000bf05270 */
[----:B-1----:R-:W-:Y:S02]  /*14e0*/  UIMAD.WIDE.U32 UR10, UR7, UR15, URZ ;  /* 0x0000000f070a72a5 */ /* 0x002fe4000f8e00ff */
[----:B--2---:R-:W-:Y:S01]  /*14f0*/  UIMAD.WIDE.U32 UR12, UR6, UR8, URZ ;  /* 0x00000008060c72a5 */ /* 0x004fe2000f8e00ff */
[----:B------:R-:W-:Y:S01]  /*1500*/  UMOV UR4, UR17 ;  /* 0x0000001100047c82 */ /* 0x000fe20008000000 */
[----:B------:R-:W-:-:S03]  /*1510*/  UIADD3 UR45, UPT, UPT, -UR5, URZ, URZ ;  /* 0x000000ff052d7290 */ /* 0x000fc6000fffe1ff */
[----:B------:R-:W-:Y:S01]  /*1520*/  UMOV UR10, UR11 ;  /* 0x0000000b000a7c82 */ /* 0x000fe20008000000 */
[----:B------:R-:W-:Y:S02]  /*1530*/  USHF.R.U32.HI UR4, URZ, UR23, UR4 ;  /* 0x00000017ff047299 */ /* 0x000fe40008011604 */
[----:B------:R-:W-:Y:S01]  /*1540*/  @UP0 USHF.R.U32.HI UR7, URZ, UR23, UR10 ;  /* 0x00000017ff070299 */ /* 0x000fe2000801160a */
[----:B------:R-:W-:Y:S01]  /*1550*/  UMOV UR12, UR13 ;  /* 0x0000000d000c7c82 */ /* 0x000fe20008000000 */
[----:B------:R-:W-:Y:S02]  /*1560*/  USEL UR4, UR19, UR4, !UP0 ;  /* 0x0000000413047287 */ /* 0x000fe4000c000000 */
[----:B------:R-:W-:Y:S02]  /*1570*/  UIMAD.WIDE.U32 UR10, UR7, UR8, URZ ;  /* 0x00000008070a72a5 */ /* 0x000fe4000f8e00ff */
[----:B------:R-:W-:Y:S02]  /*1580*/  @UP2 USHF.R.U32.HI UR6, URZ, UR9, UR12 ;  /* 0x00000009ff062299 */ /* 0x000fe4000801160c */
[----:B------:R-:W-:-:S02]  /*1590*/  UIMAD.WIDE.U32 UR12, UR4, UR8, URZ ;  /* 0x00000008040c72a5 */ /* 0x000fc4000f8e00ff */
[----:B------:R-:W-:Y:S01]  /*15a0*/  UIMAD UR45, UR21, UR45, UR22 ;  /* 0x0000002d152d72a4 */ /* 0x000fe2000f8e0216 */
[----:B------:R-:W-:Y:S02]  /*15b0*/  UMOV UR10, UR11 ;  /* 0x0000000b000a7c82 */ /* 0x000fe40008000000 */
[----:B------:R-:W-:Y:S02]  /*15c0*/  @UP2 USHF.R.U32.HI UR7, URZ, UR9, UR10 ;  /* 0x00000009ff072299 */ /* 0x000fe4000801160a */
[----:B------:R-:W-:Y:S02]  /*15d0*/  UIMAD UR10, UR6, UR20, URZ ;  /* 0x00000014060a72a4 */ /* 0x000fe4000f8e02ff */
[----:B------:R-:W-:-:S04]  /*15e0*/  UIMAD UR7, UR7, UR20, URZ ;  /* 0x00000014070772a4 */ /* 0x000fc8000f8e02ff */
[----:B------:R-:W-:-:S03]  /*15f0*/  UISETP.GE.AND UP0, UPT, UR4, UR7, UPT ;  /* 0x000000070400728c */ /* 0x000fc6000bf06270 */
[----:B------:R-:W-:Y:S01]  /*1600*/  UMOV UR7, UR13 ;  /* 0x0000000d00077c82 */ /* 0x000fe20008000000 */
[----:B------:R-:W-:Y:S02]  /*1610*/  UISETP.GE.OR UP0, UPT, UR5, UR10, UP0 ;  /* 0x0000000a0500728c */ /* 0x000fe40008706670 */
[----:B------:R-:W-:Y:S02]  /*1620*/  UIMAD.WIDE.U32 UR10, UR5, UR8, URZ ;  /* 0x00000008050a72a5 */ /* 0x000fe4000f8e00ff */
[----:B------:R-:W-:Y:S02]  /*1630*/  USHF.R.U32.HI UR7, URZ, UR9, UR7 ;  /* 0x00000009ff077299 */ /* 0x000fe40008011607 */
[----:B------:R-:W-:Y:S02]  /*1640*/  UIADD3 UR10, UPT, UPT, -UR4, URZ, URZ ;  /* 0x000000ff040a7290 */ /* 0x000fe4000fffe1ff */
[----:B------:R-:W-:Y:S02]  /*1650*/  USEL UR7, UR4, UR7, !UP2 ;  /* 0x0000000704077287 */ /* 0x000fe4000d000000 */
[----:B------:R-:W-:Y:S01]  /*1660*/  UIMAD UR10, UR14, UR10, UR19 ;  /* 0x0000000a0e0a72a4 */ /* 0x000fe2000f8e0213 */
[----:B------:R-:W-:-:S02]  /*1670*/  @!UP0 UMOV UR8, UR11 ;  /* 0x0000000b00088c82 */ /* 0x000fc40008000000 */
[----:B------:R-:W-:Y:S02]  /*1680*/  @!UP0 USHF.R.U32.HI UR8, URZ, UR9, UR8 ;  /* 0x00000009ff088299 */ /* 0x000fe40008011608 */
[----:B------:R-:W-:Y:S02]  /*1690*/  UIADD3 UR9, UPT, UPT, -UR7, URZ, URZ ;  /* 0x000000ff07097290 */ /* 0x000fe4000fffe1ff */
[----:B------:R-:W-:Y:S02]  /*16a0*/  @!UP0 USEL UR8, UR5, UR8, !UP2 ;  /* 0x0000000805088287 */ /* 0x000fe4000d000000 */
[----:B------:R-:W-:Y:S02]  /*16b0*/  UIMAD UR9, UR20, UR9, UR4 ;  /* 0x00000009140972a4 */ /* 0x000fe4000f8e0204 */
[----:B------:R-:W-:Y:S02]  /*16c0*/  @!UP0 UIADD3 UR7, UPT, UPT, UR7, -UR8, URZ ;  /* 0x8000000807078290 */ /* 0x000fe4000fffe0ff */
[----:B------:R-:W-:-:S02]  /*16d0*/  @!UP0 UIMAD UR6, UR9, UR6, UR8 ;  /* 0x00000006090682a4 */ /* 0x000fc4000f8e0208 */
[----:B------:R-:W-:-:S04]  /*16e0*/  @!UP0 UIMAD UR4, UR7, UR20, UR5 ;  /* 0x00000014070482a4 */ /* 0x000fc8000f8e0205 */
[----:B------:R-:W-:Y:S01]  /*16f0*/  UIMAD UR19, UR4, UR14, UR10 ;  /* 0x0000000e041372a4 */ /* 0x000fe2000f8e020a */
[----:B------:R-:W-:Y:S02]  /*1700*/  @!UP0 UMOV UR5, UR6 ;  /* 0x0000000600058c82 */ /* 0x000fe40008000000 */
[----:B------:R-:W-:-:S12]  /*1710*/  UIMAD UR45, UR5, UR21, UR45 ;  /* 0x00000015052d72a4 */ /* 0x000fd8000f8e022d */
.L_x_18:
[----:B------:R-:W-:-:S09]  /*1720*/  UISETP.NE.AND UP0, UPT, UR24, 0x1, UPT ;  /* 0x000000011800788c */ /* 0x000fd2000bf05270 */
[----:B------:R-:W-:Y:S05]  /*1730*/  BRA.U UP0, `(.L_x_19) ;  /* 0x0000000100407547 */ /* 0x000fea000b800000 */
[----:B------:R-:W2:Y:S01]  /*1740*/  LDCU.128 UR8, c[0x0][0xc10] ;  /* 0x00018200ff0877ac */ /* 0x000ea20008000c00 */
[----:B------:R-:W3:Y:S01]  /*1750*/  LDCU UR12, c[0x0][0xc0c] ;  /* 0x00018180ff0c77ac */ /* 0x000ee20008000800 */
[----:B------:R-:W4:Y:S01]  /*1760*/  LDCU UR13, c[0x0][0xc20] ;  /* 0x00018400ff0d77ac */ /* 0x000f220008000800 */
[----:B--2---:R-:W-:Y:S02]  /*1770*/  UIMAD.WIDE.U32 UR4, UR45, UR8, URZ ;  /* 0x000000082d0472a5 */ /* 0x004fe4000f8e00ff */
[----:B------:R-:W-:Y:S02]  /*1780*/  UIMAD.WIDE.U32 UR6, UR19, UR11, URZ ;  /* 0x0000000b130672a5 */ /* 0x000fe4000f8e00ff */
[----:B---3--:R-:W-:Y:S02]  /*1790*/  UISETP.NE.AND UP0, UPT, UR12, 0x1, UPT ;  /* 0x000000010c00788c */ /* 0x008fe4000bf05270 */
[----:B------:R-:W-:-:S03]  /*17a0*/  USHF.R.U32.HI UR5, URZ, UR9, UR5 ;  /* 0x00000009ff057299 */ /* 0x000fc60008011605 */
[----:B------:R-:W-:Y:S01]  /*17b0*/  UMOV UR4, UR7 ;  /* 0x0000000700047c82 */ /* 0x000fe20008000000 */
[----:B------:R-:W-:Y:S02]  /*17c0*/  USEL UR5, UR45, UR5, !UP0 ;  /* 0x000000052d057287 */ /* 0x000fe4000c000000 */
[----:B------:R-:W-:Y:S02]  /*17d0*/  UISETP.NE.AND UP0, UPT, UR10, 0x1, UPT ;  /* 0x000000010a00788c */ /* 0x000fe4000bf05270 */
[----:B----4-:R-:W-:-:S04]  /*17e0*/  USHF.R.U32.HI UR4, URZ, UR13, UR4 ;  /* 0x0000000dff047299 */ /* 0x010fc80008011604 */
[----:B------:R-:W-:-:S04]  /*17f0*/  USEL UR4, UR19, UR4, !UP0 ;  /* 0x0000000413047287 */ /* 0x000fc8000c000000 */
[----:B------:R-:W-:Y:S02]  /*1800*/  UIADD3 UR6, UPT, UPT, -UR4, UR5, URZ ;  /* 0x0000000504067290 */ /* 0x000fe4000fffe1ff */
[----:B------:R-:W-:Y:S02]  /*1810*/  UIADD3 UR4, UPT, UPT, UR4, -UR5, URZ ;  /* 0x8000000504047290 */ /* 0x000fe4000fffe0ff */
[----:B------:R-:W-:Y:S02]  /*1820*/  UIMAD UR19, UR6, UR10, UR19 ;  /* 0x0000000a061372a4 */ /* 0x000fe4000f8e0213 */
[----:B------:R-:W-:-:S12]  /*1830*/  UIMAD UR45, UR4, UR12, UR45 ;  /* 0x0000000c042d72a4 */ /* 0x000fd8000f8e022d */
.L_x_19:
[----:B------:R-:W-:Y:S05]  /*1840*/  BRA.U !UP6, `(.L_x_20) ;  /* 0x000000010e0c7547 */ /* 0x000fea000b800000 */
[----:B------:R-:W-:Y:S01]  /*1850*/  UCGABAR_WAIT ;  /* 0x0000000000007dc7 */ /* 0x000fe20008000000 */
[----:B------:R-:W-:Y:S01]  /*1860*/  CCTL.IVALL ;  /* 0x00000000ff00798f */ /* 0x000fe20002000000 */
[----:B------:R-:W-:Y:S05]  /*1870*/  BRA `(.L_x_21) ;  /* 0x0000000000047947 */ /* 0x000fea0003800000 */
.L_x_20:
[----:B------:R-:W-:Y:S06]  /*1880*/  BAR.SYNC.DEFER_BLOCKING 0x0 ;  /* 0x0000000000007b1d */ /* 0x000fec0000010000 */
.L_x_21:
[----:B------:R-:W-:Y:S05]  /*1890*/  BRA.U UP5, `(.L_x_22) ;  /* 0x0000002505e07547 */ /* 0x000fea000b800000 */
[----:B------:R-:W2:Y:S01]  /*18a0*/  LDCU UR5, c[0x0][0x388] ;  /* 0x00007100ff0577ac */ /* 0x000ea20008000800 */
[----:B------:R-:W-:Y:S01]  /*18b0*/  PLOP3.LUT P1, PT, PT, PT, UP3, 0x80, 0x8 ;  /* 0x000000000008781c */ /* 0x000fe20003f2f038 */
[----:B------:R-:W-:Y:S01]  /*18c0*/  IMAD.MOV.U32 R2, RZ, RZ, RZ ;  /* 0x000000ffff027224 */ /* 0x000fe200078e00ff */
[----:B------:R-:W-:Y:S01]  /*18d0*/  ISETP.EQ.OR P2, PT, R3, RZ, P3 ;  /* 0x000000ff0300720c */ /* 0x000fe20001f42670 */
[----:B------:R-:W3:Y:S01]  /*18e0*/  LDCU UR8, c[0x0][0x38c] ;  /* 0x00007180ff0877ac */ /* 0x000ee20008000800 */
[----:B------:R-:W-:Y:S01]  /*18f0*/  PLOP3.LUT P1, PT, P1, PT, PT, 0x8, 0x80 ;  /* 0x000000000080781c */ /* 0x000fe20000f2e170 */
[----:B------:R-:W4:Y:S01]  /*1900*/  LDCU.64 UR6, c[0x0][0x390] ;  /* 0x00007200ff0677ac */ /* 0x000f220008000a00 */
[----:B------:R-:W-:Y:S02]  /*1910*/  USHF.L.U32 UR54, UR22, 0x6, URZ ;  /* 0x0000000616367899 */ /* 0x000fe400080006ff */
[----:B------:R-:W-:Y:S01]  /*1920*/  UISETP.NE.AND UP1, UPT, UR18, URZ, UPT ;  /* 0x000000ff1200728c */ /* 0x000fe2000bf25270 */
[----:B------:R-:W1:Y:S01]  /*1930*/  LDCU UR53, c[0x0][0x370] ;  /* 0x00006e00ff3577ac */ /* 0x000e620008000800 */
[----:B--2---:R-:W-:Y:S01]  /*1940*/  UIADD3 UR5, UPT, UPT, UR5, 0x1f, URZ ;  /* 0x0000001f05057890 */ /* 0x004fe2000fffe0ff */
[----:B------:R-:W2:Y:S03]  /*1950*/  LDCU.64 UR46, c[0x0][0x348] ;  /* 0x00006900ff2e77ac */ /* 0x000ea60008000a00 */
[----:B------:R-:W-:-:S02]  /*1960*/  USHF.R.S32.HI UR4, URZ, 0x1f, UR5 ;  /* 0x0000001fff047899 */ /* 0x000fc40008011405 */
[----:B------:R-:W-:Y:S02]  /*1970*/  ULOP3.LUT UR54, UR54, 0x40, URZ, 0xc0, !UPT ;  /* 0x0000004036367892 */ /* 0x000fe4000f8ec0ff */
[----:B------:R-:W-:Y:S01]  /*1980*/  ULEA.HI UR4, UR4, UR5, URZ, 0x5 ;  /* 0x0000000504047291 */ /* 0x000fe2000f8f28ff */
[----:B------:R-:W1:Y:S03]  /*1990*/  LDCU UR52, c[0x0][0x374] ;  /* 0x00006e80ff3477ac */ /* 0x000e660008000800 */
[----:B------:R-:W-:Y:S02]  /*19a0*/  USHF.R.S32.HI UR4, URZ, 0x5, UR4 ;  /* 0x00000005ff047899 */ /* 0x000fe40008011404 */
[----:B------:R-:W-:Y:S02]  /*19b0*/  USEL UR38, UR69, 0x2, UP1 ;  /* 0x0000000245267887 */ /* 0x000fe40008800000 */
[----:B---3--:R-:W-:Y:S01]  /*19c0*/  UIMAD UR4, UR4, UR8, URZ ;  /* 0x00000008040472a4 */ /* 0x008fe2000f8e02ff */
[----:B------:R-:W-:Y:S01]  /*19d0*/  UMOV UR27, 0x1 ;  /* 0x00000001001b7882 */ /* 0x000fe20000000000 */
[----:B------:R-:W-:-:S02]  /*19e0*/  UMOV UR30, URZ ;  /* 0x000000ff001e7c82 */ /* 0x000fc40008000000 */
[----:B----4-:R-:W-:Y:S01]  /*19f0*/  UIMAD UR4, UR4, UR6, URZ ;  /* 0x00000006040472a4 */ /* 0x010fe2000f8e02ff */
[----:B------:R-:W-:Y:S01]  /*1a00*/  UMOV UR31, URZ ;  /* 0x000000ff001f7c82 */ /* 0x000fe20008000000 */
[----:B------:R-:W-:Y:S02]  /*1a10*/  UMOV UR42, URZ ;  /* 0x000000ff002a7c82 */ /* 0x000fe40008000000 */
[----:B------:R-:W-:-:S04]  /*1a20*/  UIMAD UR55, UR4, UR7, URZ ;  /* 0x00000007043772a4 */ /* 0x000fc8000f8e02ff */
[----:B------:R-:W-:Y:S02]  /*1a30*/  UISETP.NE.AND UP2, UPT, UR55, URZ, UPT ;  /* 0x000000ff3700728c */ /* 0x000fe4000bf45270 */
[----:B------:R-:W-:-:S04]  /*1a40*/  UISETP.LT.U32.AND UP0, UPT, UR55, 0x1a, UPT ;  /* 0x0000001a3700788c */ /* 0x000fc8000bf01070 */
[----:B------:R-:W-:-:S04]  /*1a50*/  USEL UR4, UR55, 0x1a, UP0 ;  /* 0x0000001a37047887 */ /* 0x000fc80008000000 */
[----:B------:R-:W-:Y:S02]  /*1a60*/  UIADD3 UR5, UPT, UPT, UR4, -0x1, URZ ;  /* 0xffffffff04057890 */ /* 0x000fe4000fffe0ff */
[----:B------:R-:W-:Y:S02]  /*1a70*/  @!UP2 UIADD3 UR5, UPT, UPT, UR4, URZ, URZ ;  /* 0x000000ff0405a290 */ /* 0x000fe4000fffe0ff */
[----:B------:R-:W-:Y:S02]  /*1a80*/  UIADD3 UR51, UPT, UPT, UR55, -UR4, URZ ;  /* 0x8000000437337290 */ /* 0x000fe4000fffe0ff */
[----:B-12---:R-:W-:-:S12]  /*1a90*/  UIADD3 UR56, UPT, UPT, UR5, 0x1, URZ ;  /* 0x0000000105387890 */ /* 0x006fd8000fffe0ff */
.L_x_40:
[----:B------:R-:W1:Y:S01]  /*1aa0*/  S2UR UR36, SR_CgaCtaId ;  /* 0x00000000002479c3 */ /* 0x000e620000008800 */
[----:B------:R-:W-:Y:S01]  /*1ab0*/  UMOV UR4, 0x400 ;  /* 0x0000040000047882 */ /* 0x000fe20000000000 */
[----:B------:R-:W-:Y:S01]  /*1ac0*/  MOV R0, UR27 ;  /* 0x0000001b00007c02 */ /* 0x000fe20008000f00 */
[----:B------:R-:W-:Y:S02]  /*1ad0*/  UISETP.NE.AND UP0, UPT, UR55, URZ, UPT ;  /* 0x000000ff3700728c */ /* 0x000fe4000bf05270 */
[----:B------:R-:W-:Y:S01]  /*1ae0*/  ULEA UR19, UR19, UR54, 0x7 ;  /* 0x0000003613137291 */ /* 0x000fe2000f8e38ff */
[----:B------:R-:W-:Y:S01]  /*1af0*/  SHF.L.U32 R0, R0, 0x1f, RZ ;  /* 0x0000001f00007819 */ /* 0x000fe200000006ff */
[----:B------:R-:W-:Y:S01]  /*1b00*/  UMOV UR28, URZ ;  /* 0x000000ff001c7c82 */ /* 0x000fe20008000000 */
[----:B------:R-:W-:Y:S01]  /*1b10*/  UMOV UR22, URZ ;  /* 0x000000ff00167c82 */ /* 0x000fe20008000000 */
[----:B------:R-:W-:Y:S01]  /*1b20*/  UMOV UR21, URZ ;  /* 0x000000ff00157c82 */ /* 0x000fe20008000000 */
[----:B------:R-:W-:Y:S01]  /*1b30*/  UMOV UR20, URZ ;  /* 0x000000ff00147c82 */ /* 0x000fe20008000000 */
[----:B-1----:R-:W-:-:S04]  /*1b40*/  ULEA UR36, UR36, UR4, 0x18 ;  /* 0x0000000424247291 */ /* 0x002fc8000f8ec0ff */
[----:B------:R-:W-:-:S09]  /*1b50*/  ULEA UR4, UR30, UR36, 0x3 ;  /* 0x000000241e047291 */ /* 0x000fd2000f8e18ff */
[----:B------:R1:W2:Y:S01]  /*1b60*/  SYNCS.PHASECHK.TRANS64.TRYWAIT P0, [UR4+0xd0], R0 ;  /* 0x0000d000ff0075a7 */ /* 0x0002a20008001104 */
[----:B------:R-:W-:-:S04]  /*1b70*/  ULEA.HI UR4, UR45, UR45, URZ, 0x1 ;  /* 0x0000002d2d047291 */ /* 0x000fc8000f8f08ff */
[----:B------:R-:W-:-:S04]  /*1b80*/  USHF.L.U32 UR4, UR4, 0x6, URZ ;  /* 0x0000000604047899 */ /* 0x000fc800080006ff */
[----:B------:R-:W-:Y:S01]  /*1b90*/  ULOP3.LUT UR43, UR54, 0xffffff80, UR4, 0xf8, !UPT ;  /* 0xffffff80362b7892 */ /* 0x000fe2000f8ef804 */
[----:B------:R-:W-:Y:S11]  /*1ba0*/  BRA.U !UP0, `(.L_x_23) ;  /* 0x0000000508a87547 */ /* 0x000ff6000b800000 */
[----:B------:R-:W3:Y:S01]  /*1bb0*/  LDCU.128 UR12, c[0x0][0x480] ;  /* 0x00009000ff0c77ac */ /* 0x000ee20008000c00 */
[----:B------:R-:W4:Y:S01]  /*1bc0*/  LDCU.128 UR8, c[0x0][0x490] ;  /* 0x00009200ff0877ac */ /* 0x000f220008000c00 */
[----:B------:R-:W1:Y:S01]  /*1bd0*/  LDCU.64 UR20, c[0x0][0x4c0] ;  /* 0x00009800ff1477ac */ /* 0x000e620008000a00 */
[----:B------:R-:W1:Y:S01]  /*1be0*/  LDCU.64 UR16, c[0x0][0x4f0] ;  /* 0x00009e00ff1077ac */ /* 0x000e620008000a00 */
[----:B------:R-:W1:Y:S01]  /*1bf0*/  LDCU UR18, c[0x0][0x4c8] ;  /* 0x00009900ff1277ac */ /* 0x000e620008000800 */
[----:B---3--:R-:W-:Y:S02]  /*1c00*/  UIMAD.WIDE.U32 UR4, UR43, UR13, URZ ;  /* 0x0000000d2b0472a5 */ /* 0x008fe4000f8e00ff */
[----:B------:R-:W-:Y:S02]  /*1c10*/  UISETP.NE.AND UP0, UPT, UR12, 0x1, UPT ;  /* 0x000000010c00788c */ /* 0x000fe4000bf05270 */
[----:B------:R-:W-:Y:S01]  /*1c20*/  USHF.R.U32.HI UR5, URZ, UR14, UR5 ;  /* 0x0000000eff057299 */ /* 0x000fe20008011605 */
[----:B------:R-:W3:Y:S03]  /*1c30*/  LDCU UR48, c[0x0][0x38c] ;  /* 0x00007180ff3077ac */ /* 0x000ee60008000800 */
[----:B------:R-:W-:-:S02]  /*1c40*/  USEL UR5, UR43, UR5, !UP0 ;  /* 0x000000052b057287 */ /* 0x000fc4000c000000 */
[----:B------:R-:W-:Y:S02]  /*1c50*/  UISETP.NE.AND UP0, UPT, UR15, 0x1, UPT ;  /* 0x000000010f00788c */ /* 0x000fe4000bf05270 */
[----:B----4-:R-:W-:Y:S01]  /*1c60*/  UIMAD.WIDE.U32 UR6, UR5, UR8, URZ ;  /* 0x00000008050672a5 */ /* 0x010fe2000f8e00ff */
[----:B------:R-:W4:Y:S01]  /*1c70*/  LDCU UR8, c[0x0][0x4a0] ;  /* 0x00009400ff0877ac */ /* 0x000f220008000800 */
[----:B------:R-:W1:Y:S05]  /*1c80*/  LDCU UR23, c[0x0][0x4cc] ;  /* 0x00009980ff1777ac */ /* 0x000e6a0008000800 */
[----:B------:R-:W-:Y:S01]  /*1c90*/  UMOV UR4, UR7 ;  /* 0x0000000700047c82 */ /* 0x000fe20008000000 */
[----:B------:R-:W1:Y:S01]  /*1ca0*/  LDCU.64 UR40, c[0x0][0x390] ;  /* 0x00007200ff2877ac */ /* 0x000e620008000a00 */
[----:B------:R-:W-:Y:S01]  /*1cb0*/  USHF.R.U32.HI UR4, URZ, UR9, UR4 ;  /* 0x00000009ff047299 */ /* 0x000fe20008011604 */
[----:B------:R-:W1:Y:S03]  /*1cc0*/  LDCU UR9, c[0x0][0x4ec] ;  /* 0x00009d80ff0977ac */ /* 0x000e660008000800 */
[----:B------:R-:W-:-:S02]  /*1cd0*/  USEL UR4, UR5, UR4, !UP0 ;  /* 0x0000000405047287 */ /* 0x000fc4000c000000 */
[----:B------:R-:W-:Y:S02]  /*1ce0*/  UISETP.NE.AND UP0, UPT, UR10, 0x1, UPT ;  /* 0x000000010a00788c */ /* 0x000fe4000bf05270 */
[----:B------:R-:W-:Y:S01]  /*1cf0*/  UIMAD.WIDE.U32 UR6, UR4, UR11, URZ ;  /* 0x0000000b040672a5 */ /* 0x000fe2000f8e00ff */
[----:B------:R-:W1:Y:S01]  /*1d00*/  LDCU.64 UR24, c[0x0][0x4d0] ;  /* 0x00009a00ff1877ac */ /* 0x000e620008000a00 */
[----:B------:R-:W-:-:S05]  /*1d10*/  UIADD3 UR42, UPT, UPT, UR56, UR31, URZ ;  /* 0x0000001f382a7290 */ /* 0x000fca000fffe0ff */
[----:B------:R-:W-:Y:S01]  /*1d20*/  UMOV UR6, UR7 ;  /* 0x0000000700067c82 */ /* 0x000fe20008000000 */
[----:B------:R-:W-:Y:S02]  /*1d30*/  UIADD3 UR7, UPT, UPT, -UR4, URZ, URZ ;  /* 0x000000ff04077290 */ /* 0x000fe4000fffe1ff */
[----:B----4-:R-:W-:Y:S02]  /*1d40*/  USHF.R.U32.HI UR6, URZ, UR8, UR6 ;  /* 0x00000008ff067299 */ /* 0x010fe40008011606 */
[----:B------:R-:W-:Y:S02]  /*1d50*/  UIADD3 UR8, UPT, UPT, -UR5, URZ, URZ ;  /* 0x000000ff05087290 */ /* 0x000fe4000fffe1ff */
[----:B------:R-:W-:Y:S02]  /*1d60*/  USEL UR14, UR4, UR6, !UP0 ;  /* 0x00000006040e7287 */ /* 0x000fe4000c000000 */
[----:B------:R-:W-:Y:S02]  /*1d70*/  UIMAD UR7, UR15, UR7, UR5 ;  /* 0x000000070f0772a4 */ /* 0x000fe4000f8e0205 */
[----:B------:R-:W-:-:S02]  /*1d80*/  UIADD3 UR6, UPT, UPT, -UR14, URZ, URZ ;  /* 0x000000ff0e067290 */ /* 0x000fc4000fffe1ff */
[----:B------:R-:W-:Y:S02]  /*1d90*/  UIMAD UR8, UR12, UR8, UR43 ;  /* 0x000000080c0872a4 */ /* 0x000fe4000f8e022b */
[----:B------:R-:W-:Y:S02]  /*1da0*/  UIMAD UR13, UR10, UR6, UR4 ;  /* 0x000000060a0d72a4 */ /* 0x000fe4000f8e0204 */
[----:B-1----:R-:W-:Y:S02]  /*1db0*/  UIMAD UR11, UR8, UR20, UR9 ;  /* 0x00000014080b72a4 */ /* 0x002fe4000f8e0209 */
[----:B------:R-:W-:Y:S01]  /*1dc0*/  UIMAD UR12, UR7, UR21, UR16 ;  /* 0x00000015070c72a4 */ /* 0x000fe2000f8e0210 */
[----:B------:R-:W1:Y:S02]  /*1dd0*/  LDCU.64 UR4, c[0x0][0x4f8] ;  /* 0x00009f00ff0477ac */ /* 0x000e640008000a00 */
[----:B------:R-:W4:Y:S01]  /*1de0*/  LDCU UR6, c[0x0][0x500] ;  /* 0x0000a000ff0677ac */ /* 0x000f220008000800 */
[----:B------:R-:W-:Y:S01]  /*1df0*/  UIMAD UR13, UR13, UR18, UR17 ;  /* 0x000000120d0d72a4 */ /* 0x000fe2000f8e0211 */
[----:B------:R-:W-:Y:S01]  /*1e00*/  UMOV UR28, URZ ;  /* 0x000000ff001c7c82 */ /* 0x000fe20008000000 */
[----:B------:R-:W-:Y:S01]  /*1e10*/  UMOV UR7, UR30 ;  /* 0x0000001e00077c82 */ /* 0x000fe20008000000 */
[----:B------:R-:W-:Y:S01]  /*1e20*/  UMOV UR20, URZ ;  /* 0x000000ff00147c82 */ /* 0x000fe20008000000 */
[----:B------:R-:W-:Y:S01]  /*1e30*/  UMOV UR21, URZ ;  /* 0x000000ff00157c82 */ /* 0x000fe20008000000 */
[----:B---3--:R-:W-:-:S07]  /*1e40*/  UMOV UR22, URZ ;  /* 0x000000ff00167c82 */ /* 0x008fce0008000000 */
.L_x_29:
[----:B------:R-:W-:Y:S01]  /*1e50*/  @!P3 MOV R3, 0x4000 ;  /* 0x000040000003b802 */ /* 0x000fe20000000f00 */
[----:B------:R-:W-:Y:S01]  /*1e60*/  ULEA UR9, UR7, UR36, 0x3 ;  /* 0x0000002407097291 */ /* 0x000fe2000f8e18ff */
[----:B--2---:R-:W-:Y:S11]  /*1e70*/  @P0 BRA `(.L_x_24) ;  /* 0x0000000000100947 */ /* 0x004ff60003800000 */
[----:B------:R-:W-:Y:S04]  /*1e80*/  MOV R4, UR27 ;  /* 0x0000001b00047c02 */ /* 0x000fe80008000f00 */
[----:B------:R-:W-:Y:S04]  /*1e90*/  SHF.L.U32 R4, R4, 0x1f, RZ ;  /* 0x0000001f04047819 */ /* 0x000fe800000006ff */
[----:B------:R-:W2:Y:S02]  /*1ea0*/  SYNCS.PHASECHK.TRANS64.TRYWAIT P0, [UR9+0xd0], R4 ;  /* 0x0000d004ff0075a7 */ /* 0x000ea40008001109 */
[----:B--2---:R-:W-:Y:S05]  /*1eb0*/  @!P0 BRA `(.L_x_25) ;  /* 0x0000008400448947 */ /* 0x004fea0003800000 */
.L_x_24:
[----:B------:R3:W-:Y:S01]  /*1ec0*/  @!P3 SYNCS.ARRIVE.TRANS64 RZ, [UR9], R3 ;  /* 0x00000003ffffb9a7 */ /* 0x0007e20008000009 */
[----:B------:R-:W-:Y:S04]  /*1ed0*/  ULOP3.LUT UR8, UR38, 0x2, URZ, 0xfc, !UPT ;  /* 0x0000000226087892 */ /* 0x000fe8000f8efcff */
[----:B------:R-:W-:Y:S09]  /*1ee0*/  UISETP.NE.AND UP0, UPT, UR8, 0x2, UPT ;  /* 0x000000020800788c */ /* 0x000ff2000bf05270 */
[----:B------:R-:W-:Y:S05]  /*1ef0*/  BRA.U UP0, `(.L_x_26) ;  /* 0x0000000100047547 */ /* 0x000fea000b800000 */
[----:B-1--4-:R-:W-:Y:S05]  /*1f00*/  BPT.TRAP 0x1 ;  /* 0x000000040000795c */ /* 0x012fea0000300000 */
.L_x_26:
[----:B------:R-:W-:Y:S04]  /*1f10*/  BSSY.RECONVERGENT B0, `(.L_x_27) ;  /* 0x0000003000007945 */ /* 0x000fe80003800200 */
[----:B------:R-:W-:Y:S05]  /*1f20*/  @P2 BRA `(.L_x_28) ;  /* 0x0000000000042947 */ /* 0x000fea0003800000 */
[----:B-1--4-:R-:W-:Y:S05]  /*1f30*/  BPT.TRAP 0x1 ;  /* 0x000000040000795c */ /* 0x012fea0000300000 */
.L_x_28:
[----:B-1--4-:R-:W-:Y:S05]  /*1f40*/  BSYNC.RECONVERGENT B0 ;  /* 0x0000000000007941 */ /* 0x012fea0003800200 */
.L_x_27:
[----:B------:R-:W-:Y:S02]  /*1f50*/  UIADD3 UR8, UPT, UPT, UR7, 0x1, URZ ;  /* 0x0000000107087890 */ /* 0x000fe4000fffe0ff */
[----:B------:R-:W-:Y:S02]  /*1f60*/  UIMAD UR15, UR20, UR23, UR4 ;  /* 0x00000017140f72a4 */ /* 0x000fe4000f8e0204 */
[----:B------:R-:W-:Y:S02]  /*1f70*/  UISETP.NE.AND UP0, UPT, UR8, 0x1a, UPT ;  /* 0x0000001a0800788c */ /* 0x000fe4000bf05270 */
[----:B------:R-:W-:Y:S02]  /*1f80*/  ULEA UR16, UR7, UR36, 0xc ;  /* 0x0000002407107291 */ /* 0x000fe4000f8e60ff */
[----:B------:R-:W-:Y:S02]  /*1f90*/  USEL UR10, URZ, 0x1, UP0 ;  /* 0x00000001ff0a7887 */ /* 0x000fe40008000000 */
[----:B------:R-:W-:Y:S02]  /*1fa0*/  USEL UR30, UR8, URZ, UP0 ;  /* 0x000000ff081e7287 */ /* 0x000fe40008000000 */
[----:B------:R-:W-:Y:S02]  /*1fb0*/  ULOP3.LUT UR27, UR27, UR10, URZ, 0x3c, !UPT ;  /* 0x0000000a1b1b7292 */ /* 0x000fe4000f8e3cff */
[----:B------:R-:W-:Y:S02]  /*1fc0*/  ULEA UR8, UR30, UR36, 0x3 ;  /* 0x000000241e087291 */ /* 0x000fe4000f8e18ff */
[----:B------:R-:W-:Y:S02]  /*1fd0*/  UIADD3 UR34, UP0, UPT, UR46, 0x80, URZ ;  /* 0x000000802e227890 */ /* 0x000fe4000ff1e0ff */
[----:B------:R-:W-:Y:S01]  /*1fe0*/  ULOP3.LUT UR9, UR9, 0xfefffff8, URZ, 0xc0, !UPT ;  /* 0xfefffff809097892 */ /* 0x000fe2000f8ec0ff */
[----:B--2---:R-:W-:Y:S01]  /*1ff0*/  MOV R0, UR27 ;  /* 0x0000001b00007c02 */ /* 0x004fe20008000f00 */
[----:B------:R-:W-:Y:S02]  /*2000*/  USHF.L.U32 UR10, UR28, 0x5, URZ ;  /* 0x000000051c0a7899 */ /* 0x000fe400080006ff */
[----:B------:R-:W-:Y:S01]  /*2010*/  UIADD3.X UR35, UPT, UPT, URZ, UR47, URZ, UP0, !UPT ;  /* 0x0000002fff237290 */ /* 0x000fe200087fe4ff */
[----:B------:R-:W-:Y:S01]  /*2020*/  SHF.L.U32 R0, R0, 0x1f, RZ ;  /* 0x0000001f00007819 */ /* 0x000fe200000006ff */
[----:B------:R-:W-:Y:S02]  /*2030*/  UIADD3 UR32, UP3, UPT, UR46, 0x200, URZ ;  /* 0x000002002e207890 */ /* 0x000fe4000ff7e0ff */
[----:B------:R-:W-:Y:S01]  /*2040*/  UIADD3 UR37, UPT, UPT, UR20, 0x1, URZ ;  /* 0x0000000114257890 */ /* 0x000fe2000fffe0ff */
[----:B------:R1:W2:Y:S01]  /*2050*/  SYNCS.PHASECHK.TRANS64.TRYWAIT P0, [UR8+0xd0], R0 ;  /* 0x0000d000ff0075a7 */ /* 0x0002a20008001108 */
[----:B------:R-:W-:Y:S02]  /*2060*/  UIMAD UR8, UR21, UR24, UR5 ;  /* 0x00000018150872a4 */ /* 0x000fe4000f8e0205 */
[----:B------:R-:W-:Y:S02]  /*2070*/  UIMAD UR7, UR22, UR25, UR6 ;  /* 0x00000019160772a4 */ /* 0x000fe4000f8e0206 */
[----:B------:R-:W-:Y:S02]  /*2080*/  ULEA UR15, UR8, UR15, 0x5 ;  /* 0x0000000f080f7291 */ /* 0x000fe4000f8e28ff */
[----:B------:R-:W-:Y:S02]  /*2090*/  UIADD3 UR8, UPT, UPT, UR16, 0x4400, URZ ;  /* 0x0000440010087890 */ /* 0x000fe4000fffe0ff */
[----:B------:R-:W-:Y:S02]  /*20a0*/  ULEA UR7, UR7, UR15, 0xa ;  /* 0x0000000f07077291 */ /* 0x000fe4000f8e50ff */
[----:B------:R-:W-:Y:S02]  /*20b0*/  UIADD3.X UR33, UPT, UPT, URZ, UR47, URZ, UP3, !UPT ;  /* 0x0000002fff217290 */ /* 0x000fe40009ffe4ff */
[----:B------:R-:W-:Y:S02]  /*20c0*/  UPRMT UR7, UR7, 0x5410, URZ ;  /* 0x0000541007077896 */ /* 0x000fe400080000ff */
[----:B------:R-:W-:Y:S02]  /*20d0*/  UIADD3 UR16, UPT, UPT, UR16, 0x1e400, URZ ;  /* 0x0001e40010107890 */ /* 0x000fe4000fffe0ff */
[----:B------:R-:W-:Y:S02]  /*20e0*/  UISETP.NE.AND UP2, UPT, UR37, UR48, UPT ;  /* 0x000000302500728c */ /* 0x000fe4000bf45270 */
[----:B------:R-:W-:Y:S02]  /*20f0*/  UIADD3 UR29, UPT, UPT, UR21, 0x1, URZ ;  /* 0x00000001151d7890 */ /* 0x000fe4000fffe0ff */
[----:B------:R-:W-:Y:S02]  /*2100*/  UIADD3 UR26, UPT, UPT, UR22, 0x1, URZ ;  /* 0x00000001161a7890 */ /* 0x000fe4000fffe0ff */
[----:B------:R-:W-:Y:S01]  /*2110*/  UIADD3 UR31, UPT, UPT, UR31, 0x1, URZ ;  /* 0x000000011f1f7890 */ /* 0x000fe2000fffe0ff */
[----:B------:R-:W-:Y:S01]  /*2120*/  UMOV UR44, 0x0 ;  /* 0x00000000002c7882 */ /* 0x000fe20000000000 */
[----:B------:R-:W-:Y:S01]  /*2130*/  UMOV UR45, 0x10000000 ;  /* 0x10000000002d7882 */ /* 0x000fe20000000000 */
[----:B------:R-:W-:Y:S02]  /*2140*/  UMOV UR17, UR9 ;  /* 0x0000000900117c82 */ /* 0x000fe40008000000 */
[----:B------:R-:W-:Y:S01]  /*2150*/  @UP2 UIADD3 UR29, UPT, UPT, UR21, URZ, URZ ;  /* 0x000000ff151d2290 */ /* 0x000fe2000fffe0ff */
[----:B------:R4:W-:Y:S01]  /*2160*/  UTMALDG.5D.IM2COL.2CTA [UR8], [UR34], UR7, desc[UR44] ;  /* 0x00002c08220073b4 */ /* 0x0009e20008261007 */
[----:B------:R-:W-:Y:S02]  /*2170*/  UMOV UR18, UR10 ;  /* 0x0000000a00127c82 */ /* 0x000fe40008000000 */
[----:B------:R-:W-:Y:S01]  /*2180*/  UISETP.NE.AND UP1, UPT, UR29, UR40, UPT ;  /* 0x000000281d00728c */ /* 0x000fe2000bf25270 */
[----:B------:R3:W-:Y:S10]  /*2190*/  UTMALDG.5D.2CTA [UR16], [UR32], desc[UR44] ;  /* 0x00002c10200075b4 */ /* 0x0007f40008221000 */
[----:B------:R-:W-:Y:S04]  /*21a0*/  @UP1 UIADD3 UR26, UPT, UPT, UR22, URZ, URZ ;  /* 0x000000ff161a1290 */ /* 0x000fe8000fffe0ff */
[----:B------:R-:W-:Y:S02]  /*21b0*/  UISETP.NE.AND UP0, UPT, UR26, UR41, UPT ;  /* 0x000000291a00728c */ /* 0x000fe4000bf05270 */
[----:B----4-:R-:W-:Y:S09]  /*21c0*/  UIADD3 UR8, UPT, UPT, UR28, 0x1, URZ ;  /* 0x000000011c087890 */ /* 0x010ff2000fffe0ff */
[----:B------:R-:W-:Y:S01]  /*21d0*/  @UP0 UIADD3 UR8, UPT, UPT, UR28, URZ, URZ ;  /* 0x000000ff1c080290 */ /* 0x000fe2000fffe0ff */
[----:B------:R-:W-:Y:S01]  /*21e0*/  UMOV UR7, UR30 ;  /* 0x0000001e00077c82 */ /* 0x000fe20008000000 */
[----:B---3--:R-:W-:Y:S02]  /*21f0*/  USEL UR22, UR26, URZ, UP0 ;  /* 0x000000ff1a167287 */ /* 0x008fe40008000000 */
[----:B------:R-:W-:Y:S02]  /*2200*/  UISETP.NE.AND UP0, UPT, UR31, UR42, UPT ;  /* 0x0000002a1f00728c */ /* 0x000fe4000bf05270 */
[----:B------:R-:W-:Y:S02]  /*2210*/  USEL UR20, UR37, URZ, UP2 ;  /* 0x000000ff25147287 */ /* 0x000fe40009000000 */
[----:B------:R-:W-:Y:S01]  /*2220*/  USEL UR21, UR29, URZ, UP1 ;  /* 0x000000ff1d157287 */ /* 0x000fe20008800000 */
[----:B------:R-:W-:Y:S04]  /*2230*/  UMOV UR28, UR8 ;  /* 0x00000008001c7c82 */ /* 0x000fe80008000000 */
[----:B-1----:R-:W-:Y:S07]  /*2240*/  BRA.U UP0, `(.L_x_29) ;  /* 0xfffffffd00007547 */ /* 0x002fee000b83ffff */
.L_x_23:
[----:B------:R-:W-:Y:S01]  /*2250*/  ULEA UR4, UR30, UR36, 0x3 ;  /* 0x000000241e047291 */ /* 0x000fe2000f8e18ff */
[----:B-1----:R-:W-:Y:S01]  /*2260*/  MOV R0, UR27 ;  /* 0x0000001b00007c02 */ /* 0x002fe20008000f00 */
[----:B------:R-:W-:Y:S01]  /*2270*/  @!P1 SYNCS.ARRIVE.TRANS64.A1T0 RZ, [UR36+0x1e8], RZ ;  /* 0x0001e8ffffff99a7 */ /* 0x000fe20008100024 */
[----:B------:R-:W-:Y:S02]  /*2280*/  UISETP.GE.AND UP0, UPT, UR51, 0x1, UPT ;  /* 0x000000013300788c */ /* 0x000fe4000bf06270 */
[----:B------:R-:W-:-:S04]  /*2290*/  SHF.L.U32 R0, R0, 0x1f, RZ ;  /* 0x0000001f00007819 */ /* 0x000fc800000006ff */
[----:B--2---:R1:W2:Y:S03]  /*22a0*/  SYNCS.PHASECHK.TRANS64.TRYWAIT P0, [UR4+0xd0], R0 ;  /* 0x0000d000ff0075a7 */ /* 0x0042a60008001104 */
[----:B------:R-:W-:Y:S05]  /*22b0*/  BRA.U !UP0, `(.L_x_30) ;  /* 0x0000000508a07547 */ /* 0x000fea000b800000 */
[----:B------:R-:W3:Y:S01]  /*22c0*/  LDCU.128 UR8, c[0x0][0x480] ;  /* 0x00009000ff0877ac */ /* 0x000ee20008000c00 */
[----:B------:R-:W4:Y:S01]  /*22d0*/  LDCU.128 UR32, c[0x0][0x490] ;  /* 0x00009200ff2077ac */ /* 0x000f220008000c00 */
[----:B------:R-:W1:Y:S01]  /*22e0*/  LDCU UR13, c[0x0][0x4c8] ;  /* 0x00009900ff0d77ac */ /* 0x000e620008000800 */
        /* <DEDUP_REMOVED lines=10> */
[----:B------:R-:W1:Y:S05]  /*2390*/  LDCU.64 UR40, c[0x0][0x390] ;  /* 0x00007200ff2877ac */ /* 0x000e6a0008000a00 */
[----:B------:R-:W-:Y:S01]  /*23a0*/  UMOV UR4, UR7 ;  /* 0x0000000700047c82 */ /* 0x000fe20008000000 */
[----:B------:R-:W1:Y:S01]  /*23b0*/  LDCU.64 UR24, c[0x0][0x4d0] ;  /* 0x00009a00ff1877ac */ /* 0x000e620008000a00 */
[----:B------:R-:W-:Y:S01]  /*23c0*/  USHF.R.U32.HI UR4, URZ, UR33, UR4 ;  /* 0x00000021ff047299 */ /* 0x000fe20008011604 */
[----:B------:R-:W4:Y:S03]  /*23d0*/  LDCU.64 UR32, c[0x0][0x4c0] ;  /* 0x00009800ff2077ac */ /* 0x000f260008000a00 */
[----:B------:R-:W-:-:S02]  /*23e0*/  USEL UR4, UR5, UR4, !UP0 ;  /* 0x0000000405047287 */ /* 0x000fc4000c000000 */
[----:B------:R-:W-:Y:S02]  /*23f0*/  UISETP.NE.AND UP0, UPT, UR34, 0x1, UPT ;  /* 0x000000012200788c */ /* 0x000fe4000bf05270 */
[----:B------:R-:W-:Y:S02]  /*2400*/  UIMAD.WIDE.U32 UR6, UR4, UR35, URZ ;  /* 0x00000023040672a5 */ /* 0x000fe4000f8e00ff */
[----:B------:R-:W-:Y:S01]  /*2410*/  UIADD3 UR42, UPT, UPT, UR51, UR42, URZ ;  /* 0x0000002a332a7290 */ /* 0x000fe2000fffe0ff */
[----:B------:R-:W-:-:S04]  /*2420*/  UMOV UR37, UR51 ;  /* 0x0000003300257c82 */ /* 0x000fc80008000000 */
[----:B------:R-:W-:Y:S01]  /*2430*/  UMOV UR6, UR7 ;  /* 0x0000000700067c82 */ /* 0x000fe20008000000 */
[----:B------:R-:W-:Y:S02]  /*2440*/  UIADD3 UR7, UPT, UPT, -UR5, URZ, URZ ;  /* 0x000000ff05077290 */ /* 0x000fe4000fffe1ff */
[----:B---3--:R-:W-:Y:S02]  /*2450*/  USHF.R.U32.HI UR6, URZ, UR9, UR6 ;  /* 0x00000009ff067299 */ /* 0x008fe40008011606 */
[----:B------:R-:W-:Y:S02]  /*2460*/  UIMAD UR7, UR8, UR7, UR43 ;  /* 0x00000007080772a4 */ /* 0x000fe4000f8e022b */
[----:B------:R-:W-:Y:S02]  /*2470*/  USEL UR14, UR4, UR6, !UP0 ;  /* 0x00000006040e7287 */ /* 0x000fe4000c000000 */
[----:B------:R-:W-:Y:S02]  /*2480*/  UIADD3 UR6, UPT, UPT, -UR4, URZ, URZ ;  /* 0x000000ff04067290 */ /* 0x000fe4000fffe1ff */
[----:B------:R-:W-:-:S02]  /*2490*/  UIADD3 UR9, UPT, UPT, -UR14, URZ, URZ ;  /* 0x000000ff0e097290 */ /* 0x000fc4000fffe1ff */
[----:B------:R-:W-:Y:S02]  /*24a0*/  UIMAD UR12, UR11, UR6, UR5 ;  /* 0x000000060b0c72a4 */ /* 0x000fe4000f8e0205 */
[----:B------:R-:W-:Y:S02]  /*24b0*/  UIMAD UR9, UR34, UR9, UR4 ;  /* 0x00000009220972a4 */ /* 0x000fe4000f8e0204 */
[----:B----4-:R-:W-:Y:S01]  /*24c0*/  UIMAD UR11, UR7, UR32, UR10 ;  /* 0x00000020070b72a4 */ /* 0x010fe2000f8e020a */
[----:B------:R-:W3:Y:S02]  /*24d0*/  LDCU UR43, c[0x0][0x38c] ;  /* 0x00007180ff2b77ac */ /* 0x000ee40008000800 */
[----:B------:R-:W4:Y:S01]  /*24e0*/  LDCU UR6, c[0x0][0x500] ;  /* 0x0000a000ff0677ac */ /* 0x000f220008000800 */
[----:B------:R-:W2:Y:S01]  /*24f0*/  LDCU.64 UR4, c[0x0][0x4f8] ;  /* 0x00009f00ff0477ac */ /* 0x000ea20008000a00 */
[----:B-1----:R-:W-:Y:S02]  /*2500*/  UIMAD UR12, UR12, UR33, UR16 ;  /* 0x000000210c0c72a4 */ /* 0x002fe4000f8e0210 */
[----:B------:R-:W-:Y:S01]  /*2510*/  UIMAD UR13, UR9, UR13, UR17 ;  /* 0x0000000d090d72a4 */ /* 0x000fe2000f8e0211 */
[----:B------:R-:W-:-:S11]  /*2520*/  UMOV UR7, UR30 ;  /* 0x0000001e00077c82 */ /* 0x000fd60008000000 */
.L_x_36:
[----:B------:R-:W-:Y:S01]  /*2530*/  @!P3 MOV R3, 0x4000 ;  /* 0x000040000003b802 */ /* 0x000fe20000000f00 */
[----:B------:R-:W-:Y:S01]  /*2540*/  ULEA UR9, UR7, UR36, 0x3 ;  /* 0x0000002407097291 */ /* 0x000fe2000f8e18ff */
[----:B--23--:R-:W-:Y:S11]  /*2550*/  @P0 BRA `(.L_x_31) ;  /* 0x0000000000100947 */ /* 0x00cff60003800000 */
[----:B------:R-:W-:Y:S04]  /*2560*/  MOV R4, UR27 ;  /* 0x0000001b00047c02 */ /* 0x000fe80008000f00 */
[----:B------:R-:W-:Y:S04]  /*2570*/  SHF.L.U32 R4, R4, 0x1f, RZ ;  /* 0x0000001f04047819 */ /* 0x000fe800000006ff */
[----:B------:R-:W1:Y:S02]  /*2580*/  SYNCS.PHASECHK.TRANS64.TRYWAIT P0, [UR9+0xd0], R4 ;  /* 0x0000d004ff0075a7 */ /* 0x000e640008001109 */
[----:B-1----:R-:W-:Y:S05]  /*2590*/  @!P0 BRA `(.L_x_32) ;  /* 0x0000007c00a48947 */ /* 0x002fea0003800000 */
.L_x_31:
[----:B------:R2:W-:Y:S01]  /*25a0*/  @!P3 SYNCS.ARRIVE.TRANS64 RZ, [UR9], R3 ;  /* 0x00000003ffffb9a7 */ /* 0x0005e20008000009 */
[----:B------:R-:W-:Y:S04]  /*25b0*/  ULOP3.LUT UR8, UR38, 0x2, URZ, 0xfc, !UPT ;  /* 0x0000000226087892 */ /* 0x000fe8000f8efcff */
[----:B------:R-:W-:Y:S09]  /*25c0*/  UISETP.NE.AND UP0, UPT, UR8, 0x2, UPT ;  /* 0x000000020800788c */ /* 0x000ff2000bf05270 */
[----:B------:R-:W-:Y:S05]  /*25d0*/  BRA.U UP0, `(.L_x_33) ;  /* 0x0000000100047547 */ /* 0x000fea000b800000 */
[----:B---34-:R-:W-:Y:S05]  /*25e0*/  BPT.TRAP 0x1 ;  /* 0x000000040000795c */ /* 0x018fea0000300000 */
.L_x_33:
[----:B------:R-:W-:Y:S04]  /*25f0*/  BSSY.RECONVERGENT B0, `(.L_x_34) ;  /* 0x0000003000007945 */ /* 0x000fe80003800200 */
[----:B------:R-:W-:Y:S05]  /*2600*/  @P2 BRA `(.L_x_35) ;  /* 0x0000000000042947 */ /* 0x000fea0003800000 */
[----:B---34-:R-:W-:Y:S05]  /*2610*/  BPT.TRAP 0x1 ;  /* 0x000000040000795c */ /* 0x018fea0000300000 */
.L_x_35:
[----:B---34-:R-:W-:Y:S05]  /*2620*/  BSYNC.RECONVERGENT B0 ;  /* 0x0000000000007941 */ /* 0x018fea0003800200 */
.L_x_34:
[----:B------:R-:W-:Y:S02]  /*2630*/  UIADD3 UR8, UPT, UPT, UR7, 0x1, URZ ;  /* 0x0000000107087890 */ /* 0x000fe4000fffe0ff */
[----:B------:R-:W-:Y:S02]  /*2640*/  UIMAD UR16, UR20, UR23, UR4 ;  /* 0x00000017141072a4 */ /* 0x000fe4000f8e0204 */
[----:B------:R-:W-:Y:S02]  /*2650*/  UISETP.NE.AND UP0, UPT, UR8, 0x1a, UPT ;  /* 0x0000001a0800788c */ /* 0x000fe4000bf05270 */
[----:B------:R-:W-:Y:S02]  /*2660*/  UIMAD UR15, UR21, UR24, UR5 ;  /* 0x00000018150f72a4 */ /* 0x000fe4000f8e0205 */
[----:B------:R-:W-:Y:S02]  /*2670*/  USEL UR10, URZ, 0x1, UP0 ;  /* 0x00000001ff0a7887 */ /* 0x000fe40008000000 */
[----:B------:R-:W-:Y:S02]  /*2680*/  USEL UR30, UR8, URZ, UP0 ;  /* 0x000000ff081e7287 */ /* 0x000fe40008000000 */
[----:B------:R-:W-:Y:S02]  /*2690*/  ULOP3.LUT UR27, UR27, UR10, URZ, 0x3c, !UPT ;  /* 0x0000000a1b1b7292 */ /* 0x000fe4000f8e3cff */
[----:B------:R-:W-:Y:S02]  /*26a0*/  ULEA UR8, UR30, UR36, 0x3 ;  /* 0x000000241e087291 */ /* 0x000fe4000f8e18ff */
[----:B------:R-:W-:Y:S02]  /*26b0*/  ULEA UR17, UR7, UR36, 0xc ;  /* 0x0000002407117291 */ /* 0x000fe4000f8e60ff */
[----:B------:R-:W-:Y:S01]  /*26c0*/  UIMAD UR7, UR22, UR25, UR6 ;  /* 0x00000019160772a4 */ /* 0x000fe2000f8e0206 */
[----:B-1----:R-:W-:Y:S01]  /*26d0*/  MOV R0, UR27 ;  /* 0x0000001b00007c02 */ /* 0x002fe20008000f00 */
[----:B------:R-:W-:Y:S02]  /*26e0*/  ULEA UR15, UR15, UR16, 0x5 ;  /* 0x000000100f0f7291 */ /* 0x000fe4000f8e28ff */
[----:B------:R-:W-:Y:S01]  /*26f0*/  UIADD3 UR34, UP0, UPT, UR46, 0x80, URZ ;  /* 0x000000802e227890 */ /* 0x000fe2000ff1e0ff */
[----:B------:R-:W-:Y:S01]  /*2700*/  SHF.L.U32 R0, R0, 0x1f, RZ ;  /* 0x0000001f00007819 */ /* 0x000fe200000006ff */
[----:B------:R-:W-:Y:S02]  /*2710*/  ULEA UR7, UR7, UR15, 0xa ;  /* 0x0000000f07077291 */ /* 0x000fe4000f8e50ff */
[----:B------:R-:W-:Y:S01]  /*2720*/  ULOP3.LUT UR9, UR9, 0xfefffff8, URZ, 0xc0, !UPT ;  /* 0xfefffff809097892 */ /* 0x000fe2000f8ec0ff */
[----:B------:R1:W3:Y:S01]  /*2730*/  SYNCS.PHASECHK.TRANS64.TRYWAIT P0, [UR8+0xd0], R0 ;  /* 0x0000d000ff0075a7 */ /* 0x0002e20008001108 */
[----:B------:R-:W-:Y:S02]  /*2740*/  USHF.L.U32 UR10, UR28, 0x5, URZ ;  /* 0x000000051c0a7899 */ /* 0x000fe400080006ff */
[----:B------:R-:W-:Y:S02]  /*2750*/  UIADD3.X UR35, UPT, UPT, URZ, UR47, URZ, UP0, !UPT ;  /* 0x0000002fff237290 */ /* 0x000fe400087fe4ff */
[----:B------:R-:W-:Y:S02]  /*2760*/  UIADD3 UR8, UPT, UPT, UR17, 0x4400, URZ ;  /* 0x0000440011087890 */ /* 0x000fe4000fffe0ff */
[----:B------:R-:W-:Y:S02]  /*2770*/  UPRMT UR7, UR7, 0x5410, URZ ;  /* 0x0000541007077896 */ /* 0x000fe400080000ff */
[----:B------:R-:W-:Y:S02]  /*2780*/  UIADD3 UR32, UP3, UPT, UR46, 0x200, URZ ;  /* 0x000002002e207890 */ /* 0x000fe4000ff7e0ff */
[----:B------:R-:W-:Y:S02]  /*2790*/  UIADD3 UR16, UPT, UPT, UR17, 0x1e400, URZ ;  /* 0x0001e40011107890 */ /* 0x000fe4000fffe0ff */
[----:B------:R-:W-:Y:S02]  /*27a0*/  UIADD3.X UR33, UPT, UPT, URZ, UR47, URZ, UP3, !UPT ;  /* 0x0000002fff217290 */ /* 0x000fe40009ffe4ff */
[----:B------:R-:W-:Y:S02]  /*27b0*/  UIADD3 UR31, UPT, UPT, UR20, 0x1, URZ ;  /* 0x00000001141f7890 */ /* 0x000fe4000fffe0ff */
[----:B------:R-:W-:Y:S02]  /*27c0*/  UIADD3 UR29, UPT, UPT, UR21, 0x1, URZ ;  /* 0x00000001151d7890 */ /* 0x000fe4000fffe0ff */
[----:B------:R-:W-:Y:S02]  /*27d0*/  UISETP.NE.AND UP2, UPT, UR31, UR43, UPT ;  /* 0x0000002b1f00728c */ /* 0x000fe4000bf45270 */
[----:B------:R-:W-:Y:S01]  /*27e0*/  UIADD3 UR26, UPT, UPT, UR22, 0x1, URZ ;  /* 0x00000001161a7890 */ /* 0x000fe2000fffe0ff */
[----:B------:R-:W-:Y:S01]  /*27f0*/  UMOV UR44, 0x0 ;  /* 0x00000000002c7882 */ /* 0x000fe20000000000 */
[----:B------:R-:W-:Y:S01]  /*2800*/  UMOV UR45, 0x10000000 ;  /* 0x10000000002d7882 */ /* 0x000fe20000000000 */
[----:B------:R-:W-:Y:S01]  /*2810*/  UMOV UR17, UR9 ;  /* 0x0000000900117c82 */ /* 0x000fe20008000000 */
[----:B------:R4:W-:Y:S01]  /*2820*/  UTMALDG.5D.IM2COL.2CTA [UR8], [UR34], UR7, desc[UR44] ;  /* 0x00002c08220073b4 */ /* 0x0009e20008261007 */
[----:B------:R-:W-:Y:S04]  /*2830*/  UMOV UR18, UR10 ;  /* 0x0000000a00127c82 */ /* 0x000fe80008000000 */
[----:B------:R-:W-:Y:S04]  /*2840*/  @UP2 UIADD3 UR29, UPT, UPT, UR21, URZ, URZ ;  /* 0x000000ff151d2290 */ /* 0x000fe8000fffe0ff */
[----:B------:R-:W-:Y:S01]  /*2850*/  UISETP.NE.AND UP1, UPT, UR29, UR40, UPT ;  /* 0x000000281d00728c */ /* 0x000fe2000bf25270 */
[----:B------:R2:W-:Y:S10]  /*2860*/  UTMALDG.5D.2CTA [UR16], [UR32], desc[UR44] ;  /* 0x00002c10200075b4 */ /* 0x0005f40008221000 */
[----:B------:R-:W-:Y:S04]  /*2870*/  @UP1 UIADD3 UR26, UPT, UPT, UR22, URZ, URZ ;  /* 0x000000ff161a1290 */ /* 0x000fe8000fffe0ff */
[----:B------:R-:W-:Y:S02]  /*2880*/  UISETP.NE.AND UP0, UPT, UR26, UR41, UPT ;  /* 0x000000291a00728c */ /* 0x000fe4000bf05270 */
[----:B----4-:R-:W-:Y:S09]  /*2890*/  UIADD3 UR8, UPT, UPT, UR28, 0x1, URZ ;  /* 0x000000011c087890 */ /* 0x010ff2000fffe0ff */
[----:B------:R-:W-:Y:S02]  /*28a0*/  @UP0 UIADD3 UR8, UPT, UPT, UR28, URZ, URZ ;  /* 0x000000ff1c080290 */ /* 0x000fe4000fffe0ff */
[----:B------:R-:W-:Y:S02]  /*28b0*/  UIADD3 UR7, UPT, UPT, UR37, -0x1, URZ ;  /* 0xffffffff25077890 */ /* 0x000fe4000fffe0ff */
[----:B--2---:R-:W-:Y:S02]  /*28c0*/  USEL UR22, UR26, URZ, UP0 ;  /* 0x000000ff1a167287 */ /* 0x004fe40008000000 */
[----:B------:R-:W-:Y:S02]  /*28d0*/  UISETP.GT.U32.AND UP0, UPT, UR37, 0x1, UPT ;  /* 0x000000012500788c */ /* 0x000fe4000bf04070 */
[----:B------:R-:W-:Y:S02]  /*28e0*/  USEL UR20, UR31, URZ, UP2 ;  /* 0x000000ff1f147287 */ /* 0x000fe40009000000 */
[----:B------:R-:W-:Y:S01]  /*28f0*/  USEL UR21, UR29, URZ, UP1 ;  /* 0x000000ff1d157287 */ /* 0x000fe20008800000 */
[----:B------:R-:W-:Y:S01]  /*2900*/  UMOV UR37, UR7 ;  /* 0x0000000700257c82 */ /* 0x000fe20008000000 */
[----:B------:R-:W-:Y:S01]  /*2910*/  UMOV UR7, UR30 ;  /* 0x0000001e00077c82 */ /* 0x000fe20008000000 */
[----:B------:R-:W-:Y:S02]  /*2920*/  UMOV UR28, UR8 ;  /* 0x00000008001c7c82 */ /* 0x000fe40008000000 */
[----:B-1----:R-:W-:Y:S07]  /*2930*/  BRA.U UP0, `(.L_x_36) ;  /* 0xfffffff900fc7547 */ /* 0x002fee000b83ffff */
.L_x_30:
[----:B------:R-:W-:Y:S01]  /*2940*/  SHF.L.U32 R3, R2, 0x1f, RZ ;  /* 0x0000001f02037819 */ /* 0x000fe200000006ff */
[----:B------:R-:W-:-:S03]  /*2950*/  NOP ;  /* 0x0000000000007918 */ /* 0x000fc60000000000 */
[----:B--23--:R-:W2:Y:S02]  /*2960*/  SYNCS.PHASECHK.TRANS64.TRYWAIT P0, [UR36+0x1f0], R3 ;  /* 0x0001f003ff0075a7 */ /* 0x00cea40008001124 */
[----:B--2---:R-:W-:Y:S05]  /*2970*/  @!P0 BRA `(.L_x_37) ;  /* 0x0000007800c48947 */ /* 0x004fea0003800000 */
.L_x_168:
[----:B------:R-:W2:Y:S01]  /*2980*/  LDS.128 R4, [UR36+0x230] ;  /* 0x00023024ff047984 */ /* 0x000ea20008000c00 */
[----:B------:R-:W-:Y:S02]  /*2990*/  UIADD3 UR4, UPT, UPT, UR36, 0x1f8, URZ ;  /* 0x000001f824047890 */ /* 0x000fe4000fffe0ff */
[----:B------:R-:W-:Y:S01]  /*29a0*/  UISETP.GE.AND UP0, UPT, UR39, 0x1, UPT ;  /* 0x000000012700788c */ /* 0x000fe2000bf06270 */
[----:B------:R-:W-:Y:S01]  /*29b0*/  @!PT LDS RZ, [RZ] ;  /* 0x00000000fffff984 */ /* 0x000fe20000000800 */
[----:B------:R-:W-:Y:S01]  /*29c0*/  @!PT LDS RZ, [RZ] ;  /* 0x00000000fffff984 */ /* 0x000fe20000000800 */
[----:B------:R-:W-:Y:S01]  /*29d0*/  @!PT LDS RZ, [RZ] ;  /* 0x00000000fffff984 */ /* 0x000fe20000000800 */
[----:B------:R-:W-:Y:S01]  /*29e0*/  @!PT LDS RZ, [RZ] ;  /* 0x00000000fffff984 */ /* 0x000fe20000000800 */
[----:B------:R3:W-:Y:S06]  /*29f0*/  MEMBAR.ALL.CTA ;  /* 0x0000000000007992 */ /* 0x0007ec0000008000 */
[----:B---3--:R-:W3:Y:S01]  /*2a00*/  FENCE.VIEW.ASYNC.S ;  /* 0x00000000000073c6 */ /* 0x008ee20000000000 */
[----:B------:R-:W-:-:S09]  /*2a10*/  UPRMT UR4, URZ, 0x654, UR4 ;  /* 0x00000654ff047896 */ /* 0x000fd20008000004 */
[----:B---3--:R-:W-:Y:S01]  /*2a20*/  SYNCS.ARRIVE.TRANS64.RED.A1T0 RZ, [UR4], RZ ;  /* 0x000000ffffff79a7 */ /* 0x008fe20008100404 */
[----:B--2---:R-:W-:-:S13]  /*2a30*/  LOP3.LUT P0, RZ, R6, 0x1, RZ, 0xc0, !PT ;  /* 0x0000000106ff7812 */ /* 0x004fda000780c0ff */
[----:B------:R-:W-:Y:S01]  /*2a40*/  VOTEU.ANY UP1, P0 ;  /* 0x0000000000ff7886 */ /* 0x000fe20000020100 */
[----:B------:R-:W-:-:S13]  /*2a50*/  PLOP3.LUT P0, PT, PT, PT, UP1, 0x80, 0x8 ;  /* 0x000000000008781c */ /* 0x000fda0003f0f018 */
[----:B-1----:R-:W-:Y:S02]  /*2a60*/  @P0 MOV R0, R4 ;  /* 0x0000000400000202 */ /* 0x002fe40000000f00 */
[----:B------:R-:W-:Y:S02]  /*2a70*/  @P0 LOP3.LUT R4, R5, 0xffff, RZ, 0xc0, !PT ;  /* 0x0000ffff05040812 */ /* 0x000fe400078ec0ff */
[----:B------:R-:W-:Y:S02]  /*2a80*/  @P0 R2UR UR6, R0 ;  /* 0x00000000000602ca */ /* 0x000fe400000e0000 */
[----:B------:R-:W-:-:S11]  /*2a90*/  @P0 R2UR UR5, R4 ;  /* 0x00000000040502ca */ /* 0x000fd600000e0000 */
[----:B------:R-:W-:Y:S02]  /*2aa0*/  @UP1 UMOV UR50, UR6 ;  /* 0x0000000600321c82 */ /* 0x000fe40008000000 */
[----:B------:R-:W-:Y:S01]  /*2ab0*/  @UP1 UMOV UR49, UR5 ;  /* 0x0000000500311c82 */ /* 0x000fe20008000000 */
[----:B------:R-:W-:Y:S05]  /*2ac0*/  BRA.U !UP0, `(.L_x_38) ;  /* 0x0000000108d47547 */ /* 0x000fea000b800000 */
[----:B------:R-:W1:Y:S01]  /*2ad0*/  LDCU.128 UR16, c[0x0][0xc10] ;  /* 0x00018200ff1077ac */ /* 0x000e620008000c00 */
[----:B------:R-:W2:Y:S01]  /*2ae0*/  LDCU UR21, c[0x0][0xc20] ;  /* 0x00018400ff1577ac */ /* 0x000ea20008000800 */
[----:B------:R-:W3:Y:S01]  /*2af0*/  LDCU UR20, c[0x0][0xc0c] ;  /* 0x00018180ff1477ac */ /* 0x000ee20008000800 */
[----:B------:R-:W4:Y:S01]  /*2b00*/  LDCU.64 UR12, c[0x0][0xc28] ;  /* 0x00018500ff0c77ac */ /* 0x000f220008000a00 */
[----:B------:R-:W-:Y:S02]  /*2b10*/  UISETP.NE.AND UP3, UPT, UR39, 0x1, UPT ;  /* 0x000000012700788c */ /* 0x000fe4000bf65270 */
[----:B-1----:R-:W-:Y:S02]  /*2b20*/  UIMAD.WIDE.U32 UR4, UR52, UR19, URZ ;  /* 0x00000013340472a5 */ /* 0x002fe4000f8e00ff */
[----:B------:R-:W-:Y:S02]  /*2b30*/  UIMAD.WIDE.U32 UR6, UR53, UR16, URZ ;  /* 0x00000010350672a5 */ /* 0x000fe4000f8e00ff */
[----:B------:R-:W-:-:S02]  /*2b40*/  UISETP.NE.AND UP0, UPT, UR18, 0x1, UPT ;  /* 0x000000011200788c */ /* 0x000fc4000bf05270 */
[----:B------:R-:W-:Y:S01]  /*2b50*/  UIMAD.WIDE.U32 UR14, UR49, UR19, URZ ;  /* 0x00000013310e72a5 */ /* 0x000fe2000f8e00ff */
[----:B------:R-:W-:Y:S01]  /*2b60*/  UMOV UR4, UR5 ;  /* 0x0000000500047c82 */ /* 0x000fe20008000000 */
[----:B---3--:R-:W-:Y:S02]  /*2b70*/  UISETP.NE.AND UP2, UPT, UR20, 0x1, UPT ;  /* 0x000000011400788c */ /* 0x008fe4000bf45270 */
[----:B--2---:R-:W-:Y:S02]  /*2b80*/  USHF.R.U32.HI UR5, URZ, UR21, UR4 ;  /* 0x00000015ff057299 */ /* 0x004fe40008011604 */
[----:B------:R-:W-:Y:S01]  /*2b90*/  UIMAD.WIDE.U32 UR10, UR50, UR16, URZ ;  /* 0x00000010320a72a5 */ /* 0x000fe2000f8e00ff */
[----:B------:R-:W-:Y:S01]  /*2ba0*/  UMOV UR4, UR7 ;  /* 0x0000000700047c82 */ /* 0x000fe20008000000 */
[----:B------:R-:W-:Y:S02]  /*2bb0*/  USEL UR5, UR52, UR5, !UP0 ;  /* 0x0000000534057287 */ /* 0x000fe4000c000000 */
[----:B------:R-:W-:-:S02]  /*2bc0*/  USHF.R.U32.HI UR4, URZ, UR17, UR4 ;  /* 0x00000011ff047299 */ /* 0x000fc40008011604 */
[----:B----4-:R-:W-:Y:S02]  /*2bd0*/  UIMAD.WIDE.U32 UR8, UR5, UR12, URZ ;  /* 0x0000000c050872a5 */ /* 0x010fe4000f8e00ff */
[----:B------:R-:W-:Y:S01]  /*2be0*/  USEL UR6, UR53, UR4, !UP2 ;  /* 0x0000000435067287 */ /* 0x000fe2000d000000 */
[----:B------:R-:W-:Y:S02]  /*2bf0*/  UMOV UR10, UR11 ;  /* 0x0000000b000a7c82 */ /* 0x000fe40008000000 */
[----:B------:R-:W-:Y:S01]  /*2c00*/  UMOV UR4, UR15 ;  /* 0x0000000f00047c82 */ /* 0x000fe20008000000 */
[----:B------:R-:W-:Y:S01]  /*2c10*/  UIMAD.WIDE.U32 UR14, UR6, UR12, URZ ;  /* 0x0000000c060e72a5 */ /* 0x000fe2000f8e00ff */
[----:B------:R-:W-:Y:S01]  /*2c20*/  UMOV UR8, UR9 ;  /* 0x0000000900087c82 */ /* 0x000fe20008000000 */
[----:B------:R-:W-:Y:S02]  /*2c30*/  USHF.R.U32.HI UR4, URZ, UR21, UR4 ;  /* 0x00000015ff047299 */ /* 0x000fe40008011604 */
[----:B------:R-:W-:-:S03]  /*2c40*/  @UP3 USHF.R.U32.HI UR5, URZ, UR13, UR8 ;  /* 0x0000000dff053299 */ /* 0x000fc60008011608 */
[----:B------:R-:W-:Y:S01]  /*2c50*/  UMOV UR14, UR15 ;  /* 0x0000000f000e7c82 */ /* 0x000fe20008000000 */
[----:B------:R-:W-:Y:S02]  /*2c60*/  USHF.R.U32.HI UR17, URZ, UR17, UR10 ;  /* 0x00000011ff117299 */ /* 0x000fe4000801160a */
[----:B------:R-:W-:Y:S02]  /*2c70*/  USEL UR4, UR49, UR4, !UP0 ;  /* 0x0000000431047287 */ /* 0x000fe4000c000000 */
[----:B------:R-:W-:Y:S02]  /*2c80*/  @UP3 USHF.R.U32.HI UR6, URZ, UR13, UR14 ;  /* 0x0000000dff063299 */ /* 0x000fe4000801160e */
[----:B------:R-:W-:Y:S02]  /*2c90*/  UIMAD UR7, UR39, UR5, URZ ;  /* 0x00000005270772a4 */ /* 0x000fe4000f8e02ff */
[----:B------:R-:W-:Y:S02]  /*2ca0*/  USEL UR5, UR50, UR17, !UP2 ;  /* 0x0000001132057287 */ /* 0x000fe4000d000000 */
[----:B------:R-:W-:-:S02]  /*2cb0*/  UIMAD UR10, UR39, UR6, URZ ;  /* 0x00000006270a72a4 */ /* 0x000fc4000f8e02ff */
[----:B------:R-:W-:Y:S02]  /*2cc0*/  UISETP.GE.AND UP0, UPT, UR4, UR7, UPT ;  /* 0x000000070400728c */ /* 0x000fe4000bf06270 */
[----:B------:R-:W-:Y:S02]  /*2cd0*/  UIMAD.WIDE.U32 UR8, UR4, UR12, URZ ;  /* 0x0000000c040872a5 */ /* 0x000fe4000f8e00ff */
[----:B------:R-:W-:Y:S02]  /*2ce0*/  UISETP.GE.OR UP0, UPT, UR5, UR10, UP0 ;  /* 0x0000000a0500728c */ /* 0x000fe40008706670 */
[----:B------:R-:W-:-:S03]  /*2cf0*/  UIMAD.WIDE.U32 UR10, UR5, UR12, URZ ;  /* 0x0000000c050a72a5 */ /* 0x000fc6000f8e00ff */
[----:B------:R-:W-:Y:S01]  /*2d00*/  UMOV UR7, UR9 ;  /* 0x0000000900077c82 */ /* 0x000fe20008000000 */
[----:B------:R-:W-:Y:S02]  /*2d10*/  UIADD3 UR9, UPT, UPT, -UR4, URZ, URZ ;  /* 0x000000ff04097290 */ /* 0x000fe4000fffe1ff */
[----:B------:R-:W-:Y:S02]  /*2d20*/  USHF.R.U32.HI UR7, URZ, UR13, UR7 ;  /* 0x0000000dff077299 */ /* 0x000fe40008011607 */
[----:B------:R-:W-:Y:S02]  /*2d30*/  UIMAD UR10, UR18, UR9, UR49 ;  /* 0x00000009120a72a4 */ /* 0x000fe4000f8e0231 */
[----:B------:R-:W-:Y:S01]  /*2d40*/  USEL UR7, UR4, UR7, !UP3 ;  /* 0x0000000704077287 */ /* 0x000fe2000d800000 */
[----:B------:R-:W-:Y:S01]  /*2d50*/  @!UP0 UMOV UR8, UR11 ;  /* 0x0000000b00088c82 */ /* 0x000fe20008000000 */
[----:B------:R-:W-:Y:S02]  /*2d60*/  UIADD3 UR11, UPT, UPT, -UR5, URZ, URZ ;  /* 0x000000ff050b7290 */ /* 0x000fe4000fffe1ff */
[----:B------:R-:W-:-:S02]  /*2d70*/  @!UP0 USHF.R.U32.HI UR8, URZ, UR13, UR8 ;  /* 0x0000000dff088299 */ /* 0x000fc40008011608 */
[----:B------:R-:W-:Y:S02]  /*2d80*/  UIADD3 UR9, UPT, UPT, -UR7, URZ, URZ ;  /* 0x000000ff07097290 */ /* 0x000fe4000fffe1ff */
[----:B------:R-:W-:Y:S02]  /*2d90*/  @!UP0 USEL UR8, UR5, UR8, !UP3 ;  /* 0x0000000805088287 */ /* 0x000fe4000d800000 */
[----:B------:R-:W-:Y:S02]  /*2da0*/  UIMAD UR9, UR39, UR9, UR4 ;  /* 0x00000009270972a4 */ /* 0x000fe4000f8e0204 */
[----:B------:R-:W-:Y:S02]  /*2db0*/  @!UP0 UIADD3 UR7, UPT, UPT, UR7, -UR8, URZ ;  /* 0x8000000807078290 */ /* 0x000fe4000fffe0ff */
[----:B------:R-:W-:Y:S02]  /*2dc0*/  @!UP0 UIMAD UR8, UR9, UR6, UR8 ;  /* 0x00000006090882a4 */ /* 0x000fe4000f8e0208 */
[----:B------:R-:W-:-:S02]  /*2dd0*/  @!UP0 UIMAD UR4, UR39, UR7, UR5 ;  /* 0x00000007270482a4 */ /* 0x000fc4000f8e0205 */
[----:B------:R-:W-:Y:S02]  /*2de0*/  UIMAD UR6, UR20, UR11, UR50 ;  /* 0x0000000b140672a4 */ /* 0x000fe4000f8e0232 */
[----:B------:R-:W-:Y:S01]  /*2df0*/  UIMAD UR49, UR4, UR18, UR10 ;  /* 0x00000012043172a4 */ /* 0x000fe2000f8e020a */
[----:B------:R-:W-:Y:S02]  /*2e00*/  @!UP0 UMOV UR5, UR8 ;  /* 0x0000000800058c82 */ /* 0x000fe40008000000 */
[----:B------:R-:W-:-:S12]  /*2e10*/  UIMAD UR50, UR5, UR20, UR6 ;  /* 0x00000014053272a4 */ /* 0x000fd8000f8e0206 */
.L_x_38:
[----:B------:R-:W1:Y:S02]  /*2e20*/  LDCU UR4, c[0x0][0xc30] ;  /* 0x00018600ff0477ac */ /* 0x000e640008000800 */
[----:B-1----:R-:W-:-:S09]  /*2e30*/  UISETP.NE.AND UP0, UPT, UR4, 0x1, UPT ;  /* 0x000000010400788c */ /* 0x002fd2000bf05270 */
[----:B------:R-:W-:Y:S05]  /*2e40*/  BRA.U UP0, `(.L_x_39) ;  /* 0x0000000100447547 */ /* 0x000fea000b800000 */
[----:B------:R-:W1:Y:S01]  /*2e50*/  LDCU.128 UR8, c[0x0][0xc10] ;  /* 0x00018200ff0877ac */ /* 0x000e620008000c00 */
[----:B------:R-:W2:Y:S01]  /*2e60*/  LDCU UR12, c[0x0][0xc0c] ;  /* 0x00018180ff0c77ac */ /* 0x000ea20008000800 */
[----:B------:R-:W3:Y:S01]  /*2e70*/  LDCU UR13, c[0x0][0xc20] ;  /* 0x00018400ff0d77ac */ /* 0x000ee20008000800 */
[----:B-1----:R-:W-:Y:S02]  /*2e80*/  UIMAD.WIDE.U32 UR6, UR50, UR8, URZ ;  /* 0x00000008320672a5 */ /* 0x002fe4000f8e00ff */
[----:B------:R-:W-:Y:S02]  /*2e90*/  UIMAD.WIDE.U32 UR4, UR49, UR11, URZ ;  /* 0x0000000b310472a5 */ /* 0x000fe4000f8e00ff */
[----:B--2---:R-:W-:Y:S02]  /*2ea0*/  UISETP.NE.AND UP2, UPT, UR12, 0x1, UPT ;  /* 0x000000010c00788c */ /* 0x004fe4000bf45270 */
[----:B------:R-:W-:Y:S01]  /*2eb0*/  UISETP.NE.AND UP0, UPT, UR10, 0x1, UPT ;  /* 0x000000010a00788c */ /* 0x000fe2000bf05270 */
[----:B------:R-:W-:-:S02]  /*2ec0*/  UMOV UR6, UR7 ;  /* 0x0000000700067c82 */ /* 0x000fc40008000000 */
[----:B------:R-:W-:Y:S01]  /*2ed0*/  UMOV UR4, UR5 ;  /* 0x0000000500047c82 */ /* 0x000fe20008000000 */
[----:B------:R-:W-:Y:S02]  /*2ee0*/  USHF.R.U32.HI UR6, URZ, UR9, UR6 ;  /* 0x00000009ff067299 */ /* 0x000fe40008011606 */
[----:B---3--:R-:W-:Y:S02]  /*2ef0*/  USHF.R.U32.HI UR4, URZ, UR13, UR4 ;  /* 0x0000000dff047299 */ /* 0x008fe40008011604 */
[----:B------:R-:W-:Y:S02]  /*2f00*/  USEL UR5, UR50, UR6, !UP2 ;  /* 0x0000000632057287 */ /* 0x000fe4000d000000 */
[----:B------:R-:W-:-:S04]  /*2f10*/  USEL UR4, UR49, UR4, !UP0 ;  /* 0x0000000431047287 */ /* 0x000fc8000c000000 */
[----:B------:R-:W-:Y:S02]  /*2f20*/  UIADD3 UR6, UPT, UPT, UR5, -UR4, URZ ;  /* 0x8000000405067290 */ /* 0x000fe4000fffe0ff */
[----:B------:R-:W-:Y:S02]  /*2f30*/  UIADD3 UR4, UPT, UPT, -UR5, UR4, URZ ;  /* 0x0000000405047290 */ /* 0x000fe4000fffe1ff */
[----:B------:R-:W-:Y:S02]  /*2f40*/  UIMAD UR49, UR6, UR10, UR49 ;  /* 0x0000000a063172a4 */ /* 0x000fe4000f8e0231 */
[----:B------:R-:W-:-:S12]  /*2f50*/  UIMAD UR50, UR4, UR12, UR50 ;  /* 0x0000000c043272a4 */ /* 0x000fd8000f8e0232 */
.L_x_39:
[----:B------:R-:W-:Y:S01]  /*2f60*/  R2UR UR5, R48 ;  /* 0x00000000300572ca */ /* 0x000fe200000e0000 */
[----:B------:R-:W-:Y:S01]  /*2f70*/  UMOV UR31, UR42 ;  /* 0x0000002a001f7c82 */ /* 0x000fe20008000000 */
[----:B------:R-:W-:Y:S02]  /*2f80*/  R2UR UR4, R47 ;  /* 0x000000002f0472ca */ /* 0x000fe400000e0000 */
[----:B------:R-:W-:Y:S02]  /*2f90*/  PLOP3.LUT P1, PT, PT, PT, PT, 0x80, 0x8 ;  /* 0x000000000008781c */ /* 0x000fe40003f2f070 */
[----:B------:R-:W-:-:S07]  /*2fa0*/  LOP3.LUT R2, R2, 0x1, RZ, 0x3c, !PT ;  /* 0x0000000102027812 */ /* 0x000fce00078e3cff */
[----:B------:R-:W-:Y:S02]  /*2fb0*/  UIADD3 UR45, UPT, UPT, UR50, UR5, URZ ;  /* 0x00000005322d7290 */ /* 0x000fe4000fffe0ff */
[----:B------:R-:W-:Y:S01]  /*2fc0*/  UIADD3 UR19, UPT, UPT, UR49, UR4, URZ ;  /* 0x0000000431137290 */ /* 0x000fe2000fffe0ff */
[----:B------:R-:W-:Y:S11]  /*2fd0*/  BRA.U UP1, `(.L_x_40) ;  /* 0xffffffe901b07547 */ /* 0x000ff6000b83ffff */
[----:B------:R-:W-:Y:S01]  /*2fe0*/  UIADD3 UR36, UPT, UPT, UR36, 0xd0, URZ ;  /* 0x000000d024247890 */ /* 0x000fe2000fffe0ff */
[----:B------:R-:W-:-:S03]  /*2ff0*/  MOV R2, UR27 ;  /* 0x0000001b00027c02 */ /* 0x000fc60008000f00 */
[----:B------:R-:W-:Y:S01]  /*3000*/  ULEA UR4, UR30, UR36, 0x3 ;  /* 0x000000241e047291 */ /* 0x000fe2000f8e18ff */
[----:B------:R-:W-:-:S08]  /*3010*/  SHF.L.U32 R2, R2, 0x1f, RZ ;  /* 0x0000001f02027819 */ /* 0x000fd000000006ff */
[----:B------:R-:W1:Y:S02]  /*3020*/  SYNCS.PHASECHK.TRANS64.TRYWAIT P0, [UR4], R2 ;  /* 0x00000002ff0075a7 */ /* 0x000e640008001104 */
[----:B-1----:R-:W-:Y:S05]  /*3030*/  @!P0 BRA `(.L_x_41) ;  /* 0x00000074002c8947 */ /* 0x002fea0003800000 */
.L_x_170:
[----:B------:R-:W-:-:S04]  /*3040*/  UIADD3 UR4, UPT, UPT, UR30, 0x1, URZ ;  /* 0x000000011e047890 */ /* 0x000fc8000fffe0ff */
[----:B------:R-:W-:-:S04]  /*3050*/  UISETP.NE.AND UP0, UPT, UR4, 0x1a, UPT ;  /* 0x0000001a0400788c */ /* 0x000fc8000bf05270 */
[----:B------:R-:W-:Y:S02]  /*3060*/  USEL UR5, URZ, 0x1, UP0 ;  /* 0x00000001ff057887 */ /* 0x000fe40008000000 */
[----:B------:R-:W-:Y:S02]  /*3070*/  USEL UR4, UR4, URZ, UP0 ;  /* 0x000000ff04047287 */ /* 0x000fe40008000000 */
[----:B------:R-:W-:Y:S02]  /*3080*/  ULOP3.LUT UR6, UR27, UR5, URZ, 0x3c, !UPT ;  /* 0x000000051b067292 */ /* 0x000fe4000f8e3cff */
[----:B------:R-:W-:-:S04]  /*3090*/  ULEA UR5, UR4, UR36, 0x3 ;  /* 0x0000002404057291 */ /* 0x000fc8000f8e18ff */
[----:B-1----:R-:W-:-:S04]  /*30a0*/  MOV R2, UR6 ;  /* 0x0000000600027c02 */ /* 0x002fc80008000f00 */
[----:B------:R-:W-:-:S04]  /*30b0*/  SHF.L.U32 R2, R2, 0x1f, RZ ;  /* 0x0000001f02027819 */ /* 0x000fc800000006ff */
[----:B------:R-:W1:Y:S02]  /*30c0*/  SYNCS.PHASECHK.TRANS64.TRYWAIT P0, [UR5], R2 ;  /* 0x00000002ff0075a7 */ /* 0x000e640008001105 */
[----:B-1----:R-:W-:Y:S05]  /*30d0*/  @!P0 BRA `(.L_x_42) ;  /* 0x00000074001c8947 */ /* 0x002fea0003800000 */
.L_x_172:
        /* <DEDUP_REMOVED lines=10> */
.L_x_174:
        /* <DEDUP_REMOVED lines=10> */
.L_x_176:
        /* <DEDUP_REMOVED lines=10> */
.L_x_178:
        /* <DEDUP_REMOVED lines=10> */
.L_x_180:
        /* <DEDUP_REMOVED lines=10> */
.L_x_182:
        /* <DEDUP_REMOVED lines=10> */
.L_x_184:
        /* <DEDUP_REMOVED lines=10> */
.L_x_186:
        /* <DEDUP_REMOVED lines=10> */
.L_x_188:
        /* <DEDUP_REMOVED lines=10> */
.L_x_190:
        /* <DEDUP_REMOVED lines=10> */
.L_x_192:
        /* <DEDUP_REMOVED lines=10> */
.L_x_194:
        /* <DEDUP_REMOVED lines=10> */
.L_x_196:
        /* <DEDUP_REMOVED lines=10> */
.L_x_198:
        /* <DEDUP_REMOVED lines=10> */
.L_x_200:
        /* <DEDUP_REMOVED lines=10> */
.L_x_202:
        /* <DEDUP_REMOVED lines=10> */
.L_x_204:
        /* <DEDUP_REMOVED lines=10> */
.L_x_206:
        /* <DEDUP_REMOVED lines=10> */
.L_x_208:
        /* <DEDUP_REMOVED lines=10> */
.L_x_210:
        /* <DEDUP_REMOVED lines=10> */
.L_x_212:
        /* <DEDUP_REMOVED lines=10> */
.L_x_214:
        /* <DEDUP_REMOVED lines=10> */
.L_x_216:
        /* <DEDUP_REMOVED lines=10> */
.L_x_218:
[----:B------:R-:W-:-:S04]  /*3f40*/  UIADD3 UR4, UPT, UPT, UR4, 0x1, URZ ;  /* 0x0000000104047890 */ /* 0x000fc8000fffe0ff */
[----:B------:R-:W-:-:S04]  /*3f50*/  UISETP.NE.AND UP0, UPT, UR4, 0x1a, UPT ;  /* 0x0000001a0400788c */ /* 0x000fc8000bf05270 */
[----:B------:R-:W-:Y:S02]  /*3f60*/  USEL UR5, URZ, 0x1, UP0 ;  /* 0x00000001ff057887 */ /* 0x000fe40008000000 */
[----:B------:R-:W-:Y:S02]  /*3f70*/  USEL UR4, UR4, URZ, UP0 ;  /* 0x000000ff04047287 */ /* 0x000fe40008000000 */
[----:B------:R-:W-:Y:S02]  /*3f80*/  ULOP3.LUT UR5, UR6, UR5, URZ, 0x3c, !UPT ;  /* 0x0000000506057292 */ /* 0x000fe4000f8e3cff */
[----:B------:R-:W-:-:S04]  /*3f90*/  ULEA UR4, UR4, UR36, 0x3 ;  /* 0x0000002404047291 */ /* 0x000fc8000f8e18ff */
[----:B-1----:R-:W-:Y:S02]  /*3fa0*/  IMAD.U32 R2, RZ, RZ, UR5 ;  /* 0x00000005ff027e24 */ /* 0x002fe4000f8e00ff */
[----:B------:R-:W-:-:S03]  /*3fb0*/  MOV R0, UR4 ;  /* 0x0000000400007c02 */ /* 0x000fc60008000f00 */
[----:B------:R-:W-:-:S07]  /*3fc0*/  SHF.L.U32 R2, R2, 0x1f, RZ ;  /* 0x0000001f02027819 */ /* 0x000fce00000006ff */
.L_x_66:
[----:B-1----:R1:W2:Y:S02]  /*3fd0*/  SYNCS.PHASECHK.TRANS64.TRYWAIT P0, [R0+URZ], R2 ;  /* 0x00000002000075a7 */ /* 0x0022a400080011ff */
[----:B--2---:R-:W-:Y:S05]  /*3fe0*/  @!P0 NANOSLEEP.SYNCS 0x989680 ;  /* 0x009896800000895d */ /* 0x004fea0003900000 */
[----:B------:R-:W2:Y:S02]  /*3ff0*/  @!P0 SYNCS.PHASECHK.TRANS64 P0, [R0+URZ], R2 ;  /* 0x00000002000085a7 */ /* 0x000ea400080010ff */
[----:B--2---:R-:W-:Y:S05]  /*4000*/  @P0 EXIT ;  /* 0x000000000000094d */ /* 0x004fea0003800000 */
[----:B------:R-:W-:Y:S05]  /*4010*/  BRA `(.L_x_66) ;  /* 0xfffffffc00ec7947 */ /* 0x000fea000383ffff */
.L_x_22:
[----:B------:R-:W2:Y:S02]  /*4020*/  S2UR UR4, SR_CgaCtaId ;  /* 0x00000000000479c3 */ /* 0x000ea40000008800 */
[----:B--2---:R-:W-:-:S04]  /*4030*/  UISETP.NE.AND UP0, UPT, UR4, URZ, UPT ;  /* 0x000000ff0400728c */ /* 0x004fc8000bf05270 */
[----:B------:R-:W-:-:S09]  /*4040*/  UISETP.NE.OR UP0, UPT, UR18, 0x1, UP0 ;  /* 0x000000011200788c */ /* 0x000fd20008705670 */
[----:B------:R-:W-:Y:S05]  /*4050*/  BRA.U UP0, `(.L_x_67) ;  /* 0x0000000100b47547 */ /* 0x000fea000b800000 */
[----:B------:R-:W2:Y:S01]  /*4060*/  S2UR UR5, SR_CgaCtaId ;  /* 0x00000000000579c3 */ /* 0x000ea20000008800 */
[----:B------:R-:W-:Y:S01]  /*4070*/  UMOV UR4, 0x400 ;  /* 0x0000040000047882 */ /* 0x000fe20000000000 */
[----:B------:R-:W-:Y:S01]  /*4080*/  HFMA2 R2, -RZ, RZ, 0, 5.9604644775390625e-08 ;  /* 0x00000001ff027431 */ /* 0x000fe200000001ff */
[----:B------:R-:W-:Y:S01]  /*4090*/  ISETP.GE.U32.AND P0, PT, R3, 0x2, PT ;  /* 0x000000020300780c */ /* 0x000fe20003f06070 */
[----:B------:R-:W-:Y:S01]  /*40a0*/  IMAD.MOV.U32 R8, RZ, RZ, RZ ;  /* 0x000000ffff087224 */ /* 0x000fe200078e00ff */
[----:B--2---:R-:W-:-:S04]  /*40b0*/  ULEA UR4, UR5, UR4, 0x18 ;  /* 0x0000000405047291 */ /* 0x004fc8000f8ec0ff */
[----:B------:R-:W-:Y:S02]  /*40c0*/  UIADD3 UR5, UPT, UPT, UR4, 0x1f8, URZ ;  /* 0x000001f804057890 */ /* 0x000fe4000fffe0ff */
[----:B------:R-:W-:Y:S02]  /*40d0*/  UIADD3 UR8, UPT, UPT, UR4, 0x1f0, URZ ;  /* 0x000001f004087890 */ /* 0x000fe4000fffe0ff */
[----:B------:R-:W-:-:S12]  /*40e0*/  UPRMT UR5, URZ, 0x654, UR5 ;  /* 0x00000654ff057896 */ /* 0x000fd80008000005 */
.L_x_70:
[----:B------:R-:W-:Y:S01]  /*40f0*/  SHF.L.U32 R6, R2, 0x1f, RZ ;  /* 0x0000001f02067819 */ /* 0x000fe200000006ff */
[----:B------:R-:W-:Y:S02]  /*4100*/  IMAD.U32 R4, RZ, RZ, UR8 ;  /* 0x00000008ff047e24 */ /* 0x000fe4000f8e00ff */
[----:B------:R-:W-:Y:S01]  /*4110*/  @!P0 IMAD.MOV.U32 R5, RZ, RZ, 0x10 ;  /* 0x00000010ff058424 */ /* 0x000fe200078e00ff */
[----:B------:R-:W2:Y:S02]  /*4120*/  SYNCS.PHASECHK.TRANS64.TRYWAIT P1, [UR4+0x1f8], R6 ;  /* 0x0001f806ff0075a7 */ /* 0x000ea40008021104 */
[----:B------:R-:W-:-:S04]  /*4130*/  PRMT R4, R3, 0x654, R4 ;  /* 0x0000065403047816 */ /* 0x000fc80000000004 */
[----:B------:R-:W-:Y:S01]  /*4140*/  SEL R0, R4, R0, !P0 ;  /* 0x0000000004007207 */ /* 0x000fe20004000000 */
[----:B--2---:R-:W-:Y:S06]  /*4150*/  @!P1 BRA `(.L_x_68) ;  /* 0x0000006c003c9947 */ /* 0x004fec0003800000 */
.L_x_220:
[----:B------:R-:W-:Y:S01]  /*4160*/  UIADD3 UR6, UPT, UPT, UR4, 0x230, URZ ;  /* 0x0000023004067890 */ /* 0x000fe2000fffe0ff */
[----:B------:R3:W-:Y:S01]  /*4170*/  @!P0 SYNCS.ARRIVE.TRANS64.RED RZ, [R0+URZ], R5 ;  /* 0x0000000500ff89a7 */ /* 0x0007e200080004ff */
[----:B------:R-:W-:Y:S01]  /*4180*/  UIADD3 UR7, UPT, UPT, UR4, 0x1f0, URZ ;  /* 0x000001f004077890 */ /* 0x000fe2000fffe0ff */
[----:B------:R-:W-:-:S08]  /*4190*/  LOP3.LUT R2, R2, 0x1, RZ, 0x3c, !PT ;  /* 0x0000000102027812 */ /* 0x000fd000078e3cff */
[----:B------:R-:W-:Y:S06]  /*41a0*/  UGETNEXTWORKID.BROADCAST [UR6], [UR7] ;  /* 0x00000000060073ca */ /* 0x000fec0008000100 */
[----:B---3--:R-:W-:-:S04]  /*41b0*/  SHF.L.U32 R5, R8, 0x1f, RZ ;  /* 0x0000001f08057819 */ /* 0x008fc800000006ff */
[----:B------:R-:W3:Y:S02]  /*41c0*/  SYNCS.PHASECHK.TRANS64.TRYWAIT P1, [UR4+0x1f0], R5 ;  /* 0x0001f005ff0075a7 */ /* 0x000ee40008021104 */
[----:B---3--:R-:W-:Y:S05]  /*41d0*/  @!P1 BRA `(.L_x_69) ;  /* 0x0000006c00349947 */ /* 0x008fea0003800000 */
.L_x_222:
[----:B--2---:R-:W2:Y:S01]  /*41e0*/  LDS.128 R4, [UR4+0x230] ;  /* 0x00023004ff047984 */ /* 0x004ea20008000c00 */
[----:B------:R-:W-:Y:S01]  /*41f0*/  LOP3.LUT R8, R8, 0x1, RZ, 0x3c, !PT ;  /* 0x0000000108087812 */ /* 0x000fe200078e3cff */
[----:B------:R-:W-:Y:S01]  /*4200*/  @!PT LDS RZ, [RZ] ;  /* 0x00000000fffff984 */ /* 0x000fe20000000800 */
[----:B------:R-:W-:Y:S01]  /*4210*/  @!PT LDS RZ, [RZ] ;  /* 0x00000000fffff984 */ /* 0x000fe20000000800 */
[----:B------:R-:W-:Y:S01]  /*4220*/  @!PT LDS RZ, [RZ] ;  /* 0x00000000fffff984 */ /* 0x000fe20000000800 */
[----:B------:R-:W-:Y:S01]  /*4230*/  @!PT LDS RZ, [RZ] ;  /* 0x00000000fffff984 */ /* 0x000fe20000000800 */
[----:B------:R3:W-:Y:S06]  /*4240*/  MEMBAR.ALL.CTA ;  /* 0x0000000000007992 */ /* 0x0007ec0000008000 */
[----:B---3--:R-:W3:Y:S02]  /*4250*/  FENCE.VIEW.ASYNC.S ;  /* 0x00000000000073c6 */ /* 0x008ee40000000000 */
[----:B---3--:R-:W-:Y:S01]  /*4260*/  SYNCS.ARRIVE.TRANS64.RED.A1T0 RZ, [UR5], RZ ;  /* 0x000000ffffff79a7 */ /* 0x008fe20008100405 */
[----:B--2---:R-:W-:-:S13]  /*4270*/  LOP3.LUT P1, RZ, R6, 0x1, RZ, 0xc0, !PT ;  /* 0x0000000106ff7812 */ /* 0x004fda000782c0ff */
[----:B------:R-:W-:Y:S05]  /*4280*/  @P1 BRA `(.L_x_70) ;  /* 0xfffffffc00981947 */ /* 0x000fea000383ffff */
[----:B------:R-:W-:-:S04]  /*4290*/  SHF.L.U32 R0, R2, 0x1f, RZ ;  /* 0x0000001f02007819 */ /* 0x000fc800000006ff */
[----:B------:R-:W2:Y:S02]  /*42a0*/  SYNCS.PHASECHK.TRANS64 P0, [UR4+0x1f8], R0 ;  /* 0x0001f800ff0075a7 */ /* 0x000ea40008001004 */
[----:B-12---:R-:W-:Y:S05]  /*42b0*/  @P0 EXIT ;  /* 0x000000000000094d */ /* 0x006fea0003800000 */
[----:B------:R-:W-:-:S07]  /*42c0*/  MOV R0, UR4 ;  /* 0x0000000400007c02 */ /* 0x000fce0008000f00 */
.L_x_71:
[----:B-1----:R-:W-:-:S04]  /*42d0*/  SHF.L.U32 R3, R2, 0x1f, RZ ;  /* 0x0000001f02037819 */ /* 0x002fc800000006ff */
[----:B------:R1:W2:Y:S03]  /*42e0*/  SYNCS.PHASECHK.TRANS64.TRYWAIT P0, [R0+URZ+0x1f8], R3 ;  /* 0x0001f803000075a7 */ /* 0x0002a600080011ff */
[----:B--2---:R-:W-:Y:S05]  /*42f0*/  @!P0 NANOSLEEP.SYNCS 0x989680 ;  /* 0x009896800000895d */ /* 0x004fea0003900000 */
[----:B------:R-:W2:Y:S02]  /*4300*/  @!P0 SYNCS.PHASECHK.TRANS64 P0, [R0+URZ+0x1f8], R3 ;  /* 0x0001f803000085a7 */ /* 0x000ea400080010ff */
[----:B--2---:R-:W-:Y:S05]  /*4310*/  @P0 EXIT ;  /* 0x000000000000094d */ /* 0x004fea0003800000 */
[----:B------:R-:W-:Y:S05]  /*4320*/  BRA `(.L_x_71) ;  /* 0xfffffffc00e87947 */ /* 0x000fea000383ffff */
.L_x_67:
[----:B------:R-:W-:Y:S05]  /*4330*/  BRA.U UP4, `(.L_x_72) ;  /* 0x0000001104687547 */ /* 0x000fea000b800000 */
[----:B------:R-:W2:Y:S01]  /*4340*/  S2UR UR4, SR_CgaCtaId ;  /* 0x00000000000479c3 */ /* 0x000ea20000008800 */
[----:B------:R-:W-:Y:S01]  /*4350*/  UMOV UR5, 0x40 ;  /* 0x0000004000057882 */ /* 0x000fe20000000000 */
[----:B------:R-:W-:Y:S01]  /*4360*/  NOP ;  /* 0x0000000000007918 */ /* 0x000fe20000000000 */
[----:B------:R-:W-:Y:S01]  /*4370*/  UMOV UR6, 0x400 ;  /* 0x0000040000067882 */ /* 0x000fe20000000000 */
[----:B--2---:R-:W-:Y:S02]  /*4380*/  ULEA UR5, UR4, UR5, 0x18 ;  /* 0x0000000504057291 */ /* 0x004fe4000f8ec0ff */
[----:B------:R-:W-:-:S07]  /*4390*/  ULEA UR6, UR4, UR6, 0x18 ;  /* 0x0000000604067291 */ /* 0x000fce000f8ec0ff */
[----:B------:R-:W2:Y:S02]  /*43a0*/  LDS.U8 R3, [UR5+0x1c] ;  /* 0x00001c05ff037984 */ /* 0x000ea40008000000 */
[----:B--2---:R-:W-:-:S13]  /*43b0*/  ISETP.NE.AND P0, PT, R3, RZ, PT ;  /* 0x000000ff0300720c */ /* 0x004fda0003f05270 */
[----:B------:R-:W-:Y:S05]  /*43c0*/  @P0 BRA `(.L_x_73) ;  /* 0x0000000400080947 */ /* 0x000fea0003800000 */
[----:B------:R-:W-:Y:S02]  /*43d0*/  UISETP.NE.U32.AND UP1, UPT, UR31, 0x1, UPT ;  /* 0x000000011f00788c */ /* 0x000fe4000bf25070 */
[----:B------:R-:W-:-:S07]  /*43e0*/  UIADD3 UR7, UPT, UPT, UR5, 0x8, URZ ;  /* 0x0000000805077890 */ /* 0x000fce000fffe0ff */
[----:B------:R-:W-:Y:S05]  /*43f0*/  BRA.U !UP1, `(.L_x_74) ;  /* 0x00000001099c7547 */ /* 0x000fea000b800000 */
[----:B------:R-:W-:Y:S01]  /*4400*/  ELECT P0, URZ, PT ;  /* 0x0000000000ff782f */ /* 0x000fe20003800000 */
[----:B------:R-:W-:-:S12]  /*4410*/  BSSY B0, `(.L_x_74) ;  /* 0x0000025000007945 */ /* 0x000fd80003800000 */
[----:B------:R-:W-:Y:S05]  /*4420*/  @!P0 BRA `(.L_x_75) ;  /* 0x00000000008c8947 */ /* 0x000fea0003800000 */
[----:B------:R-:W-:-:S05]  /*4430*/  UMOV UR4, 0x10 ;  /* 0x0000001000047882 */ /* 0x000fca0000000000 */
[----:B------:R-:W-:Y:S04]  /*4440*/  DEPBAR.LE SB2, 0x36 ;  /* 0x0000ad800000791a */ /* 0x000fe80000000000 */
[----:B------:R-:W2:Y:S02]  /*4450*/  UTCATOMSWS.2CTA.FIND_AND_SET.ALIGN UP0, UR4, UR4 ;  /* 0x00000004000475e3 */ /* 0x000ea40008200800 */
[----:B--2---:R-:W-:Y:S01]  /*4460*/  MOV R10, UR4 ;  /* 0x00000004000a7c02 */ /* 0x004fe20008000f00 */
[----:B------:R-:W-:Y:S06]  /*4470*/  BRA.U UP0, `(.L_x_76) ;  /* 0x0000000100187547 */ /* 0x000fec000b800000 */
.L_x_77:
[----:B------:R-:W-:Y:S05]  /*4480*/  NANOSLEEP 0x64 ;  /* 0x000000640000795d */ /* 0x000fea0003800000 */
[----:B------:R-:W-:-:S05]  /*4490*/  UMOV UR4, 0x10 ;  /* 0x0000001000047882 */ /* 0x000fca0000000000 */
[----:B------:R-:W-:Y:S04]  /*44a0*/  DEPBAR.LE SB2, 0x36 ;  /* 0x0000ad800000791a */ /* 0x000fe80000000000 */
[----:B------:R-:W2:Y:S02]  /*44b0*/  UTCATOMSWS.2CTA.FIND_AND_SET.ALIGN UP0, UR4, UR4 ;  /* 0x00000004000475e3 */ /* 0x000ea40008200800 */
[----:B--2---:R-:W-:Y:S01]  /*44c0*/  MOV R10, UR4 ;  /* 0x00000004000a7c02 */ /* 0x004fe20008000f00 */
[----:B------:R-:W-:Y:S05]  /*44d0*/  BRA.U !UP0, `(.L_x_77) ;  /* 0xfffffffd08e87547 */ /* 0x000fea000b83ffff */
.L_x_76:
[----:B------:R-:W2:Y:S01]  /*44e0*/  LDS R6, [UR5+0x10] ;  /* 0x00001005ff067984 */ /* 0x000ea20008000800 */
[----:B------:R-:W-:Y:S01]  /*44f0*/  IMAD.U32 R3, RZ, RZ, UR6 ;  /* 0x00000006ff037e24 */ /* 0x000fe2000f8e00ff */
[----:B------:R-:W-:-:S03]  /*4500*/  MOV R4, UR30 ;  /* 0x0000001e00047c02 */ /* 0x000fc60008000f00 */
[----:B------:R-:W-:Y:S01]  /*4510*/  VIADD R3, R3, 0x240 ;  /* 0x0000024003037836 */ /* 0x000fe20000000000 */
[----:B--2---:R-:W-:-:S04]  /*4520*/  SHF.L.U32 R6, R6, 0x1f, RZ ;  /* 0x0000001f06067819 */ /* 0x004fc800000006ff */
[----:B------:R-:W2:Y:S02]  /*4530*/  SYNCS.PHASECHK.TRANS64.TRYWAIT P0, [UR5+0x8], R6 ;  /* 0x00000806ff0075a7 */ /* 0x000ea40008001105 */
[----:B--2---:R-:W-:Y:S05]  /*4540*/  @P0 BRA `(.L_x_78) ;  /* 0x0000000000080947 */ /* 0x004fea0003800000 */
[----:B------:R-:W2:Y:S02]  /*4550*/  SYNCS.PHASECHK.TRANS64.TRYWAIT P0, [UR5+0x8], R6 ;  /* 0x00000806ff0075a7 */ /* 0x000ea40008001105 */
[----:B--2---:R-:W-:Y:S05]  /*4560*/  @!P0 BRA `(.L_x_79) ;  /* 0x0000006800688947 */ /* 0x004fea0003800000 */
.L_x_78:
[----:B------:R-:W-:Y:S01]  /*4570*/  PRMT R4, R4, 0x654, R3 ;  /* 0x0000065404047816 */ /* 0x000fe20000000003 */
[----:B------:R-:W-:Y:S01]  /*4580*/  HFMA2 R3, -RZ, RZ, 0, 5.9604644775390625e-08 ;  /* 0x00000001ff037431 */ /* 0x000fe200000001ff */
[----:B------:R-:W-:Y:S01]  /*4590*/  UPRMT UR4, UR30, 0x654, UR7 ;  /* 0x000006541e047896 */ /* 0x000fe20008000007 */
[----:B------:R-:W-:Y:S02]  /*45a0*/  IMAD.MOV.U32 R8, RZ, RZ, 0xffff ;  /* 0x0000ffffff087424 */ /* 0x000fe400078e00ff */
[----:B--2---:R-:W-:Y:S02]  /*45b0*/  IMAD.MOV.U32 R6, RZ, RZ, 0x4 ;  /* 0x00000004ff067424 */ /* 0x004fe400078e00ff */
[----:B------:R-:W-:Y:S01]  /*45c0*/  IMAD.SHL.U32 R9, R10, 0x20, RZ ;  /* 0x000000200a097824 */ /* 0x000fe200078e00ff */
[----:B------:R-:W-:Y:S02]  /*45d0*/  MOV R5, UR4 ;  /* 0x0000000400057c02 */ /* 0x000fe40008000f00 */
[-C--:B------:R-:W-:Y:S01]  /*45e0*/  SHF.L.U32 R8, R8, R10.reuse, RZ ;  /* 0x0000000a08087219 */ /* 0x080fe200000006ff */
[----:B------:R2:W-:Y:S01]  /*45f0*/  SYNCS.ARRIVE.TRANS64.RED RZ, [UR4], R6 ;  /* 0x00000006ffff79a7 */ /* 0x0005e20008000404 */
[----:B------:R-:W-:Y:S01]  /*4600*/  SHF.L.U32 R7, R3, R10, RZ ;  /* 0x0000000a03077219 */ /* 0x000fe200000006ff */
[----:B------:R2:W-:Y:S04]  /*4610*/  STS [UR6+0x240], R9 ;  /* 0x00024009ff007988 */ /* 0x0005e80008000806 */
[----:B------:R2:W-:Y:S04]  /*4620*/  STAS [R4.64], R10 ;  /* 0x0000000a04007dbd */ /* 0x0005e8000c0008ff */
[----:B------:R2:W-:Y:S04]  /*4630*/  ATOMS.OR RZ, [UR5+0x14], R8 ;  /* 0x00001408ffff798c */ /* 0x0005e8000b000005 */
[----:B------:R2:W-:Y:S04]  /*4640*/  ATOMS.OR RZ, [UR5+0x18], R7 ;  /* 0x00001807ffff798c */ /* 0x0005e8000b000005 */
[----:B------:R2:W-:Y:S02]  /*4650*/  ATOMS.XOR RZ, [UR5+0x10], R3 ;  /* 0x00001003ffff798c */ /* 0x0005e4000b800005 */
.L_x_75:
[----:B-1----:R-:W-:Y:S05]  /*4660*/  BSYNC B0 ;  /* 0x0000000000007941 */ /* 0x002fea0003800000 */
.L_x_74:
[----:B------:R-:W-:Y:S05]  /*4670*/  BRA.U UP1, `(.L_x_80) ;  /* 0x00000001016c7547 */ /* 0x000fea000b800000 */
[----:B------:R-:W-:-:S03]  /*4680*/  UMOV UR4, 0xffffffff ;  /* 0xffffffff00047882 */ /* 0x000fc60000000000 */
[----:B------:R-:W-:Y:S05]  /*4690*/  BRA.DIV UR4, `(.L_x_81) ;  /* 0x0000006a04347947 */ /* 0x000fea000b800000 */
[----:B------:R-:W-:-:S13]  /*46a0*/  ELECT P6, URZ, PT ;  /* 0x0000000000ff782f */ /* 0x000fda00038c0000 */
.L_x_225:
[----:B------:R-:W-:Y:S05]  /*46b0*/  @!P6 BRA `(.L_x_80) ;  /* 0x00000000005ce947 */ /* 0x000fea0003800000 */
[----:B--2---:R-:W2:Y:S02]  /*46c0*/  LDS R4, [UR5+0x10] ;  /* 0x00001005ff047984 */ /* 0x004ea40008000800 */
[----:B--2---:R-:W-:-:S04]  /*46d0*/  SHF.L.U32 R4, R4, 0x1f, RZ ;  /* 0x0000001f04047819 */ /* 0x004fc800000006ff */
[----:B------:R-:W2:Y:S02]  /*46e0*/  SYNCS.PHASECHK.TRANS64.TRYWAIT P0, [UR5+0x8], R4 ;  /* 0x00000804ff0075a7 */ /* 0x000ea40008001105 */
[----:B--2---:R-:W-:Y:S05]  /*46f0*/  @P0 BRA `(.L_x_82) ;  /* 0x0000000000080947 */ /* 0x004fea0003800000 */
[----:B------:R-:W2:Y:S02]  /*4700*/  SYNCS.PHASECHK.TRANS64.TRYWAIT P0, [UR5+0x8], R4 ;  /* 0x00000804ff0075a7 */ /* 0x000ea40008001105 */
[----:B--2---:R-:W-:Y:S05]  /*4710*/  @!P0 BRA `(.L_x_83) ;  /* 0x0000006800348947 */ /* 0x004fea0003800000 */
.L_x_82:
[----:B------:R-:W3:Y:S01]  /*4720*/  LDS R6, [UR6+0x240] ;  /* 0x00024006ff067984 */ /* 0x000ee20008000800 */
[----:B--2---:R-:W-:Y:S02]  /*4730*/  HFMA2 R3, -RZ, RZ, 0, 5.9604644775390625e-08 ;  /* 0x00000001ff037431 */ /* 0x004fe400000001ff */
[----:B------:R-:W-:Y:S01]  /*4740*/  IMAD.MOV.U32 R4, RZ, RZ, 0xffff ;  /* 0x0000ffffff047424 */ /* 0x000fe200078e00ff */
[----:B------:R-:W-:Y:S01]  /*4750*/  UPRMT UR4, UR30, 0x654, UR7 ;  /* 0x000006541e047896 */ /* 0x000fe20008000007 */
[----:B---3--:R-:W-:-:S03]  /*4760*/  IMAD.SHL.U32 R5, R6, 0x20, RZ ;  /* 0x0000002006057824 */ /* 0x008fc600078e00ff */
[-C--:B------:R-:W-:Y:S02]  /*4770*/  SHF.L.U32 R4, R4, R6.reuse, RZ ;  /* 0x0000000604047219 */ /* 0x080fe400000006ff */
[----:B------:R-:W-:Y:S01]  /*4780*/  SHF.L.U32 R6, R3, R6, RZ ;  /* 0x0000000603067219 */ /* 0x000fe200000006ff */
[----:B------:R3:W-:Y:S04]  /*4790*/  STS [UR6+0x240], R5 ;  /* 0x00024005ff007988 */ /* 0x0007e80008000806 */
[----:B------:R3:W-:Y:S04]  /*47a0*/  ATOMS.OR RZ, [UR5+0x14], R4 ;  /* 0x00001404ffff798c */ /* 0x0007e8000b000005 */
[----:B------:R3:W-:Y:S01]  /*47b0*/  ATOMS.OR RZ, [UR5+0x18], R6 ;  /* 0x00001806ffff798c */ /* 0x0007e2000b000005 */
[----:B------:R-:W-:Y:S03]  /*47c0*/  SYNCS.ARRIVE.TRANS64.RED.A1T0 RZ, [UR4], RZ ;  /* 0x000000ffffff79a7 */ /* 0x000fe60008100404 */
[----:B------:R3:W-:Y:S01]  /*47d0*/  ATOMS.XOR RZ, [UR5+0x10], R3 ;  /* 0x00001003ffff798c */ /* 0x0007e2000b800005 */
[----:B------:R-:W-:Y:S05]  /*47e0*/  BRA `(.L_x_80) ;  /* 0x0000000000107947 */ /* 0x000fea0003800000 */
.L_x_73:
[----:B------:R-:W-:Y:S02]  /*47f0*/  MOV R3, 0xffffffff ;  /* 0xffffffff00037802 */ /* 0x000fe40000000f00 */
[----:B------:R-:W-:-:S03]  /*4800*/  MOV R4, 0x4830 ;  /* 0x0000483000047802 */ /* 0x000fc60000000f00 */
[----:B------:R2:W-:Y:S04]  /*4810*/  STS [UR6+0x240], R3 ;  /* 0x00024003ff007988 */ /* 0x0005e80008000806 */
[----:B-12--5:R-:W-:Y:S05]  /*4820*/  CALL.REL.NOINC `($__internal_1_$__cuda_sm10x_tcgen05_guardrail_trap_phase_invalid_during_alloc) ;  /* 0x0000006c00e47944 */ /* 0x026fea0003c00000 */
.L_x_80:
[----:B------:R-:W-:Y:S05]  /*4830*/  WARPSYNC.ALL ;  /* 0x0000000000007948 */ /* 0x000fea0003800000 */
[----:B------:R-:W4:Y:S01]  /*4840*/  S2UR UR17, SR_CgaCtaId ;  /* 0x00000000001179c3 */ /* 0x000f220000008800 */
[----:B------:R-:W-:Y:S01]  /*4850*/  UMOV UR4, 0x400 ;  /* 0x0000040000047882 */ /* 0x000fe20000000000 */
[----:B------:R-:W-:-:S06]  /*4860*/  NOP ;  /* 0x0000000000007918 */ /* 0x000fcc0000000000 */
[----:B------:R-:W-:Y:S06]  /*4870*/  BAR.ARV 0x6, 0xa0 ;  /* 0x0182800000007b1d */ /* 0x000fec0000002000 */
[----:B------:R-:W1:Y:S01]  /*4880*/  LDCU.64 UR6, c[0x0][0x388] ;  /* 0x00007100ff0677ac */ /* 0x000e620008000a00 */
[----:B------:R-:W-:Y:S01]  /*4890*/  LOP3.LUT R2, R2, 0xffff, RZ, 0xc0, !PT ;  /* 0x0000ffff02027812 */ /* 0x000fe200078ec0ff */
[----:B--2---:R-:W-:Y:S01]  /*48a0*/  IMAD.MOV.U32 R8, RZ, RZ, 0x1 ;  /* 0x00000001ff087424 */ /* 0x004fe200078e00ff */
[----:B------:R-:W-:Y:S01]  /*48b0*/  LOP3.LUT R0, R0, 0xffff, RZ, 0xc0, !PT ;  /* 0x0000ffff00007812 */ /* 0x000fe200078ec0ff */
[----:B------:R-:W2:Y:S01]  /*48c0*/  LDCU.64 UR8, c[0x0][0x390] ;  /* 0x00007200ff0877ac */ /* 0x000ea20008000a00 */
[----:B------:R-:W-:Y:S01]  /*48d0*/  R2UR UR18, R2 ;  /* 0x00000000021272ca */ /* 0x000fe200000e0000 */
[----:B------:R-:W-:Y:S01]  /*48e0*/  IMAD.MOV.U32 R2, RZ, RZ, RZ ;  /* 0x000000ffff027224 */ /* 0x000fe200078e00ff */
[----:B------:R-:W-:Y:S01]  /*48f0*/  R2UR UR28, R0 ;  /* 0x00000000001c72ca */ /* 0x000fe200000e0000 */
[----:B------:R-:W-:Y:S01]  /*4900*/  IMAD.MOV.U32 R0, RZ, RZ, RZ ;  /* 0x000000ffff007224 */ /* 0x000fe200078e00ff */
[----:B------:R-:W-:Y:S01]  /*4910*/  UMOV UR21, URZ ;  /* 0x000000ff00157c82 */ /* 0x000fe20008000000 */
[----:B----4-:R-:W-:-:S02]  /*4920*/  ULEA UR17, UR17, UR4, 0x18 ;  /* 0x0000000411117291 */ /* 0x010fc4000f8ec0ff */
[----:B------:R-:W-:Y:S02]  /*4930*/  UISETP.NE.AND UP3, UPT, UR31, URZ, UPT ;  /* 0x000000ff1f00728c */ /* 0x000fe4000bf65270 */
[----:B------:R-:W-:Y:S01]  /*4940*/  UIADD3 UR23, UPT, UPT, UR17, 0x1f8, URZ ;  /* 0x000001f811177890 */ /* 0x000fe2000fffe0ff */
[----:B------:R-:W-:Y:S01]  /*4950*/  UMOV UR16, URZ ;  /* 0x000000ff00107c82 */ /* 0x000fe20008000000 */
[----:B------:R-:W-:Y:S01]  /*4960*/  UMOV UR26, 0x0 ;  /* 0x00000000001a7882 */ /* 0x000fe20000000000 */
[----:B-1----:R-:W-:Y:S02]  /*4970*/  UIADD3 UR4, UPT, UPT, UR6, 0x1f, URZ ;  /* 0x0000001f06047890 */ /* 0x002fe4000fffe0ff */
[----:B---3--:R-:W1:Y:S01]  /*4980*/  LDS R3, [UR17+0x240] ;  /* 0x00024011ff037984 */ /* 0x008e620008000800 */
[----:B------:R-:W-:Y:S02]  /*4990*/  UPRMT UR23, URZ, 0x654, UR23 ;  /* 0x00000654ff177896 */ /* 0x000fe40008000017 */
[----:B------:R-:W-:Y:S01]  /*49a0*/  USHF.R.S32.HI UR5, URZ, 0x1f, UR4 ;  /* 0x0000001fff057899 */ /* 0x000fe20008011404 */
[----:B------:R-:W-:Y:S01]  /*49b0*/  UMOV UR27, 0x8200010 ;  /* 0x08200010001b7882 */ /* 0x000fe20000000000 */
[----:B------:R-:W-:-:S02]  /*49c0*/  UMOV UR24, 0x0 ;  /* 0x0000000000187882 */ /* 0x000fc40000000000 */
[----:B------:R-:W-:Y:S02]  /*49d0*/  ULEA.HI UR4, UR5, UR4, URZ, 0x5 ;  /* 0x0000000405047291 */ /* 0x000fe4000f8f28ff */
[----:B------:R-:W-:Y:S02]  /*49e0*/  UIADD3 UR5, UPT, UPT, UR17, 0x4400, URZ ;  /* 0x0000440011057890 */ /* 0x000fe4000fffe0ff */
[----:B------:R-:W-:Y:S02]  /*49f0*/  USHF.R.S32.HI UR4, URZ, 0x5, UR4 ;  /* 0x00000005ff047899 */ /* 0x000fe40008011404 */
[----:B------:R-:W-:Y:S02]  /*4a00*/  USHF.R.U32.HI UR5, URZ, 0x4, UR5 ;  /* 0x00000004ff057899 */ /* 0x000fe40008011605 */
[----:B------:R-:W-:Y:S02]  /*4a10*/  UIMAD UR4, UR4, UR7, URZ ;  /* 0x00000007040472a4 */ /* 0x000fe4000f8e02ff */
[----:B------:R-:W-:-:S02]  /*4a20*/  ULOP3.LUT UR5, UR5, 0x3fff, URZ, 0xc0, !UPT ;  /* 0x00003fff05057892 */ /* 0x000fc4000f8ec0ff */
[----:B--2---:R-:W-:Y:S02]  /*4a30*/  UIMAD UR4, UR4, UR8, URZ ;  /* 0x00000008040472a4 */ /* 0x004fe4000f8e02ff */
[----:B------:R-:W-:Y:S02]  /*4a40*/  ULOP3.LUT UR19, UR5, 0x10000, URZ, 0xfc, !UPT ;  /* 0x0001000005137892 */ /* 0x000fe4000f8efcff */
[----:B------:R-:W-:Y:S02]  /*4a50*/  UIMAD UR6, UR4, UR9, URZ ;  /* 0x00000009040672a4 */ /* 0x000fe4000f8e02ff */
[----:B------:R-:W-:Y:S02]  /*4a60*/  UIADD3 UR4, UPT, UPT, UR17, 0x1e400, URZ ;  /* 0x0001e40011047890 */ /* 0x000fe4000fffe0ff */
[----:B------:R-:W-:Y:S02]  /*4a70*/  UIADD3 UR29, UPT, UPT, UR6, -0x1, URZ ;  /* 0xffffffff061d7890 */ /* 0x000fe4000fffe0ff */
[----:B------:R-:W-:-:S02]  /*4a80*/  USHF.R.U32.HI UR4, URZ, 0x4, UR4 ;  /* 0x00000004ff047899 */ /* 0x000fc40008011604 */
[----:B------:R-:W-:Y:S02]  /*4a90*/  UISETP.GE.AND UP4, UPT, UR6, 0x1, UPT ;  /* 0x000000010600788c */ /* 0x000fe4000bf86270 */
[----:B------:R-:W-:Y:S01]  /*4aa0*/  ULOP3.LUT UR4, UR4, 0x3fff, URZ, 0xc0, !UPT ;  /* 0x00003fff04047892 */ /* 0x000fe2000f8ec0ff */
[----:B------:R-:W-:-:S03]  /*4ab0*/  UMOV UR25, 0x8200010 ;  /* 0x0820001000197882 */ /* 0x000fc60000000000 */
[----:B------:R-:W-:Y:S01]  /*4ac0*/  ULOP3.LUT UR20, UR4, 0x10000, URZ, 0xfc, !UPT ;  /* 0x0001000004147892 */ /* 0x000fe2000f8efcff */
[C---:B-1----:R-:W-:Y:S01]  /*4ad0*/  VIADD R5, R3.reuse, 0x40 ;  /* 0x0000004003057836 */ /* 0x042fe20000000000 */
[----:B------:R-:W-:-:S04]  /*4ae0*/  LOP3.LUT R4, R3, 0xffff, RZ, 0xc0, !PT ;  /* 0x0000ffff03047812 */ /* 0x000fc800078ec0ff */
[----:B------:R-:W-:-:S05]  /*4af0*/  LOP3.LUT R5, R5, 0xffff, RZ, 0xc0, !PT ;  /* 0x0000ffff05057812 */ /* 0x000fca00078ec0ff */
[----:B------:R1:W-:Y:S02]  /*4b00*/  STL.64 [R1], R4 ;  /* 0x0000000401007387 */ /* 0x0003e40000100a00 */
.L_x_92:
[----:B-1----:R-:W-:-:S04]  /*4b10*/  SHF.L.U32 R5, R2, 0x1f, RZ ;  /* 0x0000001f02057819 */ /* 0x002fc800000006ff */
[----:B------:R-:W1:Y:S02]  /*4b20*/  SYNCS.PHASECHK.TRANS64.TRYWAIT P0, [UR17+0x1f0], R5 ;  /* 0x0001f005ff0075a7 */ /* 0x000e640008001111 */
[----:B-1-34-:R-:W-:Y:S05]  /*4b30*/  @!P0 BRA `(.L_x_84) ;  /* 0x0000006400448947 */ /* 0x01afea0003800000 */
.L_x_227:
[----:B-1----:R-:W1:Y:S01]  /*4b40*/  LDS.128 R4, [UR17+0x230] ;  /* 0x00023011ff047984 */ /* 0x002e620008000c00 */
[----:B------:R-:W-:Y:S01]  /*4b50*/  ULEA UR22, UR21, UR17, 0x3 ;  /* 0x0000001115167291 */ /* 0x000fe2000f8e18ff */
[----:B------:R-:W-:Y:S01]  /*4b60*/  @!PT LDS RZ, [RZ] ;  /* 0x00000000fffff984 */ /* 0x000fe20000000800 */
[----:B------:R-:W-:Y:S01]  /*4b70*/  @!PT LDS RZ, [RZ] ;  /* 0x00000000fffff984 */ /* 0x000fe20000000800 */
[----:B------:R-:W-:Y:S01]  /*4b80*/  @!PT LDS RZ, [RZ] ;  /* 0x00000000fffff984 */ /* 0x000fe20000000800 */
[----:B------:R-:W-:Y:S01]  /*4b90*/  @!PT LDS RZ, [RZ] ;  /* 0x00000000fffff984 */ /* 0x000fe20000000800 */
[----:B------:R2:W-:Y:S06]  /*4ba0*/  MEMBAR.ALL.CTA ;  /* 0x0000000000007992 */ /* 0x0005ec0000008000 */
[----:B--2---:R-:W2:Y:S02]  /*4bb0*/  FENCE.VIEW.ASYNC.S ;  /* 0x00000000000073c6 */ /* 0x004ea40000000000 */
[----:B--2---:R-:W-:Y:S01]  /*4bc0*/  SYNCS.ARRIVE.TRANS64.RED.A1T0 RZ, [UR23], RZ ;  /* 0x000000ffffff79a7 */ /* 0x004fe20008100417 */
[----:B-1----:R-:W-:Y:S01]  /*4bd0*/  LOP3.LUT P2, RZ, R6, 0x1, RZ, 0xc0, !PT ;  /* 0x0000000106ff7812 */ /* 0x002fe2000784c0ff */
[----:B------:R-:W-:-:S12]  /*4be0*/  BRA.U UP3, `(.L_x_85) ;  /* 0x00000001030c7547 */ /* 0x000fd8000b800000 */
[----:B------:R-:W-:-:S04]  /*4bf0*/  SHF.L.U32 R5, R8, 0x1f, RZ ;  /* 0x0000001f08057819 */ /* 0x000fc800000006ff */
[----:B------:R-:W1:Y:S02]  /*4c00*/  SYNCS.PHASECHK.TRANS64.TRYWAIT P0, [UR22+0x210], R5 ;  /* 0x00021005ff0075a7 */ /* 0x000e640008001116 */
[----:B-1----:R-:W-:Y:S05]  /*4c10*/  @!P0 BRA `(.L_x_86) ;  /* 0x0000006400248947 */ /* 0x002fea0003800000 */
.L_x_85:
[----:B------:R-:W-:Y:S05]  /*4c20*/  BRA.U UP3, `(.L_x_87) ;  /* 0x0000000103d47547 */ /* 0x000fea000b800000 */
[----:B------:R-:W-:Y:S05]  /*4c30*/  BRA.U !UP4, `(.L_x_88) ;  /* 0x000000010cc47547 */ /* 0x000fea000b800000 */
[----:B------:R-:W-:Y:S01]  /*4c40*/  ULEA UR4, UR21, UR43, 0x2 ;  /* 0x0000002b15047291 */ /* 0x000fe2000f8e10ff */
[----:B-1----:R-:W-:-:S08]  /*4c50*/  SHF.L.U32 R4, R0, 0x1f, RZ ;  /* 0x0000001f00047819 */ /* 0x002fd000000006ff */
[----:B------:R-:W5:Y:S01]  /*4c60*/  LDL R5, [UR4] ;  /* 0x00000004ff057983 */ /* 0x000f620008100800 */
[----:B------:R-:W-:Y:S02]  /*4c70*/  ULEA UR4, UR16, UR17, 0x3 ;  /* 0x0000001110047291 */ /* 0x000fe4000f8e18ff */
[----:B------:R-:W-:Y:S01]  /*4c80*/  UPLOP3.LUT UP2, UPT, UPT, UPT, UPT, 0x40, 0x4 ;  /* 0x000000000004789c */ /* 0x000fe20003f4e870 */
[----:B------:R-:W-:Y:S01]  /*4c90*/  UMOV UR15, UR29 ;  /* 0x0000001d000f7c82 */ /* 0x000fe20008000000 */
[----:B------:R-:W-:-:S05]  /*4ca0*/  UMOV UR5, UR16 ;  /* 0x0000001000057c82 */ /* 0x000fca0008000000 */
[----:B------:R1:W2:Y:S04]  /*4cb0*/  SYNCS.PHASECHK.TRANS64.TRYWAIT P1, [UR4], R4 ;  /* 0x00000004ff0075a7 */ /* 0x0002a80008021104 */
.L_x_91:
[----:B---3--:R-:W-:Y:S01]  /*4cc0*/  ULEA UR10, UR5, UR17, 0x3 ;  /* 0x00000011050a7291 */ /* 0x008fe2000f8e18ff */
[----:B--2-4-:R-:W-:Y:S11]  /*4cd0*/  @P1 BRA `(.L_x_89) ;  /* 0x00000000000c1947 */ /* 0x014ff60003800000 */
[----:B------:R-:W-:Y:S04]  /*4ce0*/  SHF.L.U32 R6, R0, 0x1f, RZ ;  /* 0x0000001f00067819 */ /* 0x000fe800000006ff */
[----:B------:R-:W2:Y:S02]  /*4cf0*/  SYNCS.PHASECHK.TRANS64.TRYWAIT P0, [UR10], R6 ;  /* 0x00000006ff0075a7 */ /* 0x000ea4000800110a */
[----:B--2---:R-:W-:Y:S05]  /*4d00*/  @!P0 BRA `(.L_x_90) ;  /* 0x0000006400008947 */ /* 0x004fea0003800000 */
.L_x_89:
[----:B------:R-:W-:Y:S01]  /*4d10*/  UISETP.NE.AND UP0, UPT, UR15, URZ, UPT ;  /* 0x000000ff0f00728c */ /* 0x000fe2000bf05270 */
[----:B------:R-:W-:Y:S01]  /*4d20*/  PLOP3.LUT P1, PT, PT, PT, PT, 0x80, 0x8 ;  /* 0x000000000008781c */ /* 0x000fe20003f2f070 */
[----:B------:R-:W-:Y:S02]  /*4d30*/  UIADD3 UR4, UPT, UPT, UR5, 0x1, URZ ;  /* 0x0000000105047890 */ /* 0x000fe4000fffe0ff */
[----:B------:R-:W-:Y:S02]  /*4d40*/  ULEA UR8, UR5, UR20, 0x8 ;  /* 0x0000001405087291 */ /* 0x000fe4000f8e40ff */
[----:B------:R-:W-:Y:S01]  /*4d50*/  UISETP.NE.AND UP1, UPT, UR4, 0x1a, UPT ;  /* 0x0000001a0400788c */ /* 0x000fe2000bf25270 */
[----:B------:R-:W-:Y:S01]  /*4d60*/  PLOP3.LUT P0, PT, PT, PT, UP0, 0x80, 0x8 ;  /* 0x000000000008781c */ /* 0x000fe20003f0f008 */
[----:B------:R-:W-:Y:S02]  /*4d70*/  UIADD3 UR12, UPT, UPT, UR8, 0x2, URZ ;  /* 0x00000002080c7890 */ /* 0x000fe4000fffe0ff */
[----:B------:R-:W-:Y:S02]  /*4d80*/  USEL UR6, URZ, 0x1, UP1 ;  /* 0x00000001ff067887 */ /* 0x000fe40008800000 */
[----:B------:R-:W-:Y:S02]  /*4d90*/  USEL UR16, UR4, URZ, UP1 ;  /* 0x000000ff04107287 */ /* 0x000fe40008800000 */
[----:B------:R-:W-:Y:S02]  /*4da0*/  UIADD3 UR10, UPT, UPT, UR10, 0xd0, URZ ;  /* 0x000000d00a0a7890 */ /* 0x000fe4000fffe0ff */
[----:B------:R-:W-:Y:S01]  /*4db0*/  @UP0 ULEA UR4, UR16, UR17, 0x3 ;  /* 0x0000001110040291 */ /* 0x000fe2000f8e18ff */
[----:B------:R-:W-:Y:S01]  /*4dc0*/  LOP3.LUT R0, R0, UR6, RZ, 0x3c, !PT ;  /* 0x0000000600007c12 */ /* 0x000fe2000f8e3cff */
[----:B------:R-:W-:Y:S01]  /*4dd0*/  UMOV UR9, 0x80004020 ;  /* 0x8000402000097882 */ /* 0x000fe20000000000 */
[----:B------:R-:W-:Y:S01]  /*4de0*/  UMOV UR13, 0x80004020 ;  /* 0x80004020000d7882 */ /* 0x000fe20000000000 */
[----:B------:R-:W-:Y:S01]  /*4df0*/  UMOV UR7, 0x80004020 ;  /* 0x8000402000077882 */ /* 0x000fe20000000000 */
[----:B-1----:R-:W-:Y:S04]  /*4e00*/  @P0 SHF.L.U32 R4, R0, 0x1f, RZ ;  /* 0x0000001f00040819 */ /* 0x002fe800000006ff */
[----:B------:R3:W4:Y:S01]  /*4e10*/  @P0 SYNCS.PHASECHK.TRANS64.TRYWAIT P1, [UR4], R4 ;  /* 0x00000004ff0005a7 */ /* 0x0007220008021104 */
[----:B------:R-:W-:Y:S11]  /*4e20*/  ELECT P0, URZ, PT ;  /* 0x0000000000ff782f */ /* 0x000ff60003800000 */
[----:B------:R-:W-:Y:S02]  /*4e30*/  @!UPT UIADD3 URZ, UPT, UPT, URZ, URZ, URZ ;  /* 0x000000fffffff290 */ /* 0x000fe4000fffe0ff */
[C---:B-----5:R-:W-:Y:S01]  /*4e40*/  @P0 R2UR.BROADCAST UR14, R5.reuse ;  /* 0x00000000050e02ca */ /* 0x060fe200008e0000 */
[----:B------:R-:W-:Y:S01]  /*4e50*/  ULEA UR4, UR5, UR19, 0x8 ;  /* 0x0000001305047291 */ /* 0x000fe2000f8e40ff */
[----:B------:R-:W-:Y:S11]  /*4e60*/  ELECT P0, URZ, PT ;  /* 0x0000000000ff782f */ /* 0x000ff60003800000 */
[----:B------:R-:W-:Y:S02]  /*4e70*/  @!UPT UIADD3 URZ, UPT, UPT, URZ, URZ, URZ ;  /* 0x000000fffffff290 */ /* 0x000fe4000fffe0ff */
[----:B------:R-:W-:Y:S01]  /*4e80*/  @P0 R2UR.BROADCAST UR11, R5 ;  /* 0x00000000050b02ca */ /* 0x000fe200008e0000 */
[----:B------:R-:W-:Y:S01]  /*4e90*/  UIADD3 UR6, UPT, UPT, UR4, 0x2, URZ ;  /* 0x0000000204067890 */ /* 0x000fe2000fffe0ff */
[----:B------:R-:W-:Y:S02]  /*4ea0*/  UMOV UR5, 0x80004020 ;  /* 0x8000402000057882 */ /* 0x000fe40000000000 */
[----:B------:R1:W-:Y:S01]  /*4eb0*/  UTCHMMA.2CTA gdesc[UR4], gdesc[UR8], tmem[UR14], tmem[UR26], idesc[UR27], UP2 ;  /* 0x00ff1a08040075ea */ /* 0x0003e2000920000e */
[----:B------:R-:W-:Y:S08]  /*4ec0*/  UPLOP3.LUT UP2, UPT, UPT, UPT, UPT, 0x80, 0x8 ;  /* 0x000000000008789c */ /* 0x000ff00003f4f070 */
[----:B------:R3:W-:Y:S01]  /*4ed0*/  UTCHMMA.2CTA gdesc[UR6], gdesc[UR12], tmem[UR11], tmem[UR24], idesc[UR25], UPT ;  /* 0x00ff180c060075ea */ /* 0x0007e2000ba0000b */
[----:B------:R3:W-:Y:S01]  /*4ee0*/  UTCBAR.2CTA.MULTICAST [UR10], URZ, UR18 ;  /* 0x000000ff0a0073e9 */ /* 0x0007e20008200812 */
[----:B-1----:R-:W-:Y:S02]  /*4ef0*/  UIADD3 UR4, UPT, UPT, UR15, 0x1, URZ ;  /* 0x000000010f047890 */ /* 0x002fe4000fffe0ff */
[----:B------:R-:W-:Y:S02]  /*4f00*/  UIADD3 UR8, UPT, UPT, UR15, -0x1, URZ ;  /* 0xffffffff0f087890 */ /* 0x000fe4000fffe0ff */
[----:B------:R-:W-:Y:S01]  /*4f10*/  UISETP.GT.U32.AND UP0, UPT, UR4, 0x1, UPT ;  /* 0x000000010400788c */ /* 0x000fe2000bf04070 */
[----:B------:R-:W-:Y:S04]  /*4f20*/  UMOV UR5, UR16 ;  /* 0x0000001000057c82 */ /* 0x000fe80008000000 */
[----:B------:R-:W-:Y:S04]  /*4f30*/  UMOV UR15, UR8 ;  /* 0x00000008000f7c82 */ /* 0x000fe80008000000 */
[----:B------:R-:W-:Y:S05]  /*4f40*/  BRA.U UP0, `(.L_x_91) ;  /* 0xfffffffd005c7547 */ /* 0x000fea000b83ffff */
.L_x_88:
[----:B------:R-:W-:-:S09]  /*4f50*/  UIADD3 UR4, UPT, UPT, UR22, 0x200, URZ ;  /* 0x0000020016047890 */ /* 0x000fd2000fffe0ff */
[----:B------:R2:W-:Y:S01]  /*4f60*/  UTCBAR.2CTA.MULTICAST [UR4], URZ, UR28 ;  /* 0x000000ff040073e9 */ /* 0x0005e2000820081c */
[----:B------:R-:W-:Y:S02]  /*4f70*/  NOP ;  /* 0x0000000000007918 */ /* 0x000fe40000000000 */
.L_x_87:
[----:B--2---:R-:W-:Y:S01]  /*4f80*/  UIADD3 UR4, UPT, UPT, UR21, 0x1, URZ ;  /* 0x0000000115047890 */ /* 0x004fe2000fffe0ff */
[----:B------:R-:W-:-:S03]  /*4f90*/  LOP3.LUT R2, R2, 0x1, RZ, 0x3c, !PT ;  /* 0x0000000102027812 */ /* 0x000fc600078e3cff */
[----:B------:R-:W-:-:S04]  /*4fa0*/  UISETP.NE.AND UP0, UPT, UR4, 0x2, UPT ;  /* 0x000000020400788c */ /* 0x000fc8000bf05270 */
[----:B------:R-:W-:Y:S02]  /*4fb0*/  USEL UR5, URZ, 0x1, UP0 ;  /* 0x00000001ff057887 */ /* 0x000fe40008000000 */
[----:B------:R-:W-:-:S04]  /*4fc0*/  USEL UR21, UR4, URZ, UP0 ;  /* 0x000000ff04157287 */ /* 0x000fc80008000000 */
[----:B------:R-:W-:Y:S01]  /*4fd0*/  LOP3.LUT R8, R8, UR5, RZ, 0x3c, !PT ;  /* 0x0000000508087c12 */ /* 0x000fe2000f8e3cff */
[----:B------:R-:W-:Y:S07]  /*4fe0*/  @P2 BRA `(.L_x_92) ;  /* 0xfffffff800c82947 */ /* 0x000fee000383ffff */
[----:B------:R-:W2:Y:S01]  /*4ff0*/  S2UR UR8, SR_CgaCtaId ;  /* 0x00000000000879c3 */ /* 0x000ea20000008800 */
[----:B------:R-:W-:Y:S01]  /*5000*/  ELECT P0, URZ, PT ;  /* 0x0000000000ff782f */ /* 0x000fe20003800000 */
[----:B------:R-:W-:Y:S01]  /*5010*/  HFMA2 R0, -RZ, RZ, 0, 5.9604644775390625e-08 ;  /* 0x00000001ff007431 */ /* 0x000fe200000001ff */
[----:B------:R-:W-:-:S05]  /*5020*/  UMOV UR4, 0x40 ;  /* 0x0000004000047882 */ /* 0x000fca0000000000 */
[----:B------:R-:W-:Y:S01]  /*5030*/  UVIRTCOUNT.DEALLOC.SMPOOL 0x80 ;  /* 0x000000800000784c */ /* 0x000fe20000000000 */
[----:B------:R-:W-:Y:S02]  /*5040*/  UISETP.NE.AND UP0, UPT, UR31, URZ, UPT ;  /* 0x000000ff1f00728c */ /* 0x000fe4000bf05270 */
[----:B--2---:R-:W-:-:S09]  /*5050*/  ULEA UR8, UR8, UR4, 0x18 ;  /* 0x0000000408087291 */ /* 0x004fd2000f8ec0ff */
[----:B------:R2:W-:Y:S01]  /*5060*/  @P0 STS.U8 [UR8+0x1c], R0 ;  /* 0x00001c00ff000988 */ /* 0x0005e20008000008 */
[----:B------:R-:W-:Y:S05]  /*5070*/  BRA.U UP0, `(.L_x_93) ;  /* 0x0000000100587547 */ /* 0x000fea000b800000 */
[----:B------:R-:W-:Y:S01]  /*5080*/  UIADD3 UR5, UPT, UPT, UR17, 0x210, URZ ;  /* 0x0000021011057890 */ /* 0x000fe2000fffe0ff */
[----:B------:R-:W-:-:S03]  /*5090*/  SHF.L.U32 R2, R8, 0x1f, RZ ;  /* 0x0000001f08027819 */ /* 0x000fc600000006ff */
[----:B------:R-:W-:-:S09]  /*50a0*/  ULEA UR4, UR21, UR5, 0x3 ;  /* 0x0000000515047291 */ /* 0x000fd2000f8e18ff */
[----:B------:R-:W1:Y:S02]  /*50b0*/  SYNCS.PHASECHK.TRANS64.TRYWAIT P0, [UR4], R2 ;  /* 0x00000002ff0075a7 */ /* 0x000e640008001104 */
[----:B-1----:R-:W-:Y:S05]  /*50c0*/  @!P0 BRA `(.L_x_94) ;  /* 0x0000006000288947 */ /* 0x002fea0003800000 */
.L_x_231:
[----:B------:R-:W-:-:S04]  /*50d0*/  UIADD3 UR4, UPT, UPT, UR21, 0x1, URZ ;  /* 0x0000000115047890 */ /* 0x000fc8000fffe0ff */
[----:B------:R-:W-:-:S04]  /*50e0*/  UISETP.NE.AND UP1, UPT, UR4, 0x2, UPT ;  /* 0x000000020400788c */ /* 0x000fc8000bf25270 */
[----:B---3--:R-:W-:Y:S02]  /*50f0*/  USEL UR6, URZ, 0x1, UP1 ;  /* 0x00000001ff067887 */ /* 0x008fe40008800000 */
[----:B------:R-:W-:-:S04]  /*5100*/  USEL UR4, UR4, URZ, UP1 ;  /* 0x000000ff04047287 */ /* 0x000fc80008800000 */
[----:B------:R-:W-:Y:S01]  /*5110*/  ULEA UR4, UR4, UR5, 0x3 ;  /* 0x0000000504047291 */ /* 0x000fe2000f8e18ff */
[----:B-1----:R-:W-:-:S04]  /*5120*/  LOP3.LUT R2, R8, UR6, RZ, 0x3c, !PT ;  /* 0x0000000608027c12 */ /* 0x002fc8000f8e3cff */
[----:B------:R-:W-:Y:S01]  /*5130*/  SHF.L.U32 R2, R2, 0x1f, RZ ;  /* 0x0000001f02027819 */ /* 0x000fe200000006ff */
[----:B--2---:R-:W-:-:S04]  /*5140*/  IMAD.U32 R0, RZ, RZ, UR4 ;  /* 0x00000004ff007e24 */ /* 0x004fc8000f8e00ff */
[----:B------:R1:W2:Y:S03]  /*5150*/  SYNCS.PHASECHK.TRANS64.TRYWAIT P0, [R0+URZ], R2 ;  /* 0x00000002000075a7 */ /* 0x0002a600080011ff */
[----:B--2---:R-:W-:Y:S05]  /*5160*/  @!P0 NANOSLEEP.SYNCS 0x989680 ;  /* 0x009896800000895d */ /* 0x004fea0003900000 */
[----:B------:R-:W2:Y:S02]  /*5170*/  @!P0 SYNCS.PHASECHK.TRANS64 P0, [R0+URZ], R2 ;  /* 0x00000002000085a7 */ /* 0x000ea400080010ff */
[----:B--2---:R-:W-:Y:S05]  /*5180*/  @P0 BRA `(.L_x_95) ;  /* 0x0000000000200947 */ /* 0x004fea0003800000 */
.L_x_96:
[----:B--2---:R2:W3:Y:S02]  /*5190*/  SYNCS.PHASECHK.TRANS64.TRYWAIT P0, [R0+URZ], R2 ;  /* 0x00000002000075a7 */ /* 0x0044e400080011ff */
[----:B---3--:R-:W-:Y:S05]  /*51a0*/  @!P0 NANOSLEEP.SYNCS 0x989680 ;  /* 0x009896800000895d */ /* 0x008fea0003900000 */
[----:B------:R-:W3:Y:S02]  /*51b0*/  @!P0 SYNCS.PHASECHK.TRANS64 P0, [R0+URZ], R2 ;  /* 0x00000002000085a7 */ /* 0x000ee400080010ff */
[----:B---3--:R-:W-:Y:S05]  /*51c0*/  @!P0 BRA `(.L_x_96) ;  /* 0xfffffffc00f08947 */ /* 0x008fea000383ffff */
[----:B------:R-:W-:Y:S05]  /*51d0*/  BRA `(.L_x_95) ;  /* 0x00000000000c7947 */ /* 0x000fea0003800000 */
.L_x_93:
[----:B------:R-:W-:-:S04]  /*51e0*/  UIADD3 UR4, UPT, UPT, UR17, 0x220, URZ ;  /* 0x0000022011047890 */ /* 0x000fc8000fffe0ff */
[----:B------:R-:W-:-:S09]  /*51f0*/  UPRMT UR4, UR30, 0x654, UR4 ;  /* 0x000006541e047896 */ /* 0x000fd20008000004 */
[----:B------:R-:W-:Y:S03]  /*5200*/  SYNCS.ARRIVE.TRANS64.RED.A1T0 RZ, [UR4], RZ ;  /* 0x000000ffffff79a7 */ /* 0x000fe60008100404 */
.L_x_95:
[----:B-12---:R-:W-:Y:S01]  /*5210*/  SHF.L.U32 R2, RZ, 0x1f, RZ ;  /* 0x0000001fff027819 */ /* 0x006fe200000006ff */
[----:B------:R-:W-:Y:S01]  /*5220*/  UIADD3 UR4, UPT, UPT, UR17, 0x220, URZ ;  /* 0x0000022011047890 */ /* 0x000fe2000fffe0ff */
[----:B------:R-:W-:Y:S02]  /*5230*/  PLOP3.LUT P0, PT, PT, PT, UP0, 0x80, 0x8 ;  /* 0x000000000008781c */ /* 0x000fe40003f0f008 */
[----:B----4-:R-:W1:Y:S02]  /*5240*/  SYNCS.PHASECHK.TRANS64.TRYWAIT P1, [UR17+0x220], R2 ;  /* 0x00022002ff0075a7 */ /* 0x010e640008021111 */
[----:B-1----:R-:W-:Y:S09]  /*5250*/  @!P1 BRA `(.L_x_97) ;  /* 0x0000005c00dc9947 */ /* 0x002ff20003800000 */
.L_x_233:
[----:B------:R-:W-:Y:S01]  /*5260*/  @!UP0 UPRMT UR4, UR30, 0x654, UR4 ;  /* 0x000006541e048896 */ /* 0x000fe20008000004 */
[----:B------:R-:W-:Y:S01]  /*5270*/  LOP3.LUT R3, R3, 0xffff, RZ, 0xc0, !PT ;  /* 0x0000ffff03037812 */ /* 0x000fe200078ec0ff */
[----:B-1----:R-:W-:-:S03]  /*5280*/  IMAD.MOV.U32 R2, RZ, RZ, 0xffff ;  /* 0x0000ffffff027424 */ /* 0x002fc600078e00ff */
[----:B------:R-:W-:-:S04]  /*5290*/  SHF.R.U32.HI R3, RZ, 0x5, R3 ;  /* 0x00000005ff037819 */ /* 0x000fc80000011603 */
[----:B------:R-:W-:Y:S01]  /*52a0*/  @!P0 SYNCS.ARRIVE.TRANS64.RED.A1T0 RZ, [UR4], RZ ;  /* 0x000000ffffff89a7 */ /* 0x000fe20008100404 */
[----:B------:R-:W-:Y:S01]  /*52b0*/  NOP ;  /* 0x0000000000007918 */ /* 0x000fe20000000000 */
[----:B------:R-:W1:Y:S01]  /*52c0*/  LDS R0, [UR8+0x14] ;  /* 0x00001408ff007984 */ /* 0x000e620008000800 */
[----:B------:R-:W-:-:S04]  /*52d0*/  SHF.L.U32 R2, R2, R3, RZ ;  /* 0x0000000302027219 */ /* 0x000fc800000006ff */
[----:B-1----:R-:W-:-:S04]  /*52e0*/  LOP3.LUT R0, R0, R2, RZ, 0xc0, !PT ;  /* 0x0000000200007212 */ /* 0x002fc800078ec0ff */
[----:B------:R-:W-:Y:S01]  /*52f0*/  ISETP.NE.AND P0, PT, R0, R2, PT ;  /* 0x000000020000720c */ /* 0x000fe20003f05270 */
[----:B------:R-:W-:-:S05]  /*5300*/  IMAD.MOV.U32 R0, RZ, RZ, 0x1 ;  /* 0x00000001ff007424 */ /* 0x000fca00078e00ff */
[----:B------:R-:W-:-:S07]  /*5310*/  SHF.L.U32 R0, R0, R3, RZ ;  /* 0x0000000300007219 */ /* 0x000fce00000006ff */
[----:B------:R-:W-:Y:S05]  /*5320*/  @P0 BRA `(.L_x_98) ;  /* 0x00000000005c0947 */ /* 0x000fea0003800000 */
[----:B------:R-:W1:Y:S02]  /*5330*/  LDS R3, [UR8+0x18] ;  /* 0x00001808ff037984 */ /* 0x000e640008000800 */
[----:B-1----:R-:W-:-:S04]  /*5340*/  LOP3.LUT R3, R3, R0, RZ, 0xc0, !PT ;  /* 0x0000000003037212 */ /* 0x002fc800078ec0ff */
[----:B------:R-:W-:-:S13]  /*5350*/  ISETP.NE.AND P0, PT, R3, R0, PT ;  /* 0x000000000300720c */ /* 0x000fda0003f05270 */
[----:B------:R-:W-:Y:S05]  /*5360*/  @P0 BRA `(.L_x_99) ;  /* 0x0000000000400947 */ /* 0x000fea0003800000 */
[----:B------:R-:W-:Y:S01]  /*5370*/  R2UR UR4, R2 ;  /* 0x00000000020472ca */ /* 0x000fe200000e0000 */
[----:B------:R-:W1:Y:S01]  /*5380*/  S2R R3, SR_LANEID ;  /* 0x0000000000037919 */ /* 0x000e620000000000 */
[----:B------:R-:W-:-:S04]  /*5390*/  LOP3.LUT R0, RZ, R0, RZ, 0x33, !PT ;  /* 0x00000000ff007212 */ /* 0x000fc800078e33ff */
[----:B---3--:R-:W2:Y:S07]  /*53a0*/  REDUX UR6, R0 ;  /* 0x00000000000673c4 */ /* 0x008eae0000000000 */
[----:B------:R-:W-:-:S03]  /*53b0*/  ULOP3.LUT UR5, URZ, UR4, URZ, 0x33, !UPT ;  /* 0x00000004ff057292 */ /* 0x000fc6000f8e33ff */
[----:B------:R-:W-:Y:S02]  /*53c0*/  VOTEU.ANY UR4, UPT, PT ;  /* 0x0000000000047886 */ /* 0x000fe400038e0100 */
[----:B------:R-:W-:Y:S01]  /*53d0*/  UFLO.U32 UR4, UR4 ;  /* 0x00000004000472bd */ /* 0x000fe200080e0000 */
[----:B------:R-:W-:-:S04]  /*53e0*/  IMAD.U32 R2, RZ, RZ, UR5 ;  /* 0x00000005ff027e24 */ /* 0x000fc8000f8e00ff */
[----:B------:R-:W3:Y:S02]  /*53f0*/  REDUX UR7, R2 ;  /* 0x00000000020773c4 */ /* 0x000ee40000000000 */
[----:B------:R4:W-:Y:S01]  /*5400*/  UTCATOMSWS.AND URZ, UR5 ;  /* 0x0000000500ff79e3 */ /* 0x0009e20008000000 */
[----:B--2---:R-:W-:Y:S01]  /*5410*/  IMAD.U32 R0, RZ, RZ, UR6 ;  /* 0x00000006ff007e24 */ /* 0x004fe2000f8e00ff */
[----:B-1----:R-:W-:Y:S01]  /*5420*/  ISETP.EQ.U32.AND P0, PT, R3, UR4, PT ;  /* 0x0000000403007c0c */ /* 0x002fe2000bf02070 */
[----:B---3--:R-:W-:-:S12]  /*5430*/  IMAD.U32 R2, RZ, RZ, UR7 ;  /* 0x00000007ff027e24 */ /* 0x008fd8000f8e00ff */
[----:B------:R4:W-:Y:S04]  /*5440*/  @P0 ATOMS.AND RZ, [UR8+0x14], R2 ;  /* 0x00001402ffff098c */ /* 0x0009e8000a800008 */
[----:B------:R4:W-:Y:S01]  /*5450*/  @P0 ATOMS.AND RZ, [UR8+0x18], R0 ;  /* 0x00001800ffff098c */ /* 0x0009e2000a800008 */
[----:B------:R-:W-:Y:S05]  /*5460*/  BRA `(.L_x_100) ;  /* 0x0000000000147947 */ /* 0x000fea0003800000 */
.L_x_99:
[----:B------:R-:W-:Y:S02]  /*5470*/  MOV R2, 0x5490 ;  /* 0x0000549000027802 */ /* 0x000fe40000000f00 */
[----:B---3-5:R-:W-:Y:S05]  /*5480*/  CALL.REL.NOINC `($__internal_0_$__cuda_sm10x_tcgen05_guardrail_trap_col_being_dealloced_not_returned_by_alloc) ;  /* 0x0000006000c07944 */ /* 0x028fea0003c00000 */
[----:B------:R-:W-:Y:S05]  /*5490*/  BRA `(.L_x_100) ;  /* 0x0000000000087947 */ /* 0x000fea0003800000 */
.L_x_98:
[----:B------:R-:W-:Y:S02]  /*54a0*/  MOV R2, 0x54c0 ;  /* 0x000054c000027802 */ /* 0x000fe40000000f00 */
[----:B---3-5:R-:W-:Y:S05]  /*54b0*/  CALL.REL.NOINC `($__internal_2_$__cuda_sm10x_tcgen05_guardrail_trap_unallocated_columns_being_dealloced) ;  /* 0x0000006000cc7944 */ /* 0x028fea0003c00000 */
.L_x_100:
[----:B------:R-:W-:Y:S01]  /*54c0*/  NOP ;  /* 0x0000000000007918 */ /* 0x000fe20000000000 */
[----:B----4-:R-:W-:Y:S05]  /*54d0*/  EXIT ;  /* 0x000000000000794d */ /* 0x010fea0003800000 */
.L_x_72:
[----:B------:R-:W-:-:S09]  /*54e0*/  UISETP.NE.OR UP0, UPT, UR18, 0x3, !UP3 ;  /* 0x000000031200788c */ /* 0x000fd2000df05670 */
[----:B------:R-:W-:Y:S05]  /*54f0*/  BRA.U UP0, `(.L_x_101) ;  /* 0x0000001500607547 */ /* 0x000fea000b800000 */
[----:B------:R-:W2:Y:S01]  /*5500*/  LDCU.64 UR4, c[0x0][0x988] ;  /* 0x00013100ff0477ac */ /* 0x000ea20008000a00 */
[----:B------:R-:W3:Y:S01]  /*5510*/  S2UR UR10, SR_CgaCtaId ;  /* 0x00000000000a79c3 */ /* 0x000ee20000008800 */
[----:B------:R-:W-:Y:S01]  /*5520*/  HFMA2 R10, -RZ, RZ, 0, 5.9604644775390625e-08 ;  /* 0x00000001ff0a7431 */ /* 0x000fe200000001ff */
[----:B------:R-:W-:Y:S01]  /*5530*/  MOV R9, RZ ;  /* 0x000000ff00097202 */ /* 0x000fe20000000f00 */
[----:B------:R-:W4:Y:S01]  /*5540*/  LDCU UR49, c[0x0][0x370] ;  /* 0x00006e00ff3177ac */ /* 0x000f220008000800 */
[----:B------:R-:W-:Y:S01]  /*5550*/  HFMA2 R3, -RZ, RZ, 0, 0.00048828125 ;  /* 0x00001000ff037431 */ /* 0x000fe200000001ff */
[----:B------:R-:W4:Y:S03]  /*5560*/  LDCU.128 UR52, c[0x0][0xc10] ;  /* 0x00018200ff3477ac */ /* 0x000f260008000c00 */
[----:B------:R-:W1:Y:S01]  /*5570*/  LDC.64 R12, c[0x0][0x348] ;  /* 0x0000d200ff0c7b82 */ /* 0x000e620000000a00 */
[----:B------:R-:W3:Y:S01]  /*5580*/  LDCU UR44, c[0x0][0x374] ;  /* 0x00006e80ff2c77ac */ /* 0x000ee20008000800 */
[----:B------:R-:W3:Y:S01]  /*5590*/  LDCU.64 UR46, c[0x0][0x990] ;  /* 0x00013200ff2e77ac */ /* 0x000ee20008000a00 */
[----:B------:R-:W3:Y:S01]  /*55a0*/  LDCU UR31, c[0x0][0xc0c] ;  /* 0x00018180ff1f77ac */ /* 0x000ee20008000800 */
[----:B--2---:R-:W-:Y:S01]  /*55b0*/  UISETP.NE.U32.AND UP0, UPT, UR4, URZ, UPT ;  /* 0x000000ff0400728c */ /* 0x004fe2000bf05070 */
[----:B------:R-:W2:Y:S01]  /*55c0*/  LDCU.128 UR56, c[0x0][0xa80] ;  /* 0x00015000ff3877ac */ /* 0x000ea20008000c00 */
[----:B------:R-:W2:Y:S01]  /*55d0*/  LDCU UR70, c[0x0][0xc20] ;  /* 0x00018400ff4677ac */ /* 0x000ea20008000800 */
[----:B------:R-:W1:Y:S01]  /*55e0*/  LDCU UR4, c[0x0][0xc30] ;  /* 0x00018600ff0477ac */ /* 0x000e620008000800 */
[----:B------:R-:W1:Y:S01]  /*55f0*/  LDCU.128 UR60, c[0x0][0xa90] ;  /* 0x00015200ff3c77ac */ /* 0x000e620008000c00 */
[----:B------:R-:W-:Y:S01]  /*5600*/  UMOV UR42, 0x400 ;  /* 0x00000400002a7882 */ /* 0x000fe20000000000 */
[----:B----4-:R-:W-:-:S02]  /*5610*/  UIMAD.WIDE.U32 UR6, UR49, UR52, URZ ;  /* 0x00000034310672a5 */ /* 0x010fc4000f8e00ff */
[----:B---3--:R-:W-:Y:S02]  /*5620*/  UIMAD.WIDE.U32 UR8, UR44, UR55, URZ ;  /* 0x000000372c0872a5 */ /* 0x008fe4000f8e00ff */
[----:B------:R-:W-:Y:S02]  /*5630*/  UISETP.NE.AND.EX UP6, UPT, UR5, URZ, UPT, UP0 ;  /* 0x000000ff0500728c */ /* 0x000fe4000bfc5300 */
[----:B------:R-:W-:Y:S02]  /*5640*/  ULEA UR42, UR10, UR42, 0x18 ;  /* 0x0000002a0a2a7291 */ /* 0x000fe4000f8ec0ff */
[----:B------:R-:W-:Y:S02]  /*5650*/  UISETP.NE.AND UP0, UPT, UR39, 0x1, UPT ;  /* 0x000000012700788c */ /* 0x000fe4000bf05270 */
[----:B------:R-:W-:Y:S02]  /*5660*/  UISETP.NE.U32.AND UP0, UPT, UR46, URZ, UPT ;  /* 0x000000ff2e00728c */ /* 0x000fe4000bf05070 */
[----:B------:R-:W-:-:S02]  /*5670*/  UIADD3 UR51, UPT, UPT, UR42, 0x1b8, URZ ;  /* 0x000001b82a337890 */ /* 0x000fc4000fffe0ff */
[----:B------:R-:W-:Y:S02]  /*5680*/  UIADD3 UR50, UPT, UPT, UR42, 0x1f8, URZ ;  /* 0x000001f82a327890 */ /* 0x000fe4000fffe0ff */
[----:B------:R-:W-:Y:S02]  /*5690*/  UIADD3 UR43, UPT, UPT, UR42, 0x1a0, URZ ;  /* 0x000001a02a2b7890 */ /* 0x000fe4000fffe0ff */
[----:B------:R-:W-:Y:S02]  /*56a0*/  UIADD3 UR33, UPT, UPT, UR42, 0x1a8, URZ ;  /* 0x000001a82a217890 */ /* 0x000fe4000fffe0ff */
[----:B------:R-:W-:Y:S02]  /*56b0*/  UIADD3 UR25, UPT, UPT, UR42, 0x1b0, URZ ;  /* 0x000001b02a197890 */ /* 0x000fe4000fffe0ff */
[----:B------:R-:W-:Y:S02]  /*56c0*/  UISETP.GE.AND UP3, UPT, UR39, 0x1, UPT ;  /* 0x000000012700788c */ /* 0x000fe4000bf66270 */
[----:B------:R-:W-:-:S02]  /*56d0*/  UISETP.NE.AND UP3, UPT, UR31, 0x1, UPT ;  /* 0x000000011f00788c */ /* 0x000fc4000bf65270 */
[----:B------:R-:W-:Y:S01]  /*56e0*/  UISETP.NE.AND.EX UP5, UPT, UR47, URZ, UPT, UP0 ;  /* 0x000000ff2f00728c */ /* 0x000fe2000bfa5300 */
[----:B------:R-:W-:Y:S01]  /*56f0*/  UMOV UR68, UR7 ;  /* 0x0000000700447c82 */ /* 0x000fe20008000000 */
[----:B------:R-:W-:Y:S01]  /*5700*/  UMOV UR67, UR9 ;  /* 0x0000000900437c82 */ /* 0x000fe20008000000 */
[----:B------:R-:W-:Y:S02]  /*5710*/  UISETP.NE.AND UP3, UPT, UR54, 0x1, UPT ;  /* 0x000000013600788c */ /* 0x000fe4000bf65270 */
[----:B--2---:R-:W-:Y:S01]  /*5720*/  UISETP.NE.AND UP0, UPT, UR56, 0x1, UPT ;  /* 0x000000013800788c */ /* 0x004fe2000bf05270 */
[----:B------:R-:W2:Y:S01]  /*5730*/  LDCU UR71, c[0x0][0xaa0] ;  /* 0x00015400ff4777ac */ /* 0x000ea20008000800 */
[----:B------:R-:W-:Y:S01]  /*5740*/  UPLOP3.LUT UP2, UPT, UPT, UPT, UPT, 0x40, 0x4 ;  /* 0x000000000004789c */ /* 0x000fe20003f4e870 */
[----:B------:R-:W3:Y:S01]  /*5750*/  LDCU.64 UR40, c[0x0][0xc28] ;  /* 0x00018500ff2877ac */ /* 0x000ee20008000a00 */
[----:B------:R-:W-:Y:S02]  /*5760*/  UPRMT UR51, UR10, 0x654, UR51 ;  /* 0x000006540a337896 */ /* 0x000fe40008000033 */
[----:B------:R-:W-:-:S02]  /*5770*/  UPRMT UR50, URZ, 0x654, UR50 ;  /* 0x00000654ff327896 */ /* 0x000fc40008000032 */
[----:B------:R-:W-:Y:S02]  /*5780*/  UPRMT UR66, UR10, 0x654, UR43 ;  /* 0x000006540a427896 */ /* 0x000fe4000800002b */
[----:B------:R-:W-:Y:S02]  /*5790*/  UPRMT UR65, UR10, 0x654, UR33 ;  /* 0x000006540a417896 */ /* 0x000fe40008000021 */
[----:B------:R-:W-:Y:S02]  /*57a0*/  UPRMT UR64, UR10, 0x654, UR25 ;  /* 0x000006540a407896 */ /* 0x000fe40008000019 */
[----:B------:R-:W-:Y:S02]  /*57b0*/  USHF.R.U32.HI UR68, URZ, UR53, UR68 ;  /* 0x00000035ff447299 */ /* 0x000fe40008011644 */
[----:B------:R-:W-:Y:S02]  /*57c0*/  USHF.R.U32.HI UR67, URZ, UR70, UR67 ;  /* 0x00000046ff437299 */ /* 0x000fe40008011643 */
[----:B-1----:R-:W-:-:S02]  /*57d0*/  UISETP.NE.AND UP4, UPT, UR4, 0x1, UPT ;  /* 0x000000010400788c */ /* 0x002fc4000bf85270 */
[----:B------:R-:W-:Y:S02]  /*57e0*/  UISETP.NE.AND UP3, UPT, UR59, 0x1, UPT ;  /* 0x000000013b00788c */ /* 0x000fe4000bf65270 */
[----:B--23--:R-:W-:-:S11]  /*57f0*/  UISETP.NE.AND UP0, UPT, UR62, 0x1, UPT ;  /* 0x000000013e00788c */ /* 0x00cfd6000bf05270 */
.L_x_112:
[----:B------:R-:W-:Y:S04]  /*5800*/  SHF.L.U32 R2, R9, 0x1f, RZ ;  /* 0x0000001f09027819 */ /* 0x000fe800000006ff */
[----:B------:R-:W1:Y:S02]  /*5810*/  SYNCS.PHASECHK.TRANS64.TRYWAIT P0, [UR42+0x1f0], R2 ;  /* 0x0001f002ff0075a7 */ /* 0x000e64000800112a */
[----:B-12---:R-:W-:Y:S05]  /*5820*/  @!P0 BRA `(.L_x_102) ;  /* 0x0000005800808947 */ /* 0x006fea0003800000 */
.L_x_235:
[----:B------:R-:W2:Y:S01]  /*5830*/  LDS.128 R4, [UR42+0x230] ;  /* 0x0002302aff047984 */ /* 0x000ea20008000c00 */
[----:B------:R-:W-:Y:S01]  /*5840*/  UISETP.GE.AND UP0, UPT, UR39, 0x1, UPT ;  /* 0x000000012700788c */ /* 0x000fe2000bf06270 */
[----:B------:R-:W-:Y:S01]  /*5850*/  @!PT LDS RZ, [RZ] ;  /* 0x00000000fffff984 */ /* 0x000fe20000000800 */
[----:B------:R-:W-:Y:S01]  /*5860*/  @!PT LDS RZ, [RZ] ;  /* 0x00000000fffff984 */ /* 0x000fe20000000800 */
[----:B------:R-:W-:Y:S01]  /*5870*/  @!PT LDS RZ, [RZ] ;  /* 0x00000000fffff984 */ /* 0x000fe20000000800 */
[----:B------:R-:W-:Y:S01]  /*5880*/  @!PT LDS RZ, [RZ] ;  /* 0x00000000fffff984 */ /* 0x000fe20000000800 */
[----:B------:R3:W-:Y:S06]  /*5890*/  MEMBAR.ALL.CTA ;  /* 0x0000000000007992 */ /* 0x0007ec0000008000 */
[----:B---3--:R-:W3:Y:S02]  /*58a0*/  FENCE.VIEW.ASYNC.S ;  /* 0x00000000000073c6 */ /* 0x008ee40000000000 */
[----:B---3--:R-:W-:Y:S01]  /*58b0*/  SYNCS.ARRIVE.TRANS64.RED.A1T0 RZ, [UR50], RZ ;  /* 0x000000ffffff79a7 */ /* 0x008fe20008100432 */
[----:B--2---:R-:W-:Y:S11]  /*58c0*/  LOP3.LUT P0, RZ, R6, 0x1, RZ, 0xc0, !PT ;  /* 0x0000000106ff7812 */ /* 0x004ff6000780c0ff */
[----:B------:R-:W-:Y:S02]  /*58d0*/  @!UPT UIADD3 URZ, UPT, UPT, URZ, URZ, URZ ;  /* 0x000000fffffff290 */ /* 0x000fe4000fffe0ff */
[----:B------:R-:W-:Y:S01]  /*58e0*/  VOTEU.ANY UP3, P0 ;  /* 0x0000000000ff7886 */ /* 0x000fe20000060100 */
[----:B------:R-:W-:Y:S11]  /*58f0*/  PLOP3.LUT P0, PT, PT, PT, UP3, 0x80, 0x8 ;  /* 0x000000000008781c */ /* 0x000ff60003f0f038 */
[----:B------:R-:W-:Y:S02]  /*5900*/  @!UPT UIADD3 URZ, UPT, UPT, URZ, URZ, URZ ;  /* 0x000000fffffff290 */ /* 0x000fe4000fffe0ff */
[----:B-1----:R-:W-:Y:S02]  /*5910*/  @P0 MOV R2, R4 ;  /* 0x0000000400020202 */ /* 0x002fe40000000f00 */
[----:B------:R-:W-:Y:S02]  /*5920*/  @P0 LOP3.LUT R0, R5, 0xffff, RZ, 0xc0, !PT ;  /* 0x0000ffff05000812 */ /* 0x000fe400078ec0ff */
[----:B------:R-:W-:Y:S02]  /*5930*/  @P0 R2UR UR5, R2 ;  /* 0x00000000020502ca */ /* 0x000fe400000e0000 */
[----:B------:R-:W-:Y:S11]  /*5940*/  @P0 R2UR UR4, R0 ;  /* 0x00000000000402ca */ /* 0x000ff600000e0000 */
[----:B------:R-:W-:Y:S02]  /*5950*/  @UP3 UMOV UR23, UR5 ;  /* 0x0000000500173c82 */ /* 0x000fe40008000000 */
[----:B------:R-:W-:Y:S01]  /*5960*/  @UP3 UMOV UR15, UR4 ;  /* 0x00000004000f3c82 */ /* 0x000fe20008000000 */
[----:B------:R-:W-:Y:S05]  /*5970*/  BRA.U !UP0, `(.L_x_103) ;  /* 0x0000000108c07547 */ /* 0x000fea000b800000 */
[----:B------:R-:W-:Y:S02]  /*5980*/  UIMAD.WIDE.U32 UR8, UR15, UR55, URZ ;  /* 0x000000370f0872a5 */ /* 0x000fe4000f8e00ff */
[----:B------:R-:W-:Y:S02]  /*5990*/  UP2UR UR14, UPR, URZ, 0x4 ;  /* 0x00000004ff0e7883 */ /* 0x000fe40008000000 */
[----:B------:R-:W-:Y:S02]  /*59a0*/  UISETP.NE.AND UP2, UPT, UR54, 0x1, UPT ;  /* 0x000000013600788c */ /* 0x000fe4000bf45270 */
[----:B------:R-:W-:Y:S02]  /*59b0*/  UIMAD.WIDE.U32 UR10, UR23, UR52, URZ ;  /* 0x00000034170a72a5 */ /* 0x000fe4000f8e00ff */
[----:B------:R-:W-:Y:S02]  /*59c0*/  USEL UR4, UR44, UR67, !UP2 ;  /* 0x000000432c047287 */ /* 0x000fe4000d000000 */
[----:B------:R-:W-:Y:S02]  /*59d0*/  UISETP.NE.AND UP0, UPT, UR31, 0x1, UPT ;  /* 0x000000011f00788c */ /* 0x000fe4000bf05270 */
[----:B------:R-:W-:Y:S02]  /*59e0*/  UP2UR UR18, UPR, URZ, 0x2 ;  /* 0x00000002ff127883 */ /* 0x000fe40008000000 */
[----:B------:R-:W-:Y:S02]  /*59f0*/  UISETP.NE.AND UP1, UPT, UR39, 0x1, UPT ;  /* 0x000000012700788c */ /* 0x000fe4000bf25270 */
[----:B------:R-:W-:Y:S02]  /*5a00*/  UIMAD.WIDE.U32 UR12, UR4, UR40, URZ ;  /* 0x00000028040c72a5 */ /* 0x000fe4000f8e00ff */
[----:B------:R-:W-:Y:S01]  /*5a10*/  USEL UR7, UR49, UR68, !UP0 ;  /* 0x0000004431077287 */ /* 0x000fe2000c000000 */
[----:B------:R-:W-:Y:S02]  /*5a20*/  UMOV UR5, UR9 ;  /* 0x0000000900057c82 */ /* 0x000fe40008000000 */
[----:B------:R-:W-:Y:S02]  /*5a30*/  USHF.R.U32.HI UR6, URZ, UR70, UR5 ;  /* 0x00000046ff067299 */ /* 0x000fe40008011605 */
[----:B------:R-:W-:Y:S02]  /*5a40*/  UIMAD.WIDE.U32 UR16, UR7, UR40, URZ ;  /* 0x00000028071072a5 */ /* 0x000fe4000f8e00ff */
[----:B------:R-:W-:Y:S02]  /*5a50*/  USEL UR6, UR15, UR6, !UP2 ;  /* 0x000000060f067287 */ /* 0x000fe4000d000000 */
[----:B------:R-:W-:Y:S01]  /*5a60*/  UISETP.NE.AND UP2, UPT, UR14, URZ, UPT ;  /* 0x000000ff0e00728c */ /* 0x000fe2000bf45270 */
[----:B------:R-:W-:Y:S01]  /*5a70*/  UMOV UR5, UR11 ;  /* 0x0000000b00057c82 */ /* 0x000fe20008000000 */
[----:B------:R-:W-:Y:S02]  /*5a80*/  UIMAD.WIDE.U32 UR10, UR6, UR40, URZ ;  /* 0x00000028060a72a5 */ /* 0x000fe4000f8e00ff */
[----:B------:R-:W-:Y:S03]  /*5a90*/  USHF.R.U32.HI UR8, URZ, UR53, UR5 ;  /* 0x00000035ff087299 */ /* 0x000fe60008011605 */
[----:B------:R-:W-:Y:S02]  /*5aa0*/  UMOV UR5, UR13 ;  /* 0x0000000d00057c82 */ /* 0x000fe40008000000 */
[----:B------:R-:W-:Y:S03]  /*5ab0*/  @UP1 USHF.R.U32.HI UR4, URZ, UR41, UR5 ;  /* 0x00000029ff041299 */ /* 0x000fe60008011605 */
[----:B------:R-:W-:Y:S01]  /*5ac0*/  UMOV UR5, UR17 ;  /* 0x0000001100057c82 */ /* 0x000fe20008000000 */
[----:B------:R-:W-:Y:S02]  /*5ad0*/  UIMAD UR4, UR39, UR4, URZ ;  /* 0x00000004270472a4 */ /* 0x000fe4000f8e02ff */
[----:B------:R-:W-:Y:S02]  /*5ae0*/  @UP1 USHF.R.U32.HI UR7, URZ, UR41, UR5 ;  /* 0x00000029ff071299 */ /* 0x000fe40008011605 */
[----:B------:R-:W-:Y:S02]  /*5af0*/  USEL UR5, UR23, UR8, !UP0 ;  /* 0x0000000817057287 */ /* 0x000fe4000c000000 */
[----:B------:R-:W-:Y:S02]  /*5b00*/  UIMAD UR8, UR39, UR7, URZ ;  /* 0x00000007270872a4 */ /* 0x000fe4000f8e02ff */
[----:B------:R-:W-:Y:S03]  /*5b10*/  UISETP.GE.AND UP0, UPT, UR6, UR4, UPT ;  /* 0x000000040600728c */ /* 0x000fe6000bf06270 */
[----:B------:R-:W-:Y:S01]  /*5b20*/  UMOV UR4, UR11 ;  /* 0x0000000b00047c82 */ /* 0x000fe20008000000 */
[----:B------:R-:W-:Y:S02]  /*5b30*/  UISETP.GE.OR UP0, UPT, UR5, UR8, UP0 ;  /* 0x000000080500728c */ /* 0x000fe40008706670 */
[----:B------:R-:W-:Y:S02]  /*5b40*/  USHF.R.U32.HI UR4, URZ, UR41, UR4 ;  /* 0x00000029ff047299 */ /* 0x000fe40008011604 */
[----:B------:R-:W-:Y:S02]  /*5b50*/  UIMAD.WIDE.U32 UR8, UR5, UR40, URZ ;  /* 0x00000028050872a5 */ /* 0x000fe4000f8e00ff */
[----:B------:R-:W-:Y:S04]  /*5b60*/  USEL UR10, UR6, UR4, !UP1 ;  /* 0x00000004060a7287 */ /* 0x000fe8000c800000 */
[----:B------:R-:W-:Y:S01]  /*5b70*/  UIADD3 UR11, UPT, UPT, -UR10, URZ, URZ ;  /* 0x000000ff0a0b7290 */ /* 0x000fe2000fffe1ff */
[----:B------:R-:W-:Y:S02]  /*5b80*/  @!UP0 UMOV UR4, UR9 ;  /* 0x0000000900048c82 */ /* 0x000fe40008000000 */
[----:B------:R-:W-:Y:S02]  /*5b90*/  @!UP0 USHF.R.U32.HI UR4, URZ, UR41, UR4 ;  /* 0x00000029ff048299 */ /* 0x000fe40008011604 */
[----:B------:R-:W-:Y:S02]  /*5ba0*/  UIMAD UR8, UR39, UR11, UR6 ;  /* 0x0000000b270872a4 */ /* 0x000fe4000f8e0206 */
[----:B------:R-:W-:Y:S02]  /*5bb0*/  @!UP0 USEL UR4, UR5, UR4, !UP1 ;  /* 0x0000000405048287 */ /* 0x000fe4000c800000 */
[----:B------:R-:W-:Y:S02]  /*5bc0*/  UISETP.NE.AND UP1, UPT, UR18, URZ, UPT ;  /* 0x000000ff1200728c */ /* 0x000fe4000bf25270 */
[----:B------:R-:W-:Y:S02]  /*5bd0*/  @!UP0 UIMAD UR7, UR7, UR8, UR4 ;  /* 0x00000008070782a4 */ /* 0x000fe4000f8e0204 */
[----:B------:R-:W-:Y:S02]  /*5be0*/  @!UP0 UIADD3 UR9, UPT, UPT, UR10, -UR4, URZ ;  /* 0x800000040a098290 */ /* 0x000fe4000fffe0ff */
[----:B------:R-:W-:Y:S02]  /*5bf0*/  UIADD3 UR8, UPT, UPT, -UR6, URZ, URZ ;  /* 0x000000ff06087290 */ /* 0x000fe4000fffe1ff */
[----:B------:R-:W-:Y:S02]  /*5c00*/  UIADD3 UR4, UPT, UPT, -UR5, URZ, URZ ;  /* 0x000000ff05047290 */ /* 0x000fe4000fffe1ff */
[----:B------:R-:W-:Y:S03]  /*5c10*/  @!UP0 UIMAD UR6, UR9, UR39, UR5 ;  /* 0x00000027090682a4 */ /* 0x000fe6000f8e0205 */
[----:B------:R-:W-:Y:S01]  /*5c20*/  @!UP0 UMOV UR5, UR7 ;  /* 0x0000000700058c82 */ /* 0x000fe20008000000 */
[----:B------:R-:W-:Y:S02]  /*5c30*/  UIMAD UR7, UR31, UR4, UR23 ;  /* 0x000000041f0772a4 */ /* 0x000fe4000f8e0217 */
[----:B------:R-:W-:Y:S02]  /*5c40*/  UIMAD UR4, UR54, UR8, UR15 ;  /* 0x00000008360472a4 */ /* 0x000fe4000f8e020f */
[----:B------:R-:W-:Y:S02]  /*5c50*/  UIMAD UR23, UR5, UR31, UR7 ;  /* 0x0000001f051772a4 */ /* 0x000fe4000f8e0207 */
[----:B------:R-:W-:Y:S11]  /*5c60*/  UIMAD UR15, UR6, UR54, UR4 ;  /* 0x00000036060f72a4 */ /* 0x000ff6000f8e0204 */
[----:B------:R-:W-:Y:S01]  /*5c70*/  @!UPT UIADD3 URZ, UPT, UPT, URZ, URZ, URZ ;  /* 0x000000fffffff290 */ /* 0x000fe2000fffe0ff */
.L_x_103:
[----:B------:R-:W1:Y:S01]  /*5c80*/  @!UP4 LDCU.128 UR8, c[0x0][0xc10] ;  /* 0x00018200ff08c7ac */ /* 0x000e620008000c00 */
[----:B------:R-:W-:Y:S02]  /*5c90*/  ISETP.NE.U32.AND P1, PT, RZ, UR46, PT ;  /* 0x0000002eff007c0c */ /* 0x000fe4000bf25070 */
[----:B------:R-:W-:Y:S02]  /*5ca0*/  SHF.L.U32 R8, R10, 0x1f, RZ ;  /* 0x0000001f0a087819 */ /* 0x000fe400000006ff */
[----:B------:R-:W-:Y:S01]  /*5cb0*/  ISETP.NE.AND.EX P1, PT, RZ, UR47, PT, P1 ;  /* 0x0000002fff007c0c */ /* 0x000fe2000bf25310 */
[----:B------:R-:W2:Y:S01]  /*5cc0*/  @!UP4 LDCU UR5, c[0x0][0xc0c] ;  /* 0x00018180ff05c7ac */ /* 0x000ea20008000800 */
[----:B-1----:R-:W-:Y:S07]  /*5cd0*/  UIMAD.WIDE.U32 UR6, UR23, UR8, URZ ;  /* 0x00000008170672a5 */ /* 0x002fee000f8e00ff */
[----:B------:R-:W-:Y:S01]  /*5ce0*/  @!UP4 UMOV UR4, UR7 ;  /* 0x000000070004cc82 */ /* 0x000fe20008000000 */
[----:B--2---:R-:W-:Y:S02]  /*5cf0*/  @!UP4 UISETP.NE.AND UP0, UPT, UR5, 0x1, UPT ;  /* 0x000000010500c88c */ /* 0x004fe4000bf05270 */
[----:B------:R-:W-:Y:S02]  /*5d00*/  @!UP4 USHF.R.U32.HI UR4, URZ, UR9, UR4 ;  /* 0x00000009ff04c299 */ /* 0x000fe40008011604 */
[----:B------:R-:W-:Y:S02]  /*5d10*/  UIMAD.WIDE.U32 UR6, UR15, UR11, URZ ;  /* 0x0000000b0f0672a5 */ /* 0x000fe4000f8e00ff */
[----:B------:R-:W-:Y:S02]  /*5d20*/  @!UP4 USEL UR8, UR23, UR4, !UP0 ;  /* 0x000000041708c287 */ /* 0x000fe4000c000000 */
[----:B------:R-:W-:Y:S03]  /*5d30*/  @!UP4 UISETP.NE.AND UP0, UPT, UR10, 0x1, UPT ;  /* 0x000000010a00c88c */ /* 0x000fe6000bf05270 */
[----:B------:R-:W-:Y:S01]  /*5d40*/  @!UP4 UMOV UR6, UR7 ;  /* 0x000000070006cc82 */ /* 0x000fe20008000000 */
[----:B------:R-:W-:Y:S01]  /*5d50*/  USHF.L.U32 UR7, UR19, 0x7, URZ ;  /* 0x0000000713077899 */ /* 0x000fe200080006ff */
[----:B------:R-:W1:Y:S02]  /*5d60*/  @!UP4 LDCU UR4, c[0x0][0xc20] ;  /* 0x00018400ff04c7ac */ /* 0x000e640008000800 */
[----:B-1----:R-:W-:Y:S04]  /*5d70*/  @!UP4 USHF.R.U32.HI UR6, URZ, UR4, UR6 ;  /* 0x00000004ff06c299 */ /* 0x002fe80008011606 */
[----:B------:R-:W-:Y:S04]  /*5d80*/  @!UP4 USEL UR6, UR15, UR6, !UP0 ;  /* 0x000000060f06c287 */ /* 0x000fe8000c000000 */
[----:B------:R-:W-:Y:S02]  /*5d90*/  @!UP4 UIADD3 UR4, UPT, UPT, -UR8, UR6, URZ ;  /* 0x000000060804c290 */ /* 0x000fe4000fffe1ff */
[----:B------:R-:W-:Y:S02]  /*5da0*/  @!UP4 UIADD3 UR6, UPT, UPT, UR8, -UR6, URZ ;  /* 0x800000060806c290 */ /* 0x000fe4000fffe0ff */
[----:B------:R-:W-:Y:S02]  /*5db0*/  @!UP4 UIMAD UR23, UR4, UR5, UR23 ;  /* 0x000000050417c2a4 */ /* 0x000fe4000f8e0217 */
[----:B------:R-:W-:Y:S01]  /*5dc0*/  @!UP4 UIMAD UR15, UR6, UR10, UR15 ;  /* 0x0000000a060fc2a4 */ /* 0x000fe2000f8e020f */
[----:B------:R-:W-:Y:S11]  /*5dd0*/  BRA.U UP2, `(.L_x_104) ;  /* 0x0000000102107547 */ /* 0x000ff6000b800000 */
[----:B------:R-:W-:Y:S04]  /*5de0*/  MOV R2, UR69 ;  /* 0x0000004500027c02 */ /* 0x000fe80008000f00 */
[----:B------:R-:W-:Y:S04]  /*5df0*/  SHF.L.U32 R2, R2, 0x1f, RZ ;  /* 0x0000001f02027819 */ /* 0x000fe800000006ff */
[----:B------:R-:W1:Y:S02]  /*5e00*/  SYNCS.PHASECHK.TRANS64.TRYWAIT P2, [UR42+0x1e8], R2 ;  /* 0x0001e802ff0075a7 */ /* 0x000e64000804112a */
[----:B-1----:R-:W-:Y:S05]  /*5e10*/  @!P2 BRA `(.L_x_105) ;  /* 0x00000054001ca947 */ /* 0x002fea0003800000 */
.L_x_104:
[----:B------:R-:W-:Y:S05]  /*5e20*/  BRA.U !UP5, `(.L_x_106) ;  /* 0x000000010d387547 */ /* 0x000fea000b800000 */
[----:B------:R-:W-:Y:S01]  /*5e30*/  UPLOP3.LUT UP1, UPT, UPT, UPT, UP6, 0x80, 0x8 ;  /* 0x000000000008789c */ /* 0x000fe20003f2f060 */
[----:B-1----:R-:W-:Y:S01]  /*5e40*/  HFMA2 R0, -RZ, RZ, 0, 5.9604644775390625e-08 ;  /* 0x00000001ff007431 */ /* 0x002fe200000001ff */
[----:B------:R-:W1:Y:S01]  /*5e50*/  LDCU.64 UR8, c[0x0][0x358] ;  /* 0x00006b00ff0877ac */ /* 0x000e620008000a00 */
[----:B------:R-:W-:Y:S03]  /*5e60*/  IMAD.MOV.U32 R45, RZ, RZ, 0x1 ;  /* 0x00000001ff2d7424 */ /* 0x000fe600078e00ff */
[----:B------:R-:W-:Y:S05]  /*5e70*/  PLOP3.LUT P2, PT, PT, PT, UP1, 0x80, 0x8 ;  /* 0x000000000008781c */ /* 0x000fea0003f4f018 */
[----:B------:R-:W2:Y:S01]  /*5e80*/  @UP1 LDCU.64 UR4, c[0x0][0x988] ;  /* 0x00013100ff0417ac */ /* 0x000ea20008000a00 */
[----:B------:R-:W-:Y:S07]  /*5e90*/  @UP1 UIMAD UR6, UR48, UR46, URZ ;  /* 0x0000002e300612a4 */ /* 0x000fee000f8e02ff */
[----:B------:R-:W-:Y:S01]  /*5ea0*/  @!P2 PRMT R45, R0, 0x7610, R45 ;  /* 0x00007610002da816 */ /* 0x000fe2000000002d */
[----:B--2---:R-:W-:Y:S06]  /*5eb0*/  @UP1 UIMAD.WIDE UR4, UR6, 0x4, UR4 ;  /* 0x00000004060418a5 */ /* 0x004fec000f8e0204 */
[----:B------:R-:W-:Y:S01]  /*5ec0*/  IMAD.U32 R14, RZ, RZ, UR4 ;  /* 0x00000004ff0e7e24 */ /* 0x000fe2000f8e00ff */
[----:B------:R-:W-:Y:S04]  /*5ed0*/  MOV R15, UR5 ;  /* 0x00000005000f7c02 */ /* 0x000fe80008000f00 */
[----:B------:R-:W2:Y:S01]  /*5ee0*/  @!UP1 LDCU UR4, c[0x0][0x980] ;  /* 0x00013000ff0497ac */ /* 0x000ea20008000800 */
[----:B-1---5:R3:W5:Y:S02]  /*5ef0*/  @P2 LDG.E R27, desc[UR8][R14.64] ;  /* 0x000000080e1b2981 */ /* 0x022764000c1e1900 */
[----:B--23--:R-:W-:Y:S07]  /*5f00*/  @!P2 IMAD.U32 R27, RZ, RZ, UR4 ;  /* 0x00000004ff1bae24 */ /* 0x00cfee000f8e00ff */
.L_x_106:
[----:B-----5:R-:W-:Y:S01]  /*5f10*/  @!P1 FSETP.EQ.AND P3, PT, R27, RZ, PT ;  /* 0x000000ff1b00920b */ /* 0x020fe20003f62000 */
[----:B------:R-:W-:Y:S01]  /*5f20*/  @!UPT UIADD3 URZ, UPT, UPT, URZ, URZ, URZ ;  /* 0x000000fffffff290 */ /* 0x000fe2000fffe0ff */
[----:B------:R-:W-:Y:S11]  /*5f30*/  @!P1 BRA `(.L_x_107) ;  /* 0x0000000000149947 */ /* 0x000ff60003800000 */
[----:B------:R-:W-:Y:S02]  /*5f40*/  LOP3.LUT P1, RZ, R45, 0xff, RZ, 0xc0, !PT ;  /* 0x000000ff2dff7812 */ /* 0x000fe4000782c0ff */
[----:B------:R-:W-:Y:S04]  /*5f50*/  PLOP3.LUT P3, PT, PT, PT, UP1, 0x80, 0x8 ;  /* 0x000000000008781c */ /* 0x000fe80003f6f018 */
[----:B------:R-:W-:Y:S07]  /*5f60*/  PLOP3.LUT P3, PT, P3, PT, PT, 0x8, 0x80 ;  /* 0x000000000080781c */ /* 0x000fee0001f6e170 */
[----:B------:R-:W-:Y:S11]  /*5f70*/  @P1 FSETP.EQ.AND P3, PT, R27, RZ, PT ;  /* 0x000000ff1b00120b */ /* 0x000ff60003f62000 */
[----:B------:R-:W-:Y:S02]  /*5f80*/  @!UPT UIADD3 URZ, UPT, UPT, URZ, URZ, URZ ;  /* 0x000000fffffff290 */ /* 0x000fe4000fffe0ff */
.L_x_107:
[----:B------:R-:W-:Y:S01]  /*5f90*/  USHF.L.U32 UR11, UR45, 0x6, URZ ;  /* 0x000000062d0b7899 */ /* 0x000fe200080006ff */
[----:B------:R-:W2:Y:S01]  /*5fa0*/  SYNCS.PHASECHK.TRANS64.TRYWAIT P1, [UR42+0x1c0], R8 ;  /* 0x0001c008ff0075a7 */ /* 0x000ea2000802112a */
[----:B------:R-:W-:Y:S02]  /*5fb0*/  UISETP.NE.AND UP0, UPT, UR56, 0x1, UPT ;  /* 0x000000013800788c */ /* 0x000fe4000bf05270 */
[----:B------:R-:W-:Y:S01]  /*5fc0*/  UIMAD.WIDE.U32 UR4, UR11, UR57, URZ ;  /* 0x000000390b0472a5 */ /* 0x000fe2000f8e00ff */
[----:B------:R-:W-:Y:S04]  /*5fd0*/  ELECT P2, URZ, PT ;  /* 0x0000000000ff782f */ /* 0x000fe80003840000 */
[----:B------:R-:W-:Y:S02]  /*5fe0*/  PLOP3.LUT P2, PT, P3, P2, PT, 0xf2, 0x2f ;  /* 0x00000000002f781c */ /* 0x000fe40001f45e72 */
[----:B------:R-:W-:Y:S02]  /*5ff0*/  UMOV UR4, UR5 ;  /* 0x0000000500047c82 */ /* 0x000fe40008000000 */
[----:B------:R-:W-:Y:S04]  /*6000*/  USHF.R.U32.HI UR4, URZ, UR58, UR4 ;  /* 0x0000003aff047299 */ /* 0x000fe80008011604 */
[----:B------:R-:W-:Y:S02]  /*6010*/  USEL UR12, UR11, UR4, !UP0 ;  /* 0x000000040b0c7287 */ /* 0x000fe4000c000000 */
[----:B------:R-:W-:Y:S02]  /*6020*/  UISETP.NE.AND UP0, UPT, UR59, 0x1, UPT ;  /* 0x000000013b00788c */ /* 0x000fe4000bf05270 */
[----:B------:R-:W-:Y:S02]  /*6030*/  UIMAD.WIDE.U32 UR4, UR12, UR60, URZ ;  /* 0x0000003c0c0472a5 */ /* 0x000fe4000f8e00ff */
[----:B------:R-:W-:Y:S01]  /*6040*/  UIADD3 UR6, UPT, UPT, -UR12, URZ, URZ ;  /* 0x000000ff0c067290 */ /* 0x000fe2000fffe1ff */
[----:B-1----:R-:W-:Y:S03]  /*6050*/  @!P2 IMAD.MOV.U32 R0, RZ, 0x20, RZ ;  /* 0x00000020ff00a824 */ /* 0x002fe600078e00ff */
[----:B------:R-:W-:Y:S01]  /*6060*/  UIMAD UR11, UR56, UR6, UR11 ;  /* 0x00000006380b72a4 */ /* 0x000fe2000f8e020b */
[----:B------:R-:W-:Y:S01]  /*6070*/  @!P2 IMAD.MOV.U32 R0, RZ, 0x400, R0 ;  /* 0x00000400ff00a824 */ /* 0x000fe200078e0000 */
[----:B------:R-:W-:Y:S02]  /*6080*/  UMOV UR4, UR5 ;  /* 0x0000000500047c82 */ /* 0x000fe40008000000 */
[----:B------:R-:W-:Y:S04]  /*6090*/  USHF.R.U32.HI UR4, URZ, UR61, UR4 ;  /* 0x0000003dff047299 */ /* 0x000fe80008011604 */
[----:B------:R-:W-:Y:S02]  /*60a0*/  USEL UR13, UR12, UR4, !UP0 ;  /* 0x000000040c0d7287 */ /* 0x000fe4000c000000 */
[----:B------:R-:W-:Y:S02]  /*60b0*/  UISETP.NE.AND UP0, UPT, UR62, 0x1, UPT ;  /* 0x000000013e00788c */ /* 0x000fe4000bf05270 */
[----:B------:R-:W-:Y:S07]  /*60c0*/  UIMAD.WIDE.U32 UR4, UR13, UR63, URZ ;  /* 0x0000003f0d0472a5 */ /* 0x000fee000f8e00ff */
[----:B------:R-:W-:Y:S02]  /*60d0*/  UMOV UR4, UR5 ;  /* 0x0000000500047c82 */ /* 0x000fe40008000000 */
[----:B------:R-:W-:Y:S04]  /*60e0*/  USHF.R.U32.HI UR4, URZ, UR71, UR4 ;  /* 0x00000047ff047299 */ /* 0x000fe80008011604 */
[----:B------:R-:W-:Y:S02]  /*60f0*/  USEL UR14, UR13, UR4, !UP0 ;  /* 0x000000040d0e7287 */ /* 0x000fe4000c000000 */
[----:B------:R-:W-:Y:S02]  /*6100*/  UIADD3 UR4, UPT, UPT, -UR13, URZ, URZ ;  /* 0x000000ff0d047290 */ /* 0x000fe4000fffe1ff */
[----:B------:R-:W-:Y:S02]  /*6110*/  UIADD3 UR5, UPT, UPT, -UR14, URZ, URZ ;  /* 0x000000ff0e057290 */ /* 0x000fe4000fffe1ff */
[----:B------:R-:W-:Y:S02]  /*6120*/  UIMAD UR12, UR59, UR4, UR12 ;  /* 0x000000043b0c72a4 */ /* 0x000fe4000f8e020c */
[----:B------:R-:W-:Y:S01]  /*6130*/  UIMAD UR13, UR62, UR5, UR13 ;  /* 0x000000053e0d72a4 */ /* 0x000fe2000f8e020d */
[----:B--2---:R-:W-:Y:S11]  /*6140*/  @!P1 BRA `(.L_x_108) ;  /* 0x0000005000689947 */ /* 0x004ff60003800000 */
.L_x_238:
[----:B-1----:R-:W-:Y:S01]  /*6150*/  @!P2 IADD3 R2, P1, PT, R12, 0x680, RZ ;  /* 0x000006800c02a810 */ /* 0x002fe20007f3e0ff */
[----:B------:R-:W-:Y:S01]  /*6160*/  VOTEU.ALL UP0, P2 ;  /* 0x0000000000ff7886 */ /* 0x000fe20001000000 */
[----:B------:R-:W-:Y:S02]  /*6170*/  @!P2 R2UR UR6, R0 ;  /* 0x000000000006a2ca */ /* 0x000fe400000e0000 */
[----:B------:R-:W-:Y:S01]  /*6180*/  @!P2 R2UR UR5, R2 ;  /* 0x000000000205a2ca */ /* 0x000fe200000e0000 */
[----:B------:R-:W-:Y:S01]  /*6190*/  @!P2 IMAD.X R0, RZ, RZ, R13, P1 ;  /* 0x000000ffff00a224 */ /* 0x000fe200008e060d */
[----:B------:R-:W-:Y:S02]  /*61a0*/  @!UP0 UIADD3 UR8, UPT, UPT, UR42, 0x300, URZ ;  /* 0x000003002a088890 */ /* 0x000fe4000fffe0ff */
[----:B------:R-:W-:Y:S02]  /*61b0*/  @!UP0 UIADD3 UR17, UPT, UPT, UR42, 0xb00, URZ ;  /* 0x00000b002a118890 */ /* 0x000fe4000fffe0ff */
[----:B------:R-:W-:Y:S01]  /*61c0*/  @!P2 R2UR UR4, R0 ;  /* 0x000000000004a2ca */ /* 0x000fe200000e0000 */
[----:B------:R-:W-:Y:S01]  /*61d0*/  @!UP0 UIADD3 UR16, UPT, UPT, UR7, 0x40, URZ ;  /* 0x0000004007108890 */ /* 0x000fe2000fffe0ff */
[----:B------:R-:W-:Y:S03]  /*61e0*/  @!P2 IMAD.MOV.U32 R0, RZ, RZ, 0x1000 ;  /* 0x00001000ff00a424 */ /* 0x000fe600078e00ff */
[----:B------:R-:W-:Y:S02]  /*61f0*/  @!UP0 UPRMT UR6, UR6, 0x5410, URZ ;  /* 0x0000541006068896 */ /* 0x000fe400080000ff */
[----:B------:R-:W-:Y:S01]  /*6200*/  IMAD.U32 R14, RZ, RZ, UR5 ;  /* 0x00000005ff0e7e24 */ /* 0x000fe2000f8e00ff */
[----:B------:R-:W-:Y:S05]  /*6210*/  VOTEU.ALL UP0, P2 ;  /* 0x0000000000ff7886 */ /* 0x000fea0001000000 */
[----:B------:R-:W-:Y:S01]  /*6220*/  IMAD.U32 R15, RZ, RZ, UR4 ;  /* 0x00000004ff0f7e24 */ /* 0x000fe2000f8e00ff */
[----:B------:R-:W-:Y:S01]  /*6230*/  @!P2 R2UR UR4, R14 ;  /* 0x000000000e04a2ca */ /* 0x000fe200000e0000 */
[----:B------:R-:W-:Y:S01]  /*6240*/  @!UP0 UMOV UR9, UR43 ;  /* 0x0000002b00098c82 */ /* 0x000fe20008000000 */
[----:B------:R-:W-:Y:S02]  /*6250*/  @!UP0 UMOV UR10, UR7 ;  /* 0x00000007000a8c82 */ /* 0x000fe40008000000 */
[----:B------:R-:W-:Y:S11]  /*6260*/  @!P2 R2UR UR5, R15 ;  /* 0x000000000f05a2ca */ /* 0x000ff600000e0000 */
[----:B------:R-:W-:Y:S02]  /*6270*/  @!UPT UIADD3 URZ, UPT, UPT, URZ, URZ, URZ ;  /* 0x000000fffffff290 */ /* 0x000fe4000fffe0ff */
[----:B------:R1:W-:Y:S01]  /*6280*/  @!UP0 UTMALDG.5D.IM2COL [UR8], [UR4], UR6 ;  /* 0x00000008040083b4 */ /* 0x0003e20008060006 */
[----:B------:R-:W-:Y:S05]  /*6290*/  VOTEU.ALL UP0, P2 ;  /* 0x0000000000ff7886 */ /* 0x000fea0001000000 */
[----:B-1----:R-:W-:Y:S01]  /*62a0*/  @!UP0 UMOV UR8, UR17 ;  /* 0x0000001100088c82 */ /* 0x002fe20008000000 */
[----:B------:R-:W-:Y:S01]  /*62b0*/  @!UP0 UMOV UR9, UR43 ;  /* 0x0000002b00098c82 */ /* 0x000fe20008000000 */
[----:B------:R-:W-:Y:S02]  /*62c0*/  @!UP0 UMOV UR10, UR16 ;  /* 0x00000010000a8c82 */ /* 0x000fe40008000000 */
[----:B------:R1:W-:Y:S01]  /*62d0*/  @!UP0 UTMALDG.5D.IM2COL [UR8], [UR4], UR6 ;  /* 0x00000008040083b4 */ /* 0x0003e20008060006 */
[----:B------:R2:W-:Y:S01]  /*62e0*/  @!P2 SYNCS.ARRIVE.TRANS64.RED.A0TR RZ, [UR42+0x1a0], R0 ;  /* 0x0001a000ffffa9a7 */ /* 0x0005e2000830042a */
[----:B------:R-:W-:Y:S01]  /*62f0*/  SYNCS.ARRIVE.TRANS64.RED.A1T0 RZ, [UR66], RZ ;  /* 0x000000ffffff79a7 */ /* 0x000fe20008100442 */
[----:B--2---:R-:W-:Y:S01]  /*6300*/  @!P2 IMAD.MOV.U32 R0, RZ, 0x20, RZ ;  /* 0x00000020ff00a824 */ /* 0x004fe200078e00ff */
[----:B------:R-:W2:Y:S03]  /*6310*/  SYNCS.PHASECHK.TRANS64.TRYWAIT P1, [UR42+0x1c8], R8 ;  /* 0x0001c808ff0075a7 */ /* 0x000ea6000802112a */
[----:B------:R-:W-:Y:S01]  /*6320*/  @!P2 IMAD.MOV.U32 R0, RZ, 0x400, R0 ;  /* 0x00000400ff00a824 */ /* 0x000fe200078e0000 */
[----:B-12---:R-:W-:Y:S06]  /*6330*/  @!P1 BRA `(.L_x_109) ;  /* 0x0000005000049947 */ /* 0x006fec0003800000 */
.L_x_240:
[----:B------:R-:W-:Y:S01]  /*6340*/  @!P2 R2UR UR4, R0 ;  /* 0x000000000004a2ca */ /* 0x000fe200000e0000 */
[----:B------:R-:W-:Y:S01]  /*6350*/  VOTEU.ALL UP0, P2 ;  /* 0x0000000000ff7886 */ /* 0x000fe20001000000 */
[----:B-1----:R-:W-:Y:S01]  /*6360*/  @!P2 IADD3 R2, P1, PT, R12, 0x680, RZ ;  /* 0x000006800c02a810 */ /* 0x002fe20007f3e0ff */
[----:B------:R-:W-:Y:S01]  /*6370*/  UMOV UR35, UR11 ;  /* 0x0000000b00237c82 */ /* 0x000fe20008000000 */
[----:B------:R-:W-:Y:S01]  /*6380*/  UMOV UR36, UR12 ;  /* 0x0000000c00247c82 */ /* 0x000fe20008000000 */
[----:B------:R-:W-:Y:S01]  /*6390*/  UMOV UR37, UR13 ;  /* 0x0000000d00257c82 */ /* 0x000fe20008000000 */
[----:B------:R-:W-:Y:S01]  /*63a0*/  @!P2 R2UR UR5, R2 ;  /* 0x000000000205a2ca */ /* 0x000fe200000e0000 */
[----:B------:R-:W-:Y:S01]  /*63b0*/  @!P2 IMAD.X R0, RZ, RZ, R13, P1 ;  /* 0x000000ffff00a224 */ /* 0x000fe200008e060d */
[----:B------:R-:W-:Y:S02]  /*63c0*/  @!UP0 UIADD3 UR34, UPT, UPT, UR7, 0x10, URZ ;  /* 0x0000001007228890 */ /* 0x000fe4000fffe0ff */
[----:B------:R-:W-:Y:S02]  /*63d0*/  @!UP0 UIADD3 UR32, UPT, UPT, UR42, 0x1300, URZ ;  /* 0x000013002a208890 */ /* 0x000fe4000fffe0ff */
[----:B------:R-:W-:Y:S02]  /*63e0*/  @!UP0 UIADD3 UR10, UPT, UPT, UR7, 0x50, URZ ;  /* 0x00000050070a8890 */ /* 0x000fe4000fffe0ff */
[----:B------:R-:W-:Y:S01]  /*63f0*/  @!UP0 UPRMT UR6, UR4, 0x5410, URZ ;  /* 0x0000541004068896 */ /* 0x000fe200080000ff */
[----:B------:R-:W-:Y:S01]  /*6400*/  @!P2 R2UR UR4, R0 ;  /* 0x000000000004a2ca */ /* 0x000fe200000e0000 */
[----:B------:R-:W-:Y:S01]  /*6410*/  @!UP0 UIADD3 UR8, UPT, UPT, UR42, 0x1b00, URZ ;  /* 0x00001b002a088890 */ /* 0x000fe2000fffe0ff */
[----:B------:R-:W-:Y:S01]  /*6420*/  @!P2 IMAD.MOV.U32 R0, RZ, RZ, 0x1000 ;  /* 0x00001000ff00a424 */ /* 0x000fe200078e00ff */
[----:B------:R-:W-:Y:S01]  /*6430*/  VOTEU.ALL UP0, P2 ;  /* 0x0000000000ff7886 */ /* 0x000fe20001000000 */
[----:B------:R-:W-:Y:S01]  /*6440*/  IMAD.U32 R14, RZ, RZ, UR5 ;  /* 0x00000005ff0e7e24 */ /* 0x000fe2000f8e00ff */
[----:B------:R-:W-:Y:S01]  /*6450*/  UMOV UR38, UR14 ;  /* 0x0000000e00267c82 */ /* 0x000fe20008000000 */
[----:B------:R-:W-:Y:S07]  /*6460*/  UMOV UR9, UR33 ;  /* 0x0000002100097c82 */ /* 0x000fee0008000000 */
[----:B------:R-:W-:Y:S01]  /*6470*/  IMAD.U32 R15, RZ, RZ, UR4 ;  /* 0x00000004ff0f7e24 */ /* 0x000fe2000f8e00ff */
[----:B------:R-:W-:Y:S04]  /*6480*/  @!P2 R2UR UR4, R14 ;  /* 0x000000000e04a2ca */ /* 0x000fe800000e0000 */
[----:B------:R-:W-:Y:S11]  /*6490*/  @!P2 R2UR UR5, R15 ;  /* 0x000000000f05a2ca */ /* 0x000ff600000e0000 */
[----:B------:R-:W-:Y:S02]  /*64a0*/  @!UPT UIADD3 URZ, UPT, UPT, URZ, URZ, URZ ;  /* 0x000000fffffff290 */ /* 0x000fe4000fffe0ff */
[----:B------:R1:W-:Y:S01]  /*64b0*/  @!UP0 UTMALDG.5D.IM2COL [UR32], [UR4], UR6 ;  /* 0x00000020040083b4 */ /* 0x0003e20008060006 */
[----:B------:R-:W-:Y:S05]  /*64c0*/  VOTEU.ALL UP0, P2 ;  /* 0x0000000000ff7886 */ /* 0x000fea0001000000 */
[----:B------:R1:W-:Y:S01]  /*64d0*/  @!UP0 UTMALDG.5D.IM2COL [UR8], [UR4], UR6 ;  /* 0x00000008040083b4 */ /* 0x0003e20008060006 */
[----:B------:R2:W-:Y:S01]  /*64e0*/  @!P2 SYNCS.ARRIVE.TRANS64.RED.A0TR RZ, [UR42+0x1a8], R0 ;  /* 0x0001a800ffffa9a7 */ /* 0x0005e2000830042a */
[----:B------:R-:W-:Y:S01]  /*64f0*/  SYNCS.ARRIVE.TRANS64.RED.A1T0 RZ, [UR65], RZ ;  /* 0x000000ffffff79a7 */ /* 0x000fe20008100441 */
[----:B--2---:R-:W-:Y:S01]  /*6500*/  @!P2 IMAD.MOV.U32 R0, RZ, 0x20, RZ ;  /* 0x00000020ff00a824 */ /* 0x004fe200078e00ff */
[----:B------:R-:W2:Y:S03]  /*6510*/  SYNCS.PHASECHK.TRANS64.TRYWAIT P1, [UR42+0x1d0], R8 ;  /* 0x0001d008ff0075a7 */ /* 0x000ea6000802112a */
[----:B------:R-:W-:Y:S01]  /*6520*/  @!P2 IMAD.MOV.U32 R0, RZ, 0x400, R0 ;  /* 0x00000400ff00a824 */ /* 0x000fe200078e0000 */
[----:B-12---:R-:W-:Y:S06]  /*6530*/  @!P1 BRA `(.L_x_110) ;  /* 0x0000004c009c9947 */ /* 0x006fec0003800000 */
.L_x_242:
        /* <DEDUP_REMOVED lines=8> */
[----:B------:R-:W-:Y:S01]  /*65c0*/  @!UP0 UIADD3 UR26, UPT, UPT, UR7, 0x20, URZ ;  /* 0x00000020071a8890 */ /* 0x000fe2000fffe0ff */
[----:B------:R-:W-:Y:S01]  /*65d0*/  @P0 SHF.R.U32.HI R4, RZ, 0x10, R5 ;  /* 0x00000010ff040819 */ /* 0x000fe20000011605 */
[----:B------:R-:W-:Y:S02]  /*65e0*/  @!UP0 UIADD3 UR24, UPT, UPT, UR42, 0x2300, URZ ;  /* 0x000023002a188890 */ /* 0x000fe4000fffe0ff */
[----:B------:R-:W-:Y:S01]  /*65f0*/  @!UP0 UIADD3 UR10, UPT, UPT, UR7, 0x60, URZ ;  /* 0x00000060070a8890 */ /* 0x000fe2000fffe0ff */
[----:B------:R-:W-:Y:S01]  /*6600*/  @P0 R2UR UR48, R4 ;  /* 0x00000000043002ca */ /* 0x000fe200000e0000 */
        /* <DEDUP_REMOVED lines=17> */
[----:B------:R-:W2:Y:S02]  /*6720*/  SYNCS.PHASECHK.TRANS64.TRYWAIT P1, [UR42+0x1d8], R8 ;  /* 0x0001d808ff0075a7 */ /* 0x000ea4000802112a */
[----:B-12---:R-:W-:Y:S05]  /*6730*/  @!P1 BRA `(.L_x_111) ;  /* 0x0000004c00349947 */ /* 0x006fea0003800000 */
.L_x_244:
[----:B------:R-:W-:Y:S01]  /*6740*/  UPLOP3.LUT UP2, UPT, UPT, UPT, UPT, 0x80, 0x8 ;  /* 0x000000000008789c */ /* 0x000fe20003f4f070 */
[----:B-1----:R-:W-:Y:S01]  /*6750*/  @!P2 IMAD.MOV.U32 R0, RZ, 0x20, RZ ;  /* 0x00000020ff00a824 */ /* 0x002fe200078e00ff */
[----:B------:R-:W-:Y:S01]  /*6760*/  @!P2 IADD3 R2, P0, PT, R12, 0x680, RZ ;  /* 0x000006800c02a810 */ /* 0x000fe20007f1e0ff */
[----:B------:R-:W-:Y:S01]  /*6770*/  UMOV UR19, UR11 ;  /* 0x0000000b00137c82 */ /* 0x000fe20008000000 */
[----:B------:R-:W-:Y:S01]  /*6780*/  VOTEU.ALL UP0, P2 ;  /* 0x0000000000ff7886 */ /* 0x000fe20001000000 */
[----:B------:R-:W-:Y:S01]  /*6790*/  @!P2 IMAD.MOV.U32 R0, RZ, 0x400, R0 ;  /* 0x00000400ff00a824 */ /* 0x000fe200078e0000 */
[----:B------:R-:W-:Y:S01]  /*67a0*/  @!P2 R2UR UR5, R2 ;  /* 0x000000000205a2ca */ /* 0x000fe200000e0000 */
[----:B------:R-:W-:Y:S01]  /*67b0*/  UMOV UR20, UR12 ;  /* 0x0000000c00147c82 */ /* 0x000fe20008000000 */
[----:B------:R-:W-:Y:S01]  /*67c0*/  UMOV UR21, UR13 ;  /* 0x0000000d00157c82 */ /* 0x000fe20008000000 */
[----:B------:R-:W-:Y:S01]  /*67d0*/  @!UP0 UIADD3 UR18, UPT, UPT, UR7, 0x30, URZ ;  /* 0x0000003007128890 */ /* 0x000fe2000fffe0ff */
[----:B------:R-:W-:Y:S01]  /*67e0*/  @!P2 R2UR UR4, R0 ;  /* 0x000000000004a2ca */ /* 0x000fe200000e0000 */
[----:B------:R-:W-:Y:S01]  /*67f0*/  @!P2 IMAD.X R0, RZ, RZ, R13, P0 ;  /* 0x000000ffff00a224 */ /* 0x000fe200000e060d */
[----:B------:R-:W-:Y:S01]  /*6800*/  @!UP0 UIADD3 UR16, UPT, UPT, UR42, 0x3300, URZ ;  /* 0x000033002a108890 */ /* 0x000fe2000fffe0ff */
[----:B------:R-:W-:Y:S01]  /*6810*/  R2UR UR26, R47 ;  /* 0x000000002f1a72ca */ /* 0x000fe200000e0000 */
[----:B------:R-:W-:Y:S01]  /*6820*/  @!UP0 UIADD3 UR17, UPT, UPT, UR42, 0x1b8, URZ ;  /* 0x000001b82a118890 */ /* 0x000fe2000fffe0ff */
[----:B------:R-:W-:Y:S01]  /*6830*/  R2UR UR24, R48 ;  /* 0x00000000301872ca */ /* 0x000fe200000e0000 */
[----:B------:R-:W-:Y:S01]  /*6840*/  @!UP0 UIADD3 UR10, UPT, UPT, UR7, 0x70, URZ ;  /* 0x00000070070a8890 */ /* 0x000fe2000fffe0ff */
[----:B------:R-:W-:Y:S01]  /*6850*/  LOP3.LUT R10, R10, 0x1, RZ, 0x3c, !PT ;  /* 0x000000010a0a7812 */ /* 0x000fe200078e3cff */
[----:B------:R-:W-:Y:S01]  /*6860*/  @!UP0 UIADD3 UR8, UPT, UPT, UR42, 0x3b00, URZ ;  /* 0x00003b002a088890 */ /* 0x000fe2000fffe0ff */
[----:B------:R-:W-:Y:S01]  /*6870*/  IMAD.U32 R4, RZ, RZ, UR5 ;  /* 0x00000005ff047e24 */ /* 0x000fe2000f8e00ff */
[----:B------:R-:W-:Y:S01]  /*6880*/  UMOV UR22, UR14 ;  /* 0x0000000e00167c82 */ /* 0x000fe20008000000 */
[----:B------:R-:W-:Y:S01]  /*6890*/  UMOV UR9, UR17 ;  /* 0x0000001100097c82 */ /* 0x000fe20008000000 */
[----:B------:R-:W-:Y:S01]  /*68a0*/  LOP3.LUT R9, R9, 0x1, RZ, 0x3c, !PT ;  /* 0x0000000109097812 */ /* 0x000fe200078e3cff */
[----:B------:R-:W-:Y:S01]  /*68b0*/  @!UP0 UPRMT UR6, UR4, 0x5410, URZ ;  /* 0x0000541004068896 */ /* 0x000fe200080000ff */
[----:B------:R-:W-:Y:S01]  /*68c0*/  @!P2 R2UR UR4, R0 ;  /* 0x000000000004a2ca */ /* 0x000fe200000e0000 */
[----:B------:R-:W-:Y:S03]  /*68d0*/  VOTEU.ALL UP0, P2 ;  /* 0x0000000000ff7886 */ /* 0x000fe60001000000 */
[----:B------:R-:W-:Y:S09]  /*68e0*/  UIADD3 UR45, UPT, UPT, UR23, UR24, URZ ;  /* 0x00000018172d7290 */ /* 0x000ff2000fffe0ff */
        /* <DEDUP_REMOVED lines=9> */
[----:B-1----:R-:W-:Y:S01]  /*6980*/  UIADD3 UR19, UPT, UPT, UR15, UR26, URZ ;  /* 0x0000001a0f137290 */ /* 0x002fe2000fffe0ff */
[----:B------:R-:W-:Y:S11]  /*6990*/  BRA.U UP3, `(.L_x_112) ;  /* 0xffffffed03987547 */ /* 0x000ff6000b83ffff */
[----:B------:R-:W-:-:S04]  /*69a0*/  SHF.L.U32 R2, R10, 0x1f, RZ ;  /* 0x0000001f0a027819 */ /* 0x000fc800000006ff */
[----:B------:R-:W1:Y:S02]  /*69b0*/  SYNCS.PHASECHK.TRANS64.TRYWAIT P0, [UR42+0x1c0], R2 ;  /* 0x0001c002ff0075a7 */ /* 0x000e64000800112a */
[----:B-1----:R-:W-:Y:S05]  /*69c0*/  @!P0 BRA `(.L_x_113) ;  /* 0x0000004800a88947 */ /* 0x002fea0003800000 */
.L_x_246:
[----:B------:R-:W3:Y:S02]  /*69d0*/  SYNCS.PHASECHK.TRANS64.TRYWAIT P0, [UR42+0x1c8], R2 ;  /* 0x0001c802ff0075a7 */ /* 0x000ee4000800112a */
[----:B---3--:R-:W-:Y:S05]  /*69e0*/  @!P0 BRA `(.L_x_114) ;  /* 0x0000004800b88947 */ /* 0x008fea0003800000 */
.L_x_248:
[----:B------:R-:W3:Y:S02]  /*69f0*/  SYNCS.PHASECHK.TRANS64.TRYWAIT P0, [UR42+0x1d0], R2 ;  /* 0x0001d002ff0075a7 */ /* 0x000ee4000800112a */
[----:B---3--:R-:W-:Y:S05]  /*6a00*/  @!P0 BRA `(.L_x_115) ;  /* 0x0000004800c88947 */ /* 0x008fea0003800000 */
.L_x_250:
[----:B-1----:R-:W-:-:S07]  /*6a10*/  MOV R0, UR42 ;  /* 0x0000002a00007c02 */ /* 0x002fce0008000f00 */
.L_x_116:
[----:B-1----:R-:W-:-:S04]  /*6a20*/  SHF.L.U32 R2, R10, 0x1f, RZ ;  /* 0x0000001f0a027819 */ /* 0x002fc800000006ff */
[----:B------:R1:W3:Y:S03]  /*6a30*/  SYNCS.PHASECHK.TRANS64.TRYWAIT P0, [R0+URZ+0x1d8], R2 ;  /* 0x0001d802000075a7 */ /* 0x0002e600080011ff */
[----:B---3--:R-:W-:Y:S05]  /*6a40*/  @!P0 NANOSLEEP.SYNCS 0x989680 ;  /* 0x009896800000895d */ /* 0x008fea0003900000 */
[----:B------:R-:W3:Y:S02]  /*6a50*/  @!P0 SYNCS.PHASECHK.TRANS64 P0, [R0+URZ+0x1d8], R2 ;  /* 0x0001d802000085a7 */ /* 0x000ee400080010ff */
[----:B--23--:R-:W-:Y:S05]  /*6a60*/  @P0 EXIT ;  /* 0x000000000000094d */ /* 0x00cfea0003800000 */
[----:B------:R-:W-:Y:S05]  /*6a70*/  BRA `(.L_x_116) ;  /* 0xfffffffc00e87947 */ /* 0x000fea000383ffff */
.L_x_101:
[----:B------:R-:W-:-:S06]  /*6a80*/  UISETP.GE.AND UP0, UPT, UR18, 0x4, UPT ;  /* 0x000000041200788c */ /* 0x000fcc000bf06270 */
[----:B------:R-:W-:-:S13]  /*6a90*/  PLOP3.LUT P0, PT, PT, PT, UP0, 0x80, 0x8 ;  /* 0x000000000008781c */ /* 0x000fda0003f0f008 */
[----:B-1----:R-:W-:Y:S05]  /*6aa0*/  @!P0 EXIT ;  /* 0x000000000000894d */ /* 0x002fea0003800000 */
[----:B------:R-:W1:Y:S08]  /*6ab0*/  S2UR UR4, SR_CgaCtaId ;  /* 0x00000000000479c3 */ /* 0x000e700000008800 */
[----:B------:R-:W-:Y:S01]  /*6ac0*/  BAR.SYNC.DEFER_BLOCKING 0x6, 0xa0 ;  /* 0x0182800000007b1d */ /* 0x000fe20000010000 */
[C---:B------:R-:W-:Y:S01]  /*6ad0*/  IMAD.SHL.U32 R44, R55.reuse, 0x10, RZ ;  /* 0x00000010372c7824 */ /* 0x040fe200078e00ff */
[----:B------:R-:W-:Y:S01]  /*6ae0*/  SHF.L.U32 R23, R55, 0x10, RZ ;  /* 0x0000001037177819 */ /* 0x000fe200000006ff */
[----:B------:R-:W-:-:S02]  /*6af0*/  IMAD.SHL.U32 R0, R46, 0x200, RZ ;  /* 0x000002002e007824 */ /* 0x000fc400078e00ff */
[----:B------:R-:W-:Y:S02]  /*6b00*/  HFMA2 R51, -RZ, RZ, 0, 0 ;  /* 0x00000000ff337431 */ /* 0x000fe400000001ff */
[----:B------:R-:W-:Y:S01]  /*6b10*/  IMAD.SHL.U32 R4, R55, 0x2, RZ ;  /* 0x0000000237047824 */ /* 0x000fe200078e00ff */
[----:B------:R-:W-:Y:S01]  /*6b20*/  UMOV UR44, 0x400 ;  /* 0x00000400002c7882 */ /* 0x000fe20000000000 */
[----:B------:R-:W2:Y:S01]  /*6b30*/  LDC.64 R42, c[0x0][0x9b0] ;  /* 0x00026c00ff2a7b82 */ /* 0x000ea20000000a00 */
[C---:B------:R-:W-:Y:S01]  /*6b40*/  LOP3.LUT R54, R44.reuse, 0x5b0, RZ, 0xc0, !PT ;  /* 0x000005b02c367812 */ /* 0x040fe200078ec0ff */
[----:B------:R-:W-:Y:S01]  /*6b50*/  IMAD.MOV.U32 R53, RZ, RZ, 0x1 ;  /* 0x00000001ff357424 */ /* 0x000fe200078e00ff */
[----:B------:R-:W-:Y:S01]  /*6b60*/  LOP3.LUT R5, R44, 0x40, RZ, 0xc0, !PT ;  /* 0x000000402c057812 */ /* 0x000fe200078ec0ff */
[----:B------:R-:W-:Y:S01]  /*6b70*/  IMAD.MOV.U32 R22, RZ, RZ, RZ ;  /* 0x000000ffff167224 */ /* 0x000fe200078e00ff */
[----:B------:R-:W-:Y:S01]  /*6b80*/  LOP3.LUT R54, R54, 0x200, R0, 0xf8, !PT ;  /* 0x0000020036367812 */ /* 0x000fe200078ef800 */
[----:B------:R-:W-:Y:S01]  /*6b90*/  IMAD.SHL.U32 R0, R46, 0x200000, RZ ;  /* 0x002000002e007824 */ /* 0x000fe200078e00ff */
[----:B------:R-:W-:Y:S01]  /*6ba0*/  LOP3.LUT R4, R5, 0x8, R4, 0xf8, !PT ;  /* 0x0000000805047812 */ /* 0x000fe200078ef804 */
[----:B------:R-:W3:Y:S01]  /*6bb0*/  LDC.64 R40, c[0x0][0x9a8] ;  /* 0x00026a00ff287b82 */ /* 0x000ee20000000a00 */
[----:B------:R-:W-:Y:S01]  /*6bc0*/  LOP3.LUT P0, RZ, R44, 0x40, RZ, 0xc0, !PT ;  /* 0x000000402cff7812 */ /* 0x000fe2000780c0ff */
[----:B------:R-:W-:Y:S01]  /*6bd0*/  IMAD.MOV.U32 R52, RZ, RZ, RZ ;  /* 0x000000ffff347224 */ /* 0x000fe200078e00ff */
[----:B------:R-:W-:Y:S01]  /*6be0*/  LOP3.LUT R0, R0, 0x200000, RZ, 0xc0, !PT ;  /* 0x0020000000007812 */ /* 0x000fe200078ec0ff */
[----:B------:R-:W4:Y:S01]  /*6bf0*/  LDCU UR57, c[0x0][0x370] ;  /* 0x00006e00ff3977ac */ /* 0x000f220008000800 */
[----:B------:R-:W-:-:S02]  /*6c00*/  LOP3.LUT R54, R54, R4, RZ, 0xfc, !PT ;  /* 0x0000000436367212 */ /* 0x000fc400078efcff */
[----:B------:R-:W-:Y:S01]  /*6c10*/  LOP3.LUT R23, R0, 0x400000, R23, 0xf8, !PT ;  /* 0x0040000000177812 */ /* 0x000fe200078ef817 */
[----:B-1----:R-:W-:Y:S01]  /*6c20*/  ULEA UR44, UR4, UR44, 0x18 ;  /* 0x0000002c042c7291 */ /* 0x002fe2000f8ec0ff */
[----:B------:R-:W-:Y:S01]  /*6c30*/  P2R R0, PR, RZ, 0x1 ;  /* 0x00000001ff007803 */ /* 0x000fe20000000000 */
[----:B------:R-:W1:Y:S01]  /*6c40*/  LDCU.128 UR4, c[0x0][0xb80] ;  /* 0x00017000ff0477ac */ /* 0x000e620008000c00 */
[----:B------:R-:W-:Y:S01]  /*6c50*/  LOP3.LUT R55, R55, 0x60, RZ, 0xc0, !PT ;  /* 0x0000006037377812 */ /* 0x000fe200078ec0ff */
[----:B------:R-:W2:Y:S05]  /*6c60*/  LDCU.64 UR62, c[0x0][0x348] ;  /* 0x00006900ff3e77ac */ /* 0x000eaa0008000a00 */
[----:B------:R-:W4:Y:S01]  /*6c70*/  LDS R2, [UR44+0x240] ;  /* 0x0002402cff027984 */ /* 0x000f220008000800 */
[----:B------:R-:W2:Y:S01]  /*6c80*/  LDCU UR42, c[0x0][0xc0c] ;  /* 0x00018180ff2a77ac */ /* 0x000ea20008000800 */
[----:B------:R-:W2:Y:S01]  /*6c90*/  LDCU UR38, c[0x0][0xc30] ;  /* 0x00018600ff2677ac */ /* 0x000ea20008000800 */
[----:B------:R-:W2:Y:S01]  /*6ca0*/  LDCU.64 UR50, c[0x0][0x988] ;  /* 0x00013100ff3277ac */ /* 0x000ea20008000a00 */
[----:B-1----:R-:W-:Y:S01]  /*6cb0*/  IMAD.U32 R59, RZ, RZ, UR4 ;  /* 0x00000004ff3b7e24 */ /* 0x002fe2000f8e00ff */
[----:B------:R-:W-:Y:S01]  /*6cc0*/  MOV R56, UR7 ;  /* 0x0000000700387c02 */ /* 0x000fe20008000f00 */
[----:B------:R-:W-:Y:S01]  /*6cd0*/  UIADD3 UR4, UPT, UPT, UR44, 0x300, URZ ;  /* 0x000003002c047890 */ /* 0x000fe2000fffe0ff */
[----:B------:R-:W-:Y:S01]  /*6ce0*/  IMAD.U32 R58, RZ, RZ, UR5 ;  /* 0x00000005ff3a7e24 */ /* 0x000fe2000f8e00ff */
[----:B------:R-:W1:Y:S01]  /*6cf0*/  LDCU.64 UR40, c[0x0][0xc28] ;  /* 0x00018500ff2877ac */ /* 0x000e620008000a00 */
[----:B------:R-:W-:-:S03]  /*6d00*/  IMAD.U32 R57, RZ, RZ, UR6 ;  /* 0x00000006ff397e24 */ /* 0x000fc6000f8e00ff */
[----:B------:R-:W-:Y:S01]  /*6d10*/  IMAD.U32 R50, RZ, RZ, UR4 ;  /* 0x00000004ff327e24 */ /* 0x000fe2000f8e00ff */
[----:B------:R-:W1:Y:S01]  /*6d20*/  LDCU.64 UR60, c[0x0][0x990] ;  /* 0x00013200ff3c77ac */ /* 0x000e620008000a00 */
[----:B------:R-:W1:Y:S01]  /*6d30*/  LDCU.128 UR52, c[0x0][0xc10] ;  /* 0x00018200ff3477ac */ /* 0x000e620008000c00 */
[----:B------:R-:W1:Y:S01]  /*6d40*/  LDCU UR56, c[0x0][0x374] ;  /* 0x00006e80ff3877ac */ /* 0x000e620008000800 */
[----:B------:R-:W-:Y:S01]  /*6d50*/  UMOV UR49, URZ ;  /* 0x000000ff00317c82 */ /* 0x000fe20008000000 */
[----:B------:R-:W-:Y:S01]  /*6d60*/  UMOV UR47, URZ ;  /* 0x000000ff002f7c82 */ /* 0x000fe20008000000 */
[C---:B----4-:R-:W-:Y:S01]  /*6d70*/  VIADD R3, R2.reuse, 0x40 ;  /* 0x0000004002037836 */ /* 0x050fe20000000000 */
[----:B------:R-:W-:-:S04]  /*6d80*/  LOP3.LUT R2, R2, 0xffff, RZ, 0xc0, !PT ;  /* 0x0000ffff02027812 */ /* 0x000fc800078ec0ff */
[----:B------:R-:W-:-:S05]  /*6d90*/  LOP3.LUT R3, R3, 0xffff, RZ, 0xc0, !PT ;  /* 0x0000ffff03037812 */ /* 0x000fca00078ec0ff */
[----:B-123--:R4:W-:Y:S02]  /*6da0*/  STL.64 [R1], R2 ;  /* 0x0000000201007387 */ /* 0x00e9e40000100a00 */
.L_x_160:
[----:B----4-:R-:W-:Y:S04]  /*6db0*/  SHF.L.U32 R2, R51, 0x1f, RZ ;  /* 0x0000001f33027819 */ /* 0x010fe800000006ff */
[----:B-1----:R-:W1:Y:S02]  /*6dc0*/  SYNCS.PHASECHK.TRANS64.TRYWAIT P0, [UR44+0x1f0], R2 ;  /* 0x0001f002ff0075a7 */ /* 0x002e64000800112c */
[----:B-1----:R-:W-:Y:S05]  /*6dd0*/  @!P0 BRA `(.L_x_117) ;  /* 0x0000004400ec8947 */ /* 0x002fea0003800000 */
.L_x_252:
[----:B-1----:R-:W-:Y:S01]  /*6de0*/  LEA R2, R22, UR43, 0x2 ;  /* 0x0000002b16027c11 */ /* 0x002fe2000f8e10ff */
[----:B------:R-:W1:Y:S01]  /*6df0*/  LDS.128 R4, [UR44+0x230] ;  /* 0x0002302cff047984 */ /* 0x000e620008000c00 */
[----:B------:R-:W-:Y:S02]  /*6e00*/  UIADD3 UR4, UPT, UPT, UR44, 0x1f8, URZ ;  /* 0x000001f82c047890 */ /* 0x000fe4000fffe0ff */
[----:B------:R-:W-:Y:S01]  /*6e10*/  UISETP.GE.AND UP0, UPT, UR39, 0x1, UPT ;  /* 0x000000012700788c */ /* 0x000fe2000bf06270 */
[----:B------:R-:W-:Y:S01]  /*6e20*/  @!PT LDS RZ, [RZ] ;  /* 0x00000000fffff984 */ /* 0x000fe20000000800 */
[----:B------:R-:W-:Y:S01]  /*6e30*/  @!PT LDS RZ, [RZ] ;  /* 0x00000000fffff984 */ /* 0x000fe20000000800 */
[----:B------:R-:W-:Y:S01]  /*6e40*/  @!PT LDS RZ, [RZ] ;  /* 0x00000000fffff984 */ /* 0x000fe20000000800 */
[----:B------:R-:W-:Y:S01]  /*6e50*/  @!PT LDS RZ, [RZ] ;  /* 0x00000000fffff984 */ /* 0x000fe20000000800 */
[----:B------:R2:W-:Y:S06]  /*6e60*/  MEMBAR.ALL.CTA ;  /* 0x0000000000007992 */ /* 0x0005ec0000008000 */
[----:B--2---:R-:W2:Y:S01]  /*6e70*/  FENCE.VIEW.ASYNC.S ;  /* 0x00000000000073c6 */ /* 0x004ea20000000000 */
[----:B------:R-:W-:Y:S09]  /*6e80*/  UPRMT UR4, URZ, 0x654, UR4 ;  /* 0x00000654ff047896 */ /* 0x000ff20008000004 */
[----:B--2---:R-:W-:Y:S01]  /*6e90*/  SYNCS.ARRIVE.TRANS64.RED.A1T0 RZ, [UR4], RZ ;  /* 0x000000ffffff79a7 */ /* 0x004fe20008100404 */
[----:B------:R-:W5:Y:S01]  /*6ea0*/  LDL R2, [R2] ;  /* 0x0000000002027983 */ /* 0x000f620000100800 */
[----:B-1----:R-:W-:Y:S11]  /*6eb0*/  LOP3.LUT P0, RZ, R6, 0x1, RZ, 0xc0, !PT ;  /* 0x0000000106ff7812 */ /* 0x002ff6000780c0ff */
[----:B------:R-:W-:Y:S02]  /*6ec0*/  @!UPT UIADD3 URZ, UPT, UPT, URZ, URZ, URZ ;  /* 0x000000fffffff290 */ /* 0x000fe4000fffe0ff */
[----:B------:R-:W-:Y:S01]  /*6ed0*/  VOTEU.ANY UP1, P0 ;  /* 0x0000000000ff7886 */ /* 0x000fe20000020100 */
[----:B------:R-:W-:Y:S01]  /*6ee0*/  PLOP3.LUT P0, PT, PT, PT, UP1, 0x80, 0x8 ;  /* 0x000000000008781c */ /* 0x000fe20003f0f018 */
[----:B------:R-:W-:Y:S11]  /*6ef0*/  UP2UR UR58, UPR, URZ, 0x2 ;  /* 0x00000002ff3a7883 */ /* 0x000ff60008000000 */
[----:B------:R-:W-:Y:S01]  /*6f00*/  @!UPT UIADD3 URZ, UPT, UPT, URZ, URZ, URZ ;  /* 0x000000fffffff290 */ /* 0x000fe2000fffe0ff */
[----:B------:R-:W-:Y:S02]  /*6f10*/  @P0 MOV R3, R4 ;  /* 0x0000000400030202 */ /* 0x000fe40000000f00 */
[----:B------:R-:W-:Y:S02]  /*6f20*/  @P0 LOP3.LUT R0, R5, 0xffff, RZ, 0xc0, !PT ;  /* 0x0000ffff05000812 */ /* 0x000fe400078ec0ff */
[----:B------:R-:W-:Y:S02]  /*6f30*/  @P0 R2UR UR5, R3 ;  /* 0x00000000030502ca */ /* 0x000fe400000e0000 */
[----:B------:R-:W-:Y:S11]  /*6f40*/  @P0 R2UR UR4, R0 ;  /* 0x00000000000402ca */ /* 0x000ff600000e0000 */
[----:B------:R-:W-:Y:S02]  /*6f50*/  @UP1 UMOV UR37, UR5 ;  /* 0x0000000500251c82 */ /* 0x000fe40008000000 */
[----:B------:R-:W-:Y:S01]  /*6f60*/  @UP1 UMOV UR36, UR4 ;  /* 0x0000000400241c82 */ /* 0x000fe20008000000 */
[----:B------:R-:W-:Y:S05]  /*6f70*/  BRA.U !UP0, `(.L_x_118) ;  /* 0x0000000108cc7547 */ /* 0x000fea000b800000 */
[----:B------:R-:W1:Y:S01]  /*6f80*/  LDCU UR9, c[0x0][0xc20] ;  /* 0x00018400ff0977ac */ /* 0x000e620008000800 */
[----:B------:R-:W-:Y:S02]  /*6f90*/  UIMAD.WIDE.U32 UR4, UR56, UR55, URZ ;  /* 0x00000037380472a5 */ /* 0x000fe4000f8e00ff */
[----:B------:R-:W-:Y:S02]  /*6fa0*/  UIMAD.WIDE.U32 UR6, UR57, UR52, URZ ;  /* 0x00000034390672a5 */ /* 0x000fe4000f8e00ff */
[----:B------:R-:W-:Y:S02]  /*6fb0*/  UIMAD.WIDE.U32 UR10, UR36, UR55, URZ ;  /* 0x00000037240a72a5 */ /* 0x000fe4000f8e00ff */
[----:B------:R-:W-:Y:S02]  /*6fc0*/  UISETP.NE.AND UP0, UPT, UR54, 0x1, UPT ;  /* 0x000000013600788c */ /* 0x000fe4000bf05270 */
[----:B------:R-:W-:Y:S02]  /*6fd0*/  UISETP.NE.AND UP1, UPT, UR42, 0x1, UPT ;  /* 0x000000012a00788c */ /* 0x000fe4000bf25270 */
[----:B------:R-:W-:Y:S02]  /*6fe0*/  UISETP.NE.AND UP2, UPT, UR39, 0x1, UPT ;  /* 0x000000012700788c */ /* 0x000fe4000bf45270 */
[----:B------:R-:W-:Y:S01]  /*6ff0*/  UIMAD.WIDE.U32 UR12, UR37, UR52, URZ ;  /* 0x00000034250c72a5 */ /* 0x000fe2000f8e00ff */
[----:B------:R-:W-:Y:S01]  /*7000*/  UMOV UR4, UR5 ;  /* 0x0000000500047c82 */ /* 0x000fe20008000000 */
[----:B------:R-:W-:Y:S01]  /*7010*/  UMOV UR6, UR11 ;  /* 0x0000000b00067c82 */ /* 0x000fe20008000000 */
[----:B-1----:R-:W-:Y:S03]  /*7020*/  USHF.R.U32.HI UR8, URZ, UR9, UR4 ;  /* 0x00000009ff087299 */ /* 0x002fe60008011604 */
[----:B------:R-:W-:Y:S02]  /*7030*/  UMOV UR4, UR7 ;  /* 0x0000000700047c82 */ /* 0x000fe40008000000 */
[----:B------:R-:W-:Y:S02]  /*7040*/  USHF.R.U32.HI UR5, URZ, UR53, UR4 ;  /* 0x00000035ff057299 */ /* 0x000fe40008011604 */
[----:B------:R-:W-:Y:S02]  /*7050*/  USEL UR4, UR56, UR8, !UP0 ;  /* 0x0000000838047287 */ /* 0x000fe4000c000000 */
[----:B------:R-:W-:Y:S02]  /*7060*/  USHF.R.U32.HI UR8, URZ, UR9, UR6 ;  /* 0x00000009ff087299 */ /* 0x000fe40008011606 */
[----:B------:R-:W-:Y:S02]  /*7070*/  UIMAD.WIDE.U32 UR6, UR4, UR40, URZ ;  /* 0x00000028040672a5 */ /* 0x000fe4000f8e00ff */
[----:B------:R-:W-:Y:S02]  /*7080*/  USEL UR9, UR57, UR5, !UP1 ;  /* 0x0000000539097287 */ /* 0x000fe4000c800000 */
[----:B------:R-:W-:Y:S02]  /*7090*/  USEL UR8, UR36, UR8, !UP0 ;  /* 0x0000000824087287 */ /* 0x000fe4000c000000 */
[----:B------:R-:W-:Y:S01]  /*70a0*/  UIMAD.WIDE.U32 UR10, UR9, UR40, URZ ;  /* 0x00000028090a72a5 */ /* 0x000fe2000f8e00ff */
[----:B------:R-:W-:Y:S01]  /*70b0*/  UMOV UR6, UR7 ;  /* 0x0000000700067c82 */ /* 0x000fe20008000000 */
[----:B------:R-:W-:Y:S01]  /*70c0*/  UMOV UR5, UR13 ;  /* 0x0000000d00057c82 */ /* 0x000fe20008000000 */
[----:B------:R-:W-:Y:S02]  /*70d0*/  @UP2 USHF.R.U32.HI UR4, URZ, UR41, UR6 ;  /* 0x00000029ff042299 */ /* 0x000fe40008011606 */
[----:B------:R-:W-:Y:S02]  /*70e0*/  USHF.R.U32.HI UR5, URZ, UR53, UR5 ;  /* 0x00000035ff057299 */ /* 0x000fe40008011605 */
[----:B------:R-:W-:Y:S02]  /*70f0*/  UIMAD UR4, UR39, UR4, URZ ;  /* 0x00000004270472a4 */ /* 0x000fe4000f8e02ff */
[----:B------:R-:W-:Y:S02]  /*7100*/  USEL UR5, UR37, UR5, !UP1 ;  /* 0x0000000525057287 */ /* 0x000fe4000c800000 */
[----:B------:R-:W-:Y:S01]  /*7110*/  UISETP.GE.AND UP0, UPT, UR8, UR4, UPT ;  /* 0x000000040800728c */ /* 0x000fe2000bf06270 */
[----:B------:R-:W-:Y:S01]  /*7120*/  UMOV UR6, UR11 ;  /* 0x0000000b00067c82 */ /* 0x000fe20008000000 */
[----:B------:R-:W-:Y:S02]  /*7130*/  UIMAD.WIDE.U32 UR10, UR8, UR40, URZ ;  /* 0x00000028080a72a5 */ /* 0x000fe4000f8e00ff */
[----:B------:R-:W-:Y:S04]  /*7140*/  @UP2 USHF.R.U32.HI UR9, URZ, UR41, UR6 ;  /* 0x00000029ff092299 */ /* 0x000fe80008011606 */
[----:B------:R-:W-:Y:S01]  /*7150*/  UIMAD UR6, UR39, UR9, URZ ;  /* 0x00000009270672a4 */ /* 0x000fe2000f8e02ff */
[----:B------:R-:W-:Y:S03]  /*7160*/  UMOV UR4, UR11 ;  /* 0x0000000b00047c82 */ /* 0x000fe60008000000 */
[----:B------:R-:W-:Y:S02]  /*7170*/  UISETP.GE.OR UP0, UPT, UR5, UR6, UP0 ;  /* 0x000000060500728c */ /* 0x000fe40008706670 */
[----:B------:R-:W-:Y:S02]  /*7180*/  USHF.R.U32.HI UR4, URZ, UR41, UR4 ;  /* 0x00000029ff047299 */ /* 0x000fe40008011604 */
[----:B------:R-:W-:Y:S02]  /*7190*/  UIMAD.WIDE.U32 UR6, UR5, UR40, URZ ;  /* 0x00000028050672a5 */ /* 0x000fe4000f8e00ff */
[----:B------:R-:W-:Y:S02]  /*71a0*/  USEL UR11, UR8, UR4, !UP2 ;  /* 0x00000004080b7287 */ /* 0x000fe4000d000000 */
[----:B------:R-:W-:Y:S02]  /*71b0*/  UIADD3 UR6, UPT, UPT, -UR5, URZ, URZ ;  /* 0x000000ff05067290 */ /* 0x000fe4000fffe1ff */
[----:B------:R-:W-:Y:S02]  /*71c0*/  UIADD3 UR10, UPT, UPT, -UR11, URZ, URZ ;  /* 0x000000ff0b0a7290 */ /* 0x000fe4000fffe1ff */
[----:B------:R-:W-:Y:S02]  /*71d0*/  UIMAD UR6, UR42, UR6, UR37 ;  /* 0x000000062a0672a4 */ /* 0x000fe4000f8e0225 */
[----:B------:R-:W-:Y:S01]  /*71e0*/  UIMAD UR10, UR39, UR10, UR8 ;  /* 0x0000000a270a72a4 */ /* 0x000fe2000f8e0208 */
[----:B------:R-:W-:Y:S01]  /*71f0*/  @!UP0 UMOV UR4, UR7 ;  /* 0x0000000700048c82 */ /* 0x000fe20008000000 */
[----:B------:R-:W-:Y:S02]  /*7200*/  UIADD3 UR7, UPT, UPT, -UR8, URZ, URZ ;  /* 0x000000ff08077290 */ /* 0x000fe4000fffe1ff */
[----:B------:R-:W-:Y:S04]  /*7210*/  @!UP0 USHF.R.U32.HI UR4, URZ, UR41, UR4 ;  /* 0x00000029ff048299 */ /* 0x000fe80008011604 */
[----:B------:R-:W-:Y:S04]  /*7220*/  @!UP0 USEL UR4, UR5, UR4, !UP2 ;  /* 0x0000000405048287 */ /* 0x000fe8000d000000 */
[----:B------:R-:W-:Y:S02]  /*7230*/  @!UP0 UIMAD UR9, UR9, UR10, UR4 ;  /* 0x0000000a090982a4 */ /* 0x000fe4000f8e0204 */
[----:B------:R-:W-:Y:S02]  /*7240*/  @!UP0 UIADD3 UR10, UPT, UPT, UR11, -UR4, URZ ;  /* 0x800000040b0a8290 */ /* 0x000fe4000fffe0ff */
[----:B------:R-:W-:Y:S02]  /*7250*/  UIMAD UR4, UR54, UR7, UR36 ;  /* 0x00000007360472a4 */ /* 0x000fe4000f8e0224 */
[----:B------:R-:W-:Y:S03]  /*7260*/  @!UP0 UIMAD UR8, UR10, UR39, UR5 ;  /* 0x000000270a0882a4 */ /* 0x000fe6000f8e0205 */
[----:B------:R-:W-:Y:S02]  /*7270*/  @!UP0 UMOV UR5, UR9 ;  /* 0x0000000900058c82 */ /* 0x000fe40008000000 */
[----:B------:R-:W-:Y:S02]  /*7280*/  UIMAD UR37, UR5, UR42, UR6 ;  /* 0x0000002a052572a4 */ /* 0x000fe4000f8e0206 */
[----:B------:R-:W-:Y:S11]  /*7290*/  UIMAD UR36, UR8, UR54, UR4 ;  /* 0x00000036082472a4 */ /* 0x000ff6000f8e0204 */
[----:B------:R-:W-:Y:S01]  /*72a0*/  @!UPT UIADD3 URZ, UPT, UPT, URZ, URZ, URZ ;  /* 0x000000fffffff290 */ /* 0x000fe2000fffe0ff */
.L_x_118:
[----:B------:R-:W-:Y:S01]  /*72b0*/  UISETP.NE.AND UP0, UPT, UR38, 0x1, UPT ;  /* 0x000000012600788c */ /* 0x000fe2000bf05270 */
[----:B------:R-:W-:Y:S01]  /*72c0*/  @P0 SHF.R.U32.HI R4, RZ, 0x10, R5 ;  /* 0x00000010ff040819 */ /* 0x000fe20000011605 */
[----:B------:R-:W-:Y:S01]  /*72d0*/  USHF.L.U32 UR46, UR19, 0x7, URZ ;  /* 0x00000007132e7899 */ /* 0x000fe200080006ff */
[----:B------:R-:W-:Y:S02]  /*72e0*/  BSSY.RECONVERGENT B6, `(.L_x_119) ;  /* 0x0000034000067945 */ /* 0x000fe40003800200 */
[----:B------:R-:W-:Y:S02]  /*72f0*/  @P0 R2UR UR59, R4 ;  /* 0x00000000043b02ca */ /* 0x000fe400000e0000 */
[----:B------:R-:W-:Y:S04]  /*7300*/  LOP3.LUT P0, RZ, R50, 0x90, RZ, 0xc0, !PT ;  /* 0x0000009032ff7812 */ /* 0x000fe8000780c0ff */
[----:B------:R-:W1:Y:S01]  /*7310*/  @!UP0 LDCU.128 UR12, c[0x0][0xc10] ;  /* 0x00018200ff0c87ac */ /* 0x000e620008000c00 */
[----:B------:R-:W2:Y:S01]  /*7320*/  @!UP0 LDCU UR5, c[0x0][0xc0c] ;  /* 0x00018180ff0587ac */ /* 0x000ea20008000800 */
[----:B------:R-:W3:Y:S01]  /*7330*/  @!UP0 LDCU UR10, c[0x0][0xc20] ;  /* 0x00018400ff0a87ac */ /* 0x000ee20008000800 */
[----:B-1----:R-:W-:Y:S02]  /*7340*/  UIMAD.WIDE.U32 UR8, UR37, UR12, URZ ;  /* 0x0000000c250872a5 */ /* 0x002fe4000f8e00ff */
[----:B------:R-:W-:Y:S02]  /*7350*/  UIMAD.WIDE.U32 UR6, UR36, UR15, URZ ;  /* 0x0000000f240672a5 */ /* 0x000fe4000f8e00ff */
[----:B------:R-:W-:Y:S03]  /*7360*/  @!UP0 UISETP.NE.AND UP1, UPT, UR14, 0x1, UPT ;  /* 0x000000010e00888c */ /* 0x000fe6000bf25270 */
[----:B------:R-:W-:Y:S01]  /*7370*/  @!UP0 UMOV UR4, UR9 ;  /* 0x0000000900048c82 */ /* 0x000fe20008000000 */
[----:B--2---:R-:W-:Y:S02]  /*7380*/  @!UP0 UISETP.NE.AND UP2, UPT, UR5, 0x1, UPT ;  /* 0x000000010500888c */ /* 0x004fe4000bf45270 */
[----:B------:R-:W-:Y:S01]  /*7390*/  @!UP0 USHF.R.U32.HI UR4, URZ, UR13, UR4 ;  /* 0x0000000dff048299 */ /* 0x000fe20008011604 */
[----:B------:R-:W-:Y:S02]  /*73a0*/  @!UP0 UMOV UR6, UR7 ;  /* 0x0000000700068c82 */ /* 0x000fe40008000000 */
[----:B---3--:R-:W-:Y:S02]  /*73b0*/  @!UP0 USHF.R.U32.HI UR6, URZ, UR10, UR6 ;  /* 0x0000000aff068299 */ /* 0x008fe40008011606 */
[----:B------:R-:W-:Y:S02]  /*73c0*/  @!UP0 USEL UR7, UR37, UR4, !UP2 ;  /* 0x0000000425078287 */ /* 0x000fe4000d000000 */
[----:B------:R-:W-:Y:S04]  /*73d0*/  @!UP0 USEL UR6, UR36, UR6, !UP1 ;  /* 0x0000000624068287 */ /* 0x000fe8000c800000 */
[----:B------:R-:W-:Y:S02]  /*73e0*/  @!UP0 UIADD3 UR4, UPT, UPT, -UR7, UR6, URZ ;  /* 0x0000000607048290 */ /* 0x000fe4000fffe1ff */
[----:B------:R-:W-:Y:S02]  /*73f0*/  @!UP0 UIADD3 UR6, UPT, UPT, UR7, -UR6, URZ ;  /* 0x8000000607068290 */ /* 0x000fe4000fffe0ff */
[----:B------:R-:W-:Y:S02]  /*7400*/  @!UP0 UIMAD UR37, UR4, UR5, UR37 ;  /* 0x00000005042582a4 */ /* 0x000fe4000f8e0225 */
[----:B------:R-:W-:Y:S01]  /*7410*/  @!UP0 UIMAD UR36, UR6, UR14, UR36 ;  /* 0x0000000e062482a4 */ /* 0x000fe2000f8e0224 */
[----:B------:R-:W-:Y:S11]  /*7420*/  @!P0 BRA `(.L_x_120) ;  /* 0x00000000007c8947 */ /* 0x000ff60003800000 */
[----:B------:R-:W1:Y:S01]  /*7430*/  LDCU.64 UR8, c[0x4][0x80] ;  /* 0x01001000ff0877ac */ /* 0x000e620008000a00 */
[----:B------:R-:W-:Y:S01]  /*7440*/  MOV R16, 0x0 ;  /* 0x0000000000107802 */ /* 0x000fe20000000f00 */
[----:B------:R-:W-:Y:S02]  /*7450*/  HFMA2 R12, -RZ, RZ, 0, 5.9604644775390625e-08 ;  /* 0x00000001ff0c7431 */ /* 0x000fe400000001ff */
[----:B------:R-:W-:Y:S01]  /*7460*/  IMAD.MOV.U32 R8, RZ, RZ, 0x70 ;  /* 0x00000070ff087424 */ /* 0x000fe200078e00ff */
[----:B------:R2:W3:Y:S01]  /*7470*/  LDC.64 R14, c[0x4][R16] ;  /* 0x01000000100e7b82 */ /* 0x0004e20000000a00 */
[----:B------:R-:W4:Y:S01]  /*7480*/  LDCU.64 UR6, c[0x4][0x88] ;  /* 0x01001100ff0677ac */ /* 0x000f220008000a00 */
[----:B------:R-:W-:Y:S01]  /*7490*/  IMAD.MOV.U32 R13, RZ, RZ, RZ ;  /* 0x000000ffff0d7224 */ /* 0x000fe200078e00ff */
[----:B------:R-:W2:Y:S01]  /*74a0*/  LDCU.64 UR4, c[0x4][0x8] ;  /* 0x01000100ff0477ac */ /* 0x000ea20008000a00 */
[----:B-1----:R-:W-:Y:S01]  /*74b0*/  MOV R5, UR9 ;  /* 0x0000000900057c02 */ /* 0x002fe20008000f00 */
[----:B------:R-:W-:Y:S01]  /*74c0*/  IMAD.U32 R4, RZ, RZ, UR8 ;  /* 0x00000008ff047e24 */ /* 0x000fe2000f8e00ff */
[----:B----4-:R-:W-:Y:S01]  /*74d0*/  MOV R7, UR7 ;  /* 0x0000000700077c02 */ /* 0x010fe20008000f00 */
[----:B------:R-:W-:Y:S01]  /*74e0*/  IMAD.U32 R6, RZ, RZ, UR6 ;  /* 0x00000006ff067e24 */ /* 0x000fe2000f8e00ff */
[----:B--2---:R-:W-:Y:S01]  /*74f0*/  MOV R11, UR5 ;  /* 0x00000005000b7c02 */ /* 0x004fe20008000f00 */
[----:B------:R-:W-:Y:S02]  /*7500*/  IMAD.U32 R10, RZ, RZ, UR4 ;  /* 0x00000004ff0a7e24 */ /* 0x000fe4000f8e00ff */
[----:B------:R-:W-:Y:S07]  /*7510*/  LEPC R20, `(.L_x_121) ;  /* 0x000000001014794e */ /* 0x000fee0000000000 */
[----:B---3-5:R-:W-:Y:S05]  /*7520*/  CALL.ABS.NOINC R14 ;  /* 0x000000000e007343 */ /* 0x028fea0003c00000 */
.L_x_121:
[----:B------:R-:W1:Y:S01]  /*7530*/  LDCU.64 UR8, c[0x4][0x80] ;  /* 0x01001000ff0877ac */ /* 0x000e620008000a00 */
[----:B------:R-:W2:Y:S01]  /*7540*/  LDC.64 R16, c[0x4][R16] ;  /* 0x0100000010107b82 */ /* 0x000ea20000000a00 */
[----:B------:R-:W-:Y:S02]  /*7550*/  HFMA2 R12, -RZ, RZ, 0, 5.9604644775390625e-08 ;  /* 0x00000001ff0c7431 */ /* 0x000fe400000001ff */
[----:B------:R-:W-:Y:S02]  /*7560*/  IMAD.MOV.U32 R8, RZ, RZ, 0x70 ;  /* 0x00000070ff087424 */ /* 0x000fe400078e00ff */
[----:B------:R-:W-:Y:S01]  /*7570*/  IMAD.MOV.U32 R13, RZ, RZ, RZ ;  /* 0x000000ffff0d7224 */ /* 0x000fe200078e00ff */
[----:B------:R-:W3:Y:S01]  /*7580*/  LDCU.64 UR6, c[0x4][0x88] ;  /* 0x01001100ff0677ac */ /* 0x000ee20008000a00 */
[----:B------:R-:W4:Y:S01]  /*7590*/  LDCU.64 UR4, c[0x4][0x8] ;  /* 0x01000100ff0477ac */ /* 0x000f220008000a00 */
[----:B-1----:R-:W-:Y:S02]  /*75a0*/  MOV R4, UR8 ;  /* 0x0000000800047c02 */ /* 0x002fe40008000f00 */
[----:B------:R-:W-:Y:S02]  /*75b0*/  MOV R5, UR9 ;  /* 0x0000000900057c02 */ /* 0x000fe40008000f00 */
[----:B---3--:R-:W-:Y:S01]  /*75c0*/  MOV R7, UR7 ;  /* 0x0000000700077c02 */ /* 0x008fe20008000f00 */
[----:B------:R-:W-:Y:S01]  /*75d0*/  IMAD.U32 R6, RZ, RZ, UR6 ;  /* 0x00000006ff067e24 */ /* 0x000fe2000f8e00ff */
[----:B----4-:R-:W-:Y:S01]  /*75e0*/  MOV R11, UR5 ;  /* 0x00000005000b7c02 */ /* 0x010fe20008000f00 */
[----:B------:R-:W-:Y:S02]  /*75f0*/  IMAD.U32 R10, RZ, RZ, UR4 ;  /* 0x00000004ff0a7e24 */ /* 0x000fe4000f8e00ff */
[----:B------:R-:W-:Y:S07]  /*7600*/  LEPC R20, `(.L_x_120) ;  /* 0x000000001014794e */ /* 0x000fee0000000000 */
[----:B--2---:R-:W-:Y:S05]  /*7610*/  CALL.ABS.NOINC R16 ;  /* 0x0000000010007343 */ /* 0x004fea0003c00000 */
.L_x_120:
[----:B------:R-:W-:Y:S05]  /*7620*/  BSYNC.RECONVERGENT B6 ;  /* 0x0000000000067941 */ /* 0x000fea0003800200 */
.L_x_119:
[----:B------:R-:W-:Y:S01]  /*7630*/  R2UR UR4, R49 ;  /* 0x00000000310472ca */ /* 0x000fe200000e0000 */
[----:B------:R-:W-:Y:S01]  /*7640*/  UISETP.NE.U32.AND UP0, UPT, UR60, URZ, UPT ;  /* 0x000000ff3c00728c */ /* 0x000fe2000bf05070 */
[----:B------:R-:W-:Y:S02]  /*7650*/  ISETP.NE.U32.AND P4, PT, R42, RZ, PT ;  /* 0x000000ff2a00720c */ /* 0x000fe40003f85070 */
[----:B------:R-:W-:Y:S01]  /*7660*/  ISETP.NE.U32.AND P2, PT, RZ, UR50, PT ;  /* 0x00000032ff007c0c */ /* 0x000fe2000bf45070 */
[----:B------:R-:W-:Y:S01]  /*7670*/  UISETP.NE.AND.EX UP1, UPT, UR61, URZ, UPT, UP0 ;  /* 0x000000ff3d00728c */ /* 0x000fe2000bf25300 */
[----:B------:R-:W-:Y:S01]  /*7680*/  ISETP.NE.AND.EX P4, PT, R43, RZ, PT, P4 ;  /* 0x000000ff2b00720c */ /* 0x000fe20003f85340 */
[----:B------:R-:W-:Y:S01]  /*7690*/  UPLOP3.LUT UP0, UPT, UPT, UPT, UPT, 0x40, 0x4 ;  /* 0x000000000004789c */ /* 0x000fe20003f0e870 */
[----:B------:R-:W-:Y:S05]  /*76a0*/  ISETP.NE.AND.EX P2, PT, RZ, UR51, PT, P2 ;  /* 0x00000033ff007c0c */ /* 0x000fea000bf45320 */
[----:B------:R-:W-:Y:S06]  /*76b0*/  UISETP.NE.AND UP2, UPT, UR4, URZ, UPT ;  /* 0x000000ff0400728c */ /* 0x000fec000bf45270 */
[----:B------:R-:W-:Y:S05]  /*76c0*/  PLOP3.LUT P1, PT, PT, PT, UP2, 0x80, 0x8 ;  /* 0x000000000008781c */ /* 0x000fea0003f2f028 */
[----:B------:R-:W-:Y:S06]  /*76d0*/  @UP2 UPLOP3.LUT UP0, UPT, UPT, UPT, UP1, 0x80, 0x8 ;  /* 0x000000000008289c */ /* 0x000fec0003f0f010 */
[----:B------:R-:W-:Y:S01]  /*76e0*/  PLOP3.LUT P0, PT, PT, PT, UP0, 0x80, 0x8 ;  /* 0x000000000008781c */ /* 0x000fe20003f0f008 */
[----:B------:R-:W-:Y:S01]  /*76f0*/  @!UPT UIADD3 URZ, UPT, UPT, URZ, URZ, URZ ;  /* 0x000000fffffff290 */ /* 0x000fe2000fffe0ff */
[----:B------:R-:W-:Y:S11]  /*7700*/  BRA.U !UP1, `(.L_x_122) ;  /* 0x00000001093c7547 */ /* 0x000ff6000b800000 */
[----:B------:R-:W-:Y:S01]  /*7710*/  UISETP.NE.U32.AND UP0, UPT, UR50, URZ, UPT ;  /* 0x000000ff3200728c */ /* 0x000fe2000bf05070 */
[----:B------:R-:W-:Y:S01]  /*7720*/  HFMA2 R0, -RZ, RZ, 0, 5.9604644775390625e-08 ;  /* 0x00000001ff007431 */ /* 0x000fe200000001ff */
[----:B------:R-:W1:Y:S01]  /*7730*/  LDCU.64 UR8, c[0x0][0x358] ;  /* 0x00006b00ff0877ac */ /* 0x000e620008000a00 */
[----:B------:R-:W-:Y:S01]  /*7740*/  IMAD.MOV.U32 R45, RZ, RZ, 0x1 ;  /* 0x00000001ff2d7424 */ /* 0x000fe200078e00ff */
[----:B------:R-:W-:Y:S06]  /*7750*/  UISETP.NE.AND.EX UP0, UPT, UR51, URZ, UPT, UP0 ;  /* 0x000000ff3300728c */ /* 0x000fec000bf05300 */
        /* <DEDUP_REMOVED lines=9> */
[----:B-12---:R-:W-:Y:S02]  /*77f0*/  @!P3 IMAD.U32 R27, RZ, RZ, UR4 ;  /* 0x00000004ff1bbe24 */ /* 0x006fe4000f8e00ff */
.L_x_122:
[----:B------:R-:W-:Y:S05]  /*7800*/  @!P4 BRA `(.L_x_123) ;  /* 0x000000000024c947 */ /* 0x000fea0003800000 */
[----:B------:R-:W-:Y:S01]  /*7810*/  ISETP.NE.U32.AND P3, PT, R40, RZ, PT ;  /* 0x000000ff2800720c */ /* 0x000fe20003f65070 */
[----:B------:R-:W1:Y:S03]  /*7820*/  LDCU.64 UR4, c[0x0][0x358] ;  /* 0x00006b00ff0477ac */ /* 0x000e660008000a00 */
[----:B------:R-:W-:Y:S11]  /*7830*/  ISETP.NE.AND.EX P3, PT, R41, RZ, PT, P3 ;  /* 0x000000ff2900720c */ /* 0x000ff60003f65330 */
[----:B------:R-:W-:Y:S02]  /*7840*/  @!UPT UIADD3 URZ, UPT, UPT, URZ, URZ, URZ ;  /* 0x000000fffffff290 */ /* 0x000fe4000fffe0ff */
[----:B------:R-:W2:Y:S01]  /*7850*/  @P3 LDC.64 R4, c[0x0][0x9a8] ;  /* 0x00026a00ff043b82 */ /* 0x000ea20000000a00 */
[----:B------:R-:W-:Y:S04]  /*7860*/  @P3 IMAD R0, R42, UR48, RZ ;  /* 0x000000302a003c24 */ /* 0x000fe8000f8e02ff */
[----:B--2---:R-:W-:Y:S05]  /*7870*/  @P3 IMAD.WIDE R4, R0, 0x4, R4 ;  /* 0x0000000400043825 */ /* 0x004fea00078e0204 */
[----:B-1---5:R1:W5:Y:S02]  /*7880*/  @P3 LDG.E R24, desc[UR4][R4.64] ;  /* 0x0000000404183981 */ /* 0x022364000c1e1900 */
[----:B-1----:R-:W2:Y:S02]  /*7890*/  @!P3 LDC R24, c[0x0][0x9a0] ;  /* 0x00026800ff18bb82 */ /* 0x002ea40000000800 */
.L_x_123:
[----:B-----5:R-:W-:Y:S01]  /*78a0*/  FSETP.NEU.AND P3, PT, R27, RZ, PT ;  /* 0x000000ff1b00720b */ /* 0x020fe20003f6d000 */
[----:B------:R-:W1:Y:S01]  /*78b0*/  LDCU.128 UR12, c[0x0][0xb90] ;  /* 0x00017200ff0c77ac */ /* 0x000e620008000c00 */
[----:B------:R-:W-:Y:S01]  /*78c0*/  SEL R3, RZ, 0xffffffff, P2 ;  /* 0xffffffffff037807 */ /* 0x000fe20001000000 */
[----:B------:R-:W-:Y:S01]  /*78d0*/  IMAD.SHL.U32 R67, R54, 0x2, RZ ;  /* 0x0000000236437824 */ /* 0x000fe200078e00ff */
[----:B------:R-:W-:Y:S01]  /*78e0*/  @P1 LOP3.LUT P2, RZ, R45, 0xff, RZ, 0xc0, !PT ;  /* 0x000000ff2dff1812 */ /* 0x000fe2000784c0ff */
[----:B------:R-:W-:Y:S01]  /*78f0*/  BSSY B1, `(.L_x_124) ;  /* 0x0000052000017945 */ /* 0x000fe20003800000 */
[----:B------:R-:W-:Y:S01]  /*7900*/  @P1 SEL R0, RZ, 0xffffffff, P3 ;  /* 0xffffffffff001807 */ /* 0x000fe20001800000 */
[----:B------:R-:W-:Y:S01]  /*7910*/  IMAD.MOV.U32 R69, RZ, RZ, 0x1 ;  /* 0x00000001ff457424 */ /* 0x000fe200078e00ff */
[----:B------:R-:W-:Y:S01]  /*7920*/  LOP3.LUT R53, R53, 0x1, RZ, 0x3c, !PT ;  /* 0x0000000135357812 */ /* 0x000fe200078e3cff */
[----:B------:R-:W3:Y:S01]  /*7930*/  LDCU UR11, c[0x0][0xba0] ;  /* 0x00017400ff0b77ac */ /* 0x000ee20008000800 */
[----:B------:R-:W-:Y:S01]  /*7940*/  @P0 SEL R0, R3, R0, !P2 ;  /* 0x0000000003000207 */ /* 0x000fe20005000000 */
[----:B------:R-:W-:Y:S01]  /*7950*/  IMAD.IADD R25, R23, 0x1, R2 ;  /* 0x0000000117197824 */ /* 0x000fe200078e0202 */
[----:B------:R-:W-:Y:S01]  /*7960*/  LEA R64, R22, UR44, 0x3 ;  /* 0x0000002c16407c11 */ /* 0x000fe2000f8e18ff */
[----:B------:R-:W-:Y:S01]  /*7970*/  USHF.L.U32 UR8, UR45, 0x6, URZ ;  /* 0x000000062d087899 */ /* 0x000fe200080006ff */
[----:B------:R-:W-:Y:S01]  /*7980*/  @P1 LOP3.LUT R0, R0, 0x1, RZ, 0xc0, !PT ;  /* 0x0000000100001812 */ /* 0x000fe200078ec0ff */
[----:B------:R-:W-:Y:S01]  /*7990*/  IMAD.MOV.U32 R26, RZ, RZ, RZ ;  /* 0x000000ffff1a7224 */ /* 0x000fe200078e00ff */
[----:B------:R-:W-:Y:S02]  /*79a0*/  R2UR UR4, R58 ;  /* 0x000000003a0472ca */ /* 0x000fe400000e0000 */
[----:B------:R-:W-:Y:S02]  /*79b0*/  CS2R R38, SRZ ;  /* 0x0000000000267805 */ /* 0x000fe4000001ff00 */
[----:B------:R-:W-:Y:S01]  /*79c0*/  ISETP.NE.U32.OR P6, PT, R0, 0x1, !P1 ;  /* 0x000000010000780c */ /* 0x000fe20004fc5470 */
[----:B------:R-:W-:Y:S01]  /*79d0*/  IMAD.U32 R63, RZ, RZ, UR8 ;  /* 0x00000008ff3f7e24 */ /* 0x000fe2000f8e00ff */
[----:B------:R-:W-:Y:S02]  /*79e0*/  R2UR UR6, R57 ;  /* 0x00000000390672ca */ /* 0x000fe400000e0000 */
[----:B------:R-:W-:Y:S02]  /*79f0*/  CS2R R36, SRZ ;  /* 0x0000000000247805 */ /* 0x000fe4000001ff00 */
[----:B------:R-:W-:Y:S02]  /*7a00*/  R2UR UR10, R59 ;  /* 0x000000003b0a72ca */ /* 0x000fe400000e0000 */
[----:B------:R-:W-:Y:S02]  /*7a10*/  CS2R R30, SRZ ;  /* 0x00000000001e7805 */ /* 0x000fe4000001ff00 */
[----:B------:R-:W-:Y:S02]  /*7a20*/  R2UR UR9, R56 ;  /* 0x00000000380972ca */ /* 0x000fe400000e0000 */
[----:B------:R-:W-:Y:S02]  /*7a30*/  CS2R R28, SRZ ;  /* 0x00000000001c7805 */ /* 0x000fe4000001ff00 */
[----:B------:R-:W-:Y:S01]  /*7a40*/  PLOP3.LUT P2, PT, PT, PT, UP1, 0x80, 0x8 ;  /* 0x000000000008781c */ /* 0x000fe20003f4f018 */
[----:B------:R-:W-:Y:S01]  /*7a50*/  VIADD R68, R67, UR44 ;  /* 0x0000002c43447c36 */ /* 0x000fe20008000000 */
[----:B------:R-:W-:Y:S01]  /*7a60*/  LOP3.LUT P4, R65, R45, 0xff, RZ, 0xc0, !PT ;  /* 0x000000ff2d417812 */ /* 0x000fe2000788c0ff */
[----:B------:R-:W-:Y:S01]  /*7a70*/  UIMAD.WIDE.U32 UR4, UR8, UR4, URZ ;  /* 0x00000004080472a5 */ /* 0x000fe2000f8e00ff */
[----:B------:R-:W-:Y:S02]  /*7a80*/  SEL R4, RZ, 0xffffffff, P3 ;  /* 0xffffffffff047807 */ /* 0x000fe40001800000 */
[----:B------:R-:W-:Y:S01]  /*7a90*/  @P6 SHF.L.U32 R0, R53, 0x1f, RZ ;  /* 0x0000001f35006819 */ /* 0x000fe200000006ff */
[----:B------:R-:W-:Y:S01]  /*7aa0*/  USHF.R.U32.HI UR5, URZ, UR6, UR5 ;  /* 0x00000006ff057299 */ /* 0x000fe20008011605 */
[----:B------:R-:W-:Y:S01]  /*7ab0*/  P2R R66, PR, RZ, 0x40 ;  /* 0x00000040ff427803 */ /* 0x000fe20000000000 */
[----:B------:R-:W-:Y:S01]  /*7ac0*/  UISETP.NE.AND UP0, UPT, UR10, 0x1, UPT ;  /* 0x000000010a00788c */ /* 0x000fe2000bf05270 */
[----:B------:R4:W2:Y:S03]  /*7ad0*/  @P6 SYNCS.PHASECHK.TRANS64.TRYWAIT P1, [UR44+0x1a0], R0 ;  /* 0x0001a000ff0065a7 */ /* 0x0008a6000802112c */
[----:B------:R-:W-:Y:S01]  /*7ae0*/  USEL UR5, UR8, UR5, !UP0 ;  /* 0x0000000508057287 */ /* 0x000fe2000c000000 */
[----:B------:R-:W-:Y:S01]  /*7af0*/  @P2 SEL R4, R3, R4, !P4 ;  /* 0x0000000403042207 */ /* 0x000fe20006000000 */
[----:B------:R-:W-:Y:S03]  /*7b00*/  UISETP.NE.AND UP0, UPT, UR9, 0x1, UPT ;  /* 0x000000010900788c */ /* 0x000fe6000bf05270 */
[----:B------:R-:W-:Y:S01]  /*7b10*/  LOP3.LUT R4, R4, 0x1, RZ, 0xc0, !PT ;  /* 0x0000000104047812 */ /* 0x000fe200078ec0ff */
[----:B------:R-:W-:Y:S02]  /*7b20*/  IMAD R6, RZ, RZ, -UR5 ;  /* 0x80000005ff067e24 */ /* 0x000fe4000f8e02ff */
[----:B------:R-:W-:Y:S01]  /*7b30*/  IMAD.U32 R62, RZ, RZ, UR5 ;  /* 0x00000005ff3e7e24 */ /* 0x000fe2000f8e00ff */
[----:B------:R-:W-:Y:S01]  /*7b40*/  ISETP.NE.U32.AND P5, PT, R4, 0x1, PT ;  /* 0x000000010400780c */ /* 0x000fe20003fa5070 */
[----:B------:R-:W-:Y:S03]  /*7b50*/  IMAD R63, R6, UR10, R63 ;  /* 0x0000000a063f7c24 */ /* 0x000fe6000f8e023f */
[----:B------:R-:W-:Y:S02]  /*7b60*/  P2R R70, PR, RZ, 0x20 ;  /* 0x00000020ff467803 */ /* 0x000fe40000000000 */
[----:B----4-:R-:W-:Y:S04]  /*7b70*/  SHF.L.U32 R0, R52, 0x1f, RZ ;  /* 0x0000001f34007819 */ /* 0x010fe800000006ff */
[----:B------:R4:W4:Y:S01]  /*7b80*/  SYNCS.PHASECHK.TRANS64.TRYWAIT P0, [R64+URZ+0x200], R0 ;  /* 0x00020000400075a7 */ /* 0x00092200080011ff */
[----:B-1----:R-:W-:Y:S07]  /*7b90*/  UIMAD.WIDE.U32 UR6, UR5, UR12, URZ ;  /* 0x0000000c050672a5 */ /* 0x002fee000f8e00ff */
[----:B------:R-:W-:Y:S02]  /*7ba0*/  UMOV UR4, UR7 ;  /* 0x0000000700047c82 */ /* 0x000fe40008000000 */
[----:B------:R-:W-:Y:S04]  /*7bb0*/  USHF.R.U32.HI UR4, URZ, UR13, UR4 ;  /* 0x0000000dff047299 */ /* 0x000fe80008011604 */
[----:B------:R-:W-:Y:S02]  /*7bc0*/  USEL UR4, UR5, UR4, !UP0 ;  /* 0x0000000405047287 */ /* 0x000fe4000c000000 */
[----:B------:R-:W-:Y:S02]  /*7bd0*/  UISETP.NE.AND UP0, UPT, UR14, 0x1, UPT ;  /* 0x000000010e00788c */ /* 0x000fe4000bf05270 */
[----:B------:R-:W-:Y:S02]  /*7be0*/  UIMAD.WIDE.U32 UR6, UR4, UR15, URZ ;  /* 0x0000000f040672a5 */ /* 0x000fe4000f8e00ff */
[----:B------:R-:W-:Y:S02]  /*7bf0*/  IMAD.U32 R61, RZ, RZ, UR4 ;  /* 0x00000004ff3d7e24 */ /* 0x000fe4000f8e00ff */
[----:B------:R-:W-:Y:S01]  /*7c00*/  IMAD R5, RZ, RZ, -UR4 ;  /* 0x80000004ff057e24 */ /* 0x000fe2000f8e02ff */
[----:B------:R-:W-:Y:S01]  /*7c10*/  PLOP3.LUT P2, PT, PT, PT, UP0, 0x80, 0x8 ;  /* 0x000000000008781c */ /* 0x000fe20003f4f008 */
[----:B------:R-:W-:Y:S01]  /*7c20*/  IMAD.U32 R60, RZ, RZ, UR4 ;  /* 0x00000004ff3c7e24 */ /* 0x000fe2000f8e00ff */
[----:B------:R-:W-:Y:S01]  /*7c30*/  UMOV UR6, UR7 ;  /* 0x0000000700067c82 */ /* 0x000fe20008000000 */
[----:B------:R-:W-:Y:S01]  /*7c40*/  IMAD R62, R5, UR9, R62 ;  /* 0x00000009053e7c24 */ /* 0x000fe2000f8e023e */
[----:B---3--:R-:W-:Y:S06]  /*7c50*/  USHF.R.U32.HI UR6, URZ, UR11, UR6 ;  /* 0x0000000bff067299 */ /* 0x008fec0008011606 */
[----:B------:R-:W-:Y:S05]  /*7c60*/  SEL R61, R61, UR6, !P2 ;  /* 0x000000063d3d7c07 */ /* 0x000fea000d000000 */
[----:B------:R-:W-:Y:S04]  /*7c70*/  IMAD.MOV R3, RZ, RZ, -R61 ;  /* 0x000000ffff037224 */ /* 0x000fe800078e0a3d */
[----:B------:R-:W-:Y:S01]  /*7c80*/  IMAD R60, R3, UR14, R60 ;  /* 0x0000000e033c7c24 */ /* 0x000fe2000f8e023c */
[----:B--2---:R-:W-:Y:S01]  /*7c90*/  @P6 SEL R69, RZ, 0x1, !P1 ;  /* 0x00000001ff456807 */ /* 0x004fe20004800000 */
[----:B------:R-:W-:Y:S06]  /*7ca0*/  @!P6 BRA `(.L_x_125) ;  /* 0x000000000058e947 */ /* 0x000fec0003800000 */
[----:B------:R-:W-:Y:S01]  /*7cb0*/  VIADD R2, R68, 0x300 ;  /* 0x0000030044027836 */ /* 0x000fe20000000000 */
[----:B------:R-:W-:Y:S01]  /*7cc0*/  LOP3.LUT P6, RZ, R44, 0x40, RZ, 0xc0, !PT ;  /* 0x000000402cff7812 */ /* 0x000fe200078cc0ff */
[----:B------:R-:W-:Y:S01]  /*7cd0*/  BSSY B0, `(.L_x_126) ;  /* 0x000000e000007945 */ /* 0x000fe20003800000 */
[----:B------:R-:W-:Y:S01]  /*7ce0*/  ISETP.NE.AND P2, PT, R69, RZ, PT ;  /* 0x000000ff4500720c */ /* 0x000fe20003f45270 */
[----:B------:R-:W-:Y:S01]  /*7cf0*/  @P5 VIADD R4, R68, 0x310 ;  /* 0x0000031044045836 */ /* 0x000fe20000000000 */
[----:B------:R-:W-:Y:S01]  /*7d00*/  PLOP3.LUT P1, PT, PT, PT, PT, 0x8, 0x80 ;  /* 0x000000000080781c */ /* 0x000fe20003f2e170 */
[----:B------:R-:W-:Y:S01]  /*7d10*/  IMAD.MOV.U32 R39, RZ, RZ, RZ ;  /* 0x000000ffff277224 */ /* 0x000fe200078e00ff */
[----:B------:R-:W-:Y:S02]  /*7d20*/  @P5 PLOP3.LUT P1, PT, P6, PT, PT, 0x80, 0x8 ;  /* 0x000000000008581c */ /* 0x000fe4000372f070 */
[----:B------:R-:W-:Y:S02]  /*7d30*/  CS2R R36, SRZ ;  /* 0x0000000000247805 */ /* 0x000fe4000001ff00 */
[----:B------:R-:W-:Y:S02]  /*7d40*/  CS2R R30, SRZ ;  /* 0x00000000001e7805 */ /* 0x000fe4000001ff00 */
[----:B------:R-:W-:Y:S07]  /*7d50*/  CS2R R28, SRZ ;  /* 0x00000000001c7805 */ /* 0x000fee000001ff00 */
[----:B------:R-:W-:Y:S01]  /*7d60*/  @P1 VIADD R4, R2, 0xfffffff0 ;  /* 0xfffffff002041836 */ /* 0x000fe20000000000 */
[----:B------:R-:W-:Y:S06]  /*7d70*/  @P2 BRA `(.L_x_127) ;  /* 0x00000000000c2947 */ /* 0x000fec0003800000 */
[----:B------:R-:W-:Y:S04]  /*7d80*/  SHF.L.U32 R3, R53, 0x1f, RZ ;  /* 0x0000001f35037819 */ /* 0x000fe800000006ff */
[----:B------:R-:W1:Y:S02]  /*7d90*/  SYNCS.PHASECHK.TRANS64.TRYWAIT P1, [UR44+0x1a0], R3 ;  /* 0x0001a003ff0075a7 */ /* 0x000e64000802112c */
[----:B-1----:R-:W-:Y:S05]  /*7da0*/  @!P1 BRA `(.L_x_128) ;  /* 0x0000003800109947 */ /* 0x002fea0003800000 */
.L_x_127:
[----:B------:R-:W-:Y:S05]  /*7db0*/  BSYNC B0 ;  /* 0x0000000000007941 */ /* 0x000fea0003800000 */
.L_x_126:
[----:B------:R-:W-:Y:S01]  /*7dc0*/  ISETP.NE.AND P1, PT, R70, RZ, PT ;  /* 0x000000ff4600720c */ /* 0x000fe20003f25270 */
[----:B------:R-:W-:Y:S11]  /*7dd0*/  HFMA2 R26, -RZ, RZ, 0, 5.9604644775390625e-08 ;  /* 0x00000001ff1a7431 */ /* 0x000ff600000001ff */
[----:B------:R-:W-:Y:S01]  /*7de0*/  @!UPT UIADD3 URZ, UPT, UPT, URZ, URZ, URZ ;  /* 0x000000fffffff290 */ /* 0x000fe2000fffe0ff */
[----:B------:R2:W3:Y:S04]  /*7df0*/  @P1 LDS.128 R36, [R4] ;  /* 0x0000000004241984 */ /* 0x0004e80000000c00 */
[----:B------:R2:W1:Y:S02]  /*7e00*/  @P1 LDS.128 R28, [R67+UR44+0x300] ;  /* 0x0003002c431c1984 */ /* 0x0004640008000c00 */
.L_x_125:
[----:B------:R-:W-:Y:S05]  /*7e10*/  BSYNC B1 ;  /* 0x0000000000017941 */ /* 0x000fea0003800000 */
.L_x_124:
[----:B-1----:R-:W-:Y:S04]  /*7e20*/  SHF.R.U32.HI R2, RZ, 0x15, R25 ;  /* 0x00000015ff027819 */ /* 0x002fe80000011619 */
[----:B------:R-:W-:Y:S01]  /*7e30*/  LOP3.LUT P1, RZ, R2, 0x3, R46, 0x48, !PT ;  /* 0x0000000302ff7812 */ /* 0x000fe2000782482e */
[----:B------:R-:W-:Y:S01]  /*7e40*/  @!UPT UIADD3 URZ, UPT, UPT, URZ, URZ, URZ ;  /* 0x000000fffffff290 */ /* 0x000fe2000fffe0ff */
[----:B----4-:R-:W-:Y:S11]  /*7e50*/  @P0 BRA `(.L_x_129) ;  /* 0x0000000000080947 */ /* 0x010ff60003800000 */
[----:B------:R-:W1:Y:S02]  /*7e60*/  SYNCS.PHASECHK.TRANS64.TRYWAIT P0, [R64+URZ+0x200], R0 ;  /* 0x00020000400075a7 */ /* 0x000e6400080011ff */
[----:B-1----:R-:W-:Y:S05]  /*7e70*/  @!P0 BRA `(.L_x_130) ;  /* 0x0000003400f48947 */ /* 0x002fea0003800000 */
.L_x_129:
[----:B------:R-:W-:Y:S05]  /*7e80*/  @!P1 BRA `(.L_x_131) ;  /* 0x0000000000409947 */ /* 0x000fea0003800000 */
[----:B------:R-:W4:Y:S01]  /*7e90*/  LDCU.64 UR8, c[0x4][0x70] ;  /* 0x01000e00ff0877ac */ /* 0x000f220008000a00 */
[----:B------:R-:W-:Y:S01]  /*7ea0*/  MOV R3, 0x0 ;  /* 0x0000000000037802 */ /* 0x000fe20000000f00 */
[----:B------:R-:W-:Y:S02]  /*7eb0*/  HFMA2 R12, -RZ, RZ, 0, 5.9604644775390625e-08 ;  /* 0x00000001ff0c7431 */ /* 0x000fe400000001ff */
[----:B------:R-:W-:Y:S02]  /*7ec0*/  IMAD.MOV.U32 R8, RZ, RZ, 0x192 ;  /* 0x00000192ff087424 */ /* 0x000fe400078e00ff */
[----:B------:R-:W-:Y:S01]  /*7ed0*/  IMAD.MOV.U32 R13, RZ, RZ, RZ ;  /* 0x000000ffff0d7224 */ /* 0x000fe200078e00ff */
[----:B------:R-:W5:Y:S01]  /*7ee0*/  LDCU.64 UR6, c[0x4][0x78] ;  /* 0x01000f00ff0677ac */ /* 0x000f620008000a00 */
[----:B------:R-:W1:Y:S01]  /*7ef0*/  LDC.64 R2, c[0x4][R3] ;  /* 0x0100000003027b82 */ /* 0x000e620000000a00 */
[----:B------:R-:W3:Y:S01]  /*7f00*/  LDCU.64 UR4, c[0x4][0x10] ;  /* 0x01000200ff0477ac */ /* 0x000ee20008000a00 */
[----:B----4-:R-:W-:Y:S01]  /*7f10*/  MOV R5, UR9 ;  /* 0x0000000900057c02 */ /* 0x010fe20008000f00 */
[----:B--2---:R-:W-:Y:S01]  /*7f20*/  IMAD.U32 R4, RZ, RZ, UR8 ;  /* 0x00000008ff047e24 */ /* 0x004fe2000f8e00ff */
[----:B-----5:R-:W-:Y:S01]  /*7f30*/  MOV R7, UR7 ;  /* 0x0000000700077c02 */ /* 0x020fe20008000f00 */
[----:B------:R-:W-:Y:S01]  /*7f40*/  IMAD.U32 R6, RZ, RZ, UR6 ;  /* 0x00000006ff067e24 */ /* 0x000fe2000f8e00ff */
[----:B---3--:R-:W-:Y:S01]  /*7f50*/  MOV R11, UR5 ;  /* 0x00000005000b7c02 */ /* 0x008fe20008000f00 */
[----:B------:R-:W-:Y:S02]  /*7f60*/  IMAD.U32 R10, RZ, RZ, UR4 ;  /* 0x00000004ff0a7e24 */ /* 0x000fe4000f8e00ff */
[----:B------:R-:W-:Y:S07]  /*7f70*/  LEPC R20, `(.L_x_131) ;  /* 0x000000001014794e */ /* 0x000fee0000000000 */
[----:B-1----:R-:W-:Y:S05]  /*7f80*/  CALL.ABS.NOINC R2 ;  /* 0x0000000002007343 */ /* 0x002fea0003c00000 */
.L_x_131:
[----:B------:R-:W-:Y:S05]  /*7f90*/  WARPSYNC.ALL ;  /* 0x0000000000007948 */ /* 0x000fea0003800000 */
[----:B------:R-:W-:Y:S01]  /*7fa0*/  R2UR UR4, R25 ;  /* 0x00000000190472ca */ /* 0x000fe200000e0000 */
[--C-:B------:R-:W-:Y:S01]  /*7fb0*/  HADD2.F32 R3, -RZ, R28.reuse.H0_H0 ;  /* 0x2000001cff037230 */ /* 0x100fe20000004100 */
[----:B------:R-:W-:Y:S01]  /*7fc0*/  MOV R72, 0x10 ;  /* 0x0000001000487802 */ /* 0x000fe20000000f00 */
[--C-:B------:R-:W-:Y:S01]  /*7fd0*/  HADD2.F32 R20, -RZ, R29.reuse.H0_H0 ;  /* 0x2000001dff147230 */ /* 0x100fe20000004100 */
[----:B------:R-:W-:Y:S01]  /*7fe0*/  LOP3.LUT P6, RZ, R44, 0x40, RZ, 0xc0, !PT ;  /* 0x000000402cff7812 */ /* 0x000fe200078cc0ff */
[----:B------:R-:W-:Y:S01]  /*7ff0*/  BSSY.RECONVERGENT B0, `(.L_x_132) ;  /* 0x0000058000007945 */ /* 0x000fe20003800200 */
[----:B------:R-:W-:Y:S02]  /*8000*/  ISETP.NE.AND P0, PT, R55, RZ, PT ;  /* 0x000000ff3700720c */ /* 0x000fe40003f05270 */
[----:B------:R-:W-:Y:S04]  /*8010*/  SEL R72, R72, 0xfffffff0, !P6 ;  /* 0xfffffff048487807 */ /* 0x000fe80007000000 */
[----:B------:R-:W-:Y:S01]  /*8020*/  IADD3 R68, PT, PT, R68, R72, RZ ;  /* 0x0000004844447210 */ /* 0x000fe20007ffe0ff */
[----:B--2---:R-:W1:Y:S02]  /*8030*/  LDTM.x16 R4, tmem[UR4] ;  /* 0x00000004000479ee */ /* 0x004e640008240000 */
[C---:B-1----:R-:W-:Y:S01]  /*8040*/  FMUL R0, R24.reuse, R4 ;  /* 0x0000000418007220 */ /* 0x042fe20000400000 */
[----:B------:R-:W-:Y:S02]  /*8050*/  HADD2.F32 R4, -RZ, R28.H1_H1 ;  /* 0x3000001cff047230 */ /* 0x000fe40000004100 */
[C---:B------:R-:W-:Y:S01]  /*8060*/  FMUL R2, R24.reuse, R5 ;  /* 0x0000000518027220 */ /* 0x040fe20000400000 */
[C---:B------:R-:W-:Y:S01]  /*8070*/  FMUL R5, R24.reuse, R9 ;  /* 0x0000000918057220 */ /* 0x040fe20000400000 */
[C---:B------:R-:W-:Y:S01]  /*8080*/  FFMA R0, R27.reuse, R3, R0 ;  /* 0x000000031b007223 */ /* 0x040fe20000000000 */
[C---:B------:R-:W-:Y:S01]  /*8090*/  FMUL R9, R24.reuse, R13 ;  /* 0x0000000d18097220 */ /* 0x040fe20000400000 */
[C---:B------:R-:W-:Y:S01]  /*80a0*/  FFMA R2, R27.reuse, R4, R2 ;  /* 0x000000041b027223 */ /* 0x040fe20000000002 */
[C---:B------:R-:W-:Y:S01]  /*80b0*/  FMUL R4, R24.reuse, R8 ;  /* 0x0000000818047220 */ /* 0x040fe20000400000 */
[C---:B------:R-:W-:Y:S01]  /*80c0*/  FMUL R8, R24.reuse, R12 ;  /* 0x0000000c18087220 */ /* 0x040fe20000400000 */
[C---:B------:R-:W-:Y:S01]  /*80d0*/  FMUL R12, R24.reuse, R16 ;  /* 0x00000010180c7220 */ /* 0x040fe20000400000 */
[C---:B------:R-:W-:Y:S01]  /*80e0*/  FMUL R3, R24.reuse, R6 ;  /* 0x0000000618037220 */ /* 0x040fe20000400000 */
[----:B------:R-:W-:Y:S01]  /*80f0*/  FMUL R13, R24, R17 ;  /* 0x00000011180d7220 */ /* 0x000fe20000400000 */
[----:B------:R-:W-:Y:S01]  /*8100*/  HADD2.F32 R16, -RZ, R29.H1_H1 ;  /* 0x3000001dff107230 */ /* 0x000fe20000004100 */
[----:B------:R-:W-:Y:S01]  /*8110*/  F2FP.F16.F32.PACK_AB R32, R2, R0 ;  /* 0x000000000220723e */ /* 0x000fe200000000ff */
[C---:B------:R-:W-:Y:S01]  /*8120*/  FMUL R7, R24.reuse, R7 ;  /* 0x0000000718077220 */ /* 0x040fe20000400000 */
[--C-:B------:R-:W-:Y:S02]  /*8130*/  HADD2.F32 R17, -RZ, R30.reuse.H0_H0 ;  /* 0x2000001eff117230 */ /* 0x100fe40000004100 */
[C---:B------:R-:W-:Y:S01]  /*8140*/  FFMA R3, R27.reuse, R20, R3 ;  /* 0x000000141b037223 */ /* 0x040fe20000000003 */
[----:B------:R-:W-:Y:S02]  /*8150*/  HADD2.F32 R0, -RZ, R30.H1_H1 ;  /* 0x3000001eff007230 */ /* 0x000fe40000004100 */
[C---:B------:R-:W-:Y:S01]  /*8160*/  FFMA R7, R27.reuse, R16, R7 ;  /* 0x000000101b077223 */ /* 0x040fe20000000007 */
[--C-:B------:R-:W-:Y:S02]  /*8170*/  HADD2.F32 R2, -RZ, R31.reuse.H0_H0 ;  /* 0x2000001fff027230 */ /* 0x100fe40000004100 */
[C---:B------:R-:W-:Y:S01]  /*8180*/  FFMA R4, R27.reuse, R17, R4 ;  /* 0x000000111b047223 */ /* 0x040fe20000000004 */
[C---:B------:R-:W-:Y:S01]  /*8190*/  FMUL R6, R24.reuse, R10 ;  /* 0x0000000a18067220 */ /* 0x040fe20000400000 */
[C---:B------:R-:W-:Y:S01]  /*81a0*/  FFMA R5, R27.reuse, R0, R5 ;  /* 0x000000001b057223 */ /* 0x040fe20000000005 */
[----:B------:R-:W-:Y:S02]  /*81b0*/  HADD2.F32 R16, -RZ, R31.H1_H1 ;  /* 0x3000001fff107230 */ /* 0x000fe40000004100 */
[C---:B------:R-:W-:Y:S01]  /*81c0*/  FMUL R11, R24.reuse, R11 ;  /* 0x0000000b180b7220 */ /* 0x040fe20000400000 */
[--C-:B---3--:R-:W-:Y:S02]  /*81d0*/  HADD2.F32 R0, -RZ, R36.reuse.H0_H0 ;  /* 0x20000024ff007230 */ /* 0x108fe40000004100 */
[----:B------:R-:W-:Y:S01]  /*81e0*/  FFMA R6, R27, R2, R6 ;  /* 0x000000021b067223 */ /* 0x000fe20000000006 */
[----:B------:R-:W-:Y:S01]  /*81f0*/  F2FP.F16.F32.PACK_AB R33, R7, R3 ;  /* 0x000000030721723e */ /* 0x000fe200000000ff */
[C---:B------:R-:W-:Y:S01]  /*8200*/  FFMA R11, R27.reuse, R16, R11 ;  /* 0x000000101b0b7223 */ /* 0x040fe2000000000b */
[----:B------:R-:W-:Y:S02]  /*8210*/  HADD2.F32 R2, -RZ, R36.H1_H1 ;  /* 0x30000024ff027230 */ /* 0x000fe40000004100 */
[C---:B------:R-:W-:Y:S01]  /*8220*/  FFMA R8, R27.reuse, R0, R8 ;  /* 0x000000001b087223 */ /* 0x040fe20000000008 */
[--C-:B------:R-:W-:Y:S02]  /*8230*/  HADD2.F32 R3, -RZ, R37.reuse.H0_H0 ;  /* 0x20000025ff037230 */ /* 0x100fe40000004100 */
[C---:B------:R-:W-:Y:S01]  /*8240*/  FMUL R10, R24.reuse, R14 ;  /* 0x0000000e180a7220 */ /* 0x040fe20000400000 */
[----:B------:R-:W-:Y:S02]  /*8250*/  HADD2.F32 R0, -RZ, R37.H1_H1 ;  /* 0x30000025ff007230 */ /* 0x000fe40000004100 */
[C---:B------:R-:W-:Y:S01]  /*8260*/  FMUL R15, R24.reuse, R15 ;  /* 0x0000000f180f7220 */ /* 0x040fe20000400000 */
[C---:B------:R-:W-:Y:S01]  /*8270*/  FFMA R9, R27.reuse, R2, R9 ;  /* 0x000000021b097223 */ /* 0x040fe20000000009 */
[C---:B------:R-:W-:Y:S01]  /*8280*/  FFMA R10, R27.reuse, R3, R10 ;  /* 0x000000031b0a7223 */ /* 0x040fe2000000000a */
[--C-:B------:R-:W-:Y:S02]  /*8290*/  HADD2.F32 R2, -RZ, R38.reuse.H0_H0 ;  /* 0x20000026ff027230 */ /* 0x100fe40000004100 */
[----:B------:R-:W-:Y:S01]  /*82a0*/  FFMA R15, R27, R0, R15 ;  /* 0x000000001b0f7223 */ /* 0x000fe2000000000f */
[----:B------:R-:W-:Y:S01]  /*82b0*/  HADD2.F32 R3, -RZ, R38.H1_H1 ;  /* 0x30000026ff037230 */ /* 0x000fe20000004100 */
[----:B------:R-:W-:Y:S01]  /*82c0*/  F2FP.F16.F32.PACK_AB R34, R5, R4 ;  /* 0x000000040522723e */ /* 0x000fe200000000ff */
[--C-:B------:R-:W-:Y:S02]  /*82d0*/  HADD2.F32 R0, -RZ, R39.reuse.H0_H0 ;  /* 0x20000027ff007230 */ /* 0x100fe40000004100 */
[C---:B------:R-:W-:Y:S01]  /*82e0*/  FMUL R14, R24.reuse, R18 ;  /* 0x00000012180e7220 */ /* 0x040fe20000400000 */
[----:B------:R-:W-:Y:S02]  /*82f0*/  HADD2.F32 R4, -RZ, R39.H1_H1 ;  /* 0x30000027ff047230 */ /* 0x000fe40000004100 */
[----:B------:R-:W-:Y:S01]  /*8300*/  FMUL R19, R24, R19 ;  /* 0x0000001318137220 */ /* 0x000fe20000400000 */
[----:B------:R-:W-:Y:S01]  /*8310*/  F2FP.F16.F32.PACK_AB R35, R11, R6 ;  /* 0x000000060b23723e */ /* 0x000fe200000000ff */
[C---:B------:R-:W-:Y:S01]  /*8320*/  FFMA R12, R27.reuse, R2, R12 ;  /* 0x000000021b0c7223 */ /* 0x040fe2000000000c */
[C---:B------:R-:W-:Y:S01]  /*8330*/  FFMA R13, R27.reuse, R3, R13 ;  /* 0x000000031b0d7223 */ /* 0x040fe2000000000d */
[C---:B------:R-:W-:Y:S01]  /*8340*/  FFMA R14, R27.reuse, R0, R14 ;  /* 0x000000001b0e7223 */ /* 0x040fe2000000000e */
[----:B------:R-:W-:Y:S01]  /*8350*/  FFMA R19, R27, R4, R19 ;  /* 0x000000041b137223 */ /* 0x000fe20000000013 */
[----:B------:R1:W-:Y:S01]  /*8360*/  STS.128 [R67+UR44+0x300], R32 ;  /* 0x0003002043007988 */ /* 0x0003e20008000c2c */
[----:B------:R-:W-:Y:S02]  /*8370*/  F2FP.F16.F32.PACK_AB R8, R9, R8 ;  /* 0x000000080908723e */ /* 0x000fe400000000ff */
[----:B------:R-:W-:Y:S02]  /*8380*/  F2FP.F16.F32.PACK_AB R9, R15, R10 ;  /* 0x0000000a0f09723e */ /* 0x000fe400000000ff */
[----:B------:R-:W-:Y:S02]  /*8390*/  F2FP.F16.F32.PACK_AB R10, R13, R12 ;  /* 0x0000000c0d0a723e */ /* 0x000fe400000000ff */
[----:B------:R-:W-:Y:S05]  /*83a0*/  F2FP.F16.F32.PACK_AB R11, R19, R14 ;  /* 0x0000000e130b723e */ /* 0x000fea00000000ff */
[----:B------:R1:W-:Y:S01]  /*83b0*/  STS.128 [R68+0x300], R8 ;  /* 0x0003000844007388 */ /* 0x0003e20000000c00 */
[----:B------:R-:W-:Y:S01]  /*83c0*/  @!PT LDS RZ, [RZ] ;  /* 0x00000000fffff984 */ /* 0x000fe20000000800 */
[----:B------:R-:W-:Y:S01]  /*83d0*/  @!PT LDS RZ, [RZ] ;  /* 0x00000000fffff984 */ /* 0x000fe20000000800 */
[----:B------:R-:W-:Y:S01]  /*83e0*/  @!PT LDS RZ, [RZ] ;  /* 0x00000000fffff984 */ /* 0x000fe20000000800 */
[----:B------:R-:W-:Y:S01]  /*83f0*/  @!PT LDS RZ, [RZ] ;  /* 0x00000000fffff984 */ /* 0x000fe20000000800 */
[----:B------:R2:W-:Y:S07]  /*8400*/  MEMBAR.ALL.CTA ;  /* 0x0000000000007992 */ /* 0x0005ee0000008000 */
[----:B--2---:R-:W2:Y:S02]  /*8410*/  FENCE.VIEW.ASYNC.S ;  /* 0x00000000000073c6 */ /* 0x004ea40000000000 */
[----:B--2---:R-:W-:Y:S06]  /*8420*/  BAR.SYNC.DEFER_BLOCKING 0x1, 0x80 ;  /* 0x0042000000007b1d */ /* 0x004fec0000010000 */
[----:B------:R-:W-:Y:S05]  /*8430*/  @P0 BRA `(.L_x_133) ;  /* 0x00000000004c0947 */ /* 0x000fea0003800000 */
[----:B------:R-:W-:Y:S01]  /*8440*/  UIADD3 UR4, UPT, UPT, UR44, 0x300, URZ ;  /* 0x000003002c047890 */ /* 0x000fe2000fffe0ff */
[----:B------:R-:W-:Y:S01]  /*8450*/  R2UR UR10, R63 ;  /* 0x000000003f0a72ca */ /* 0x000fe200000e0000 */
[----:B------:R-:W-:Y:S01]  /*8460*/  UMOV UR9, UR46 ;  /* 0x0000002e00097c82 */ /* 0x000fe20008000000 */
[----:B------:R-:W-:Y:S01]  /*8470*/  R2UR UR11, R62 ;  /* 0x000000003e0b72ca */ /* 0x000fe200000e0000 */
[----:B------:R-:W-:Y:S01]  /*8480*/  UIADD3 UR6, UPT, UPT, UR44, 0xb00, URZ ;  /* 0x00000b002c067890 */ /* 0x000fe2000fffe0ff */
[----:B------:R-:W-:Y:S01]  /*8490*/  R2UR UR12, R60 ;  /* 0x000000003c0c72ca */ /* 0x000fe200000e0000 */
[----:B------:R-:W-:Y:S01]  /*84a0*/  IMAD.U32 R50, RZ, RZ, UR4 ;  /* 0x00000004ff327e24 */ /* 0x000fe2000f8e00ff */
[----:B------:R-:W-:Y:S01]  /*84b0*/  R2UR UR13, R61 ;  /* 0x000000003d0d72ca */ /* 0x000fe200000e0000 */
[----:B------:R-:W-:Y:S02]  /*84c0*/  UIADD3 UR4, UP0, UPT, UR62, 0x780, URZ ;  /* 0x000007803e047890 */ /* 0x000fe4000ff1e0ff */
[----:B------:R-:W-:Y:S01]  /*84d0*/  UIADD3 UR7, UPT, UPT, UR46, 0x40, URZ ;  /* 0x000000402e077890 */ /* 0x000fe2000fffe0ff */
[----:B------:R-:W-:Y:S01]  /*84e0*/  R2UR UR8, R50 ;  /* 0x00000000320872ca */ /* 0x000fe200000e0000 */
[----:B------:R-:W-:Y:S11]  /*84f0*/  UIADD3.X UR5, UPT, UPT, URZ, UR63, URZ, UP0, !UPT ;  /* 0x0000003fff057290 */ /* 0x000ff600087fe4ff */
[----:B------:R-:W-:Y:S01]  /*8500*/  @!UPT UIADD3 URZ, UPT, UPT, URZ, URZ, URZ ;  /* 0x000000fffffff290 */ /* 0x000fe2000fffe0ff */
[----:B------:R2:W-:Y:S02]  /*8510*/  UTMASTG.5D.IM2COL [UR8], [UR4] ;  /* 0x00000008040073b5 */ /* 0x0005e40008060000 */
[----:B--2---:R-:W-:Y:S01]  /*8520*/  UMOV UR8, UR6 ;  /* 0x0000000600087c82 */ /* 0x004fe20008000000 */
[----:B------:R-:W-:Y:S02]  /*8530*/  UMOV UR9, UR7 ;  /* 0x0000000700097c82 */ /* 0x000fe40008000000 */
[----:B------:R2:W-:Y:S01]  /*8540*/  UTMASTG.5D.IM2COL [UR8], [UR4] ;  /* 0x00000008040073b5 */ /* 0x0005e20008060000 */
[----:B------:R0:W-:Y:S01]  /*8550*/  UTMACMDFLUSH ;  /* 0x00000000000079b7 */ /* 0x0001e20000000000 */
[----:B--2---:R-:W-:Y:S04]  /*8560*/  DEPBAR.LE SB0, 0x1 ;  /* 0x000080400000791a */ /* 0x004fe80000000000 */
.L_x_133:
[----:B------:R-:W-:Y:S05]  /*8570*/  BSYNC.RECONVERGENT B0 ;  /* 0x0000000000007941 */ /* 0x000fea0003800200 */
.L_x_132:
[----:B------:R-:W-:Y:S01]  /*8580*/  BAR.SYNC.DEFER_BLOCKING 0x1, 0x80 ;  /* 0x0042000000007b1d */ /* 0x000fe20000010000 */
[----:B------:R-:W-:Y:S01]  /*8590*/  ISETP.NE.AND P1, PT, R66, RZ, PT ;  /* 0x000000ff4200720c */ /* 0x000fe20003f25270 */
[----:B------:R-:W-:Y:S01]  /*85a0*/  UISETP.NE.AND UP0, UPT, UR49, URZ, UPT ;  /* 0x000000ff3100728c */ /* 0x000fe2000bf05270 */
[----:B------:R-:W-:Y:S11]  /*85b0*/  LEA R4, R26, UR44, 0x3 ;  /* 0x0000002c1a047c11 */ /* 0x000ff6000f8e18ff */
[----:B------:R-:W-:Y:S01]  /*85c0*/  @P1 SHF.L.U32 R3, R53, 0x1f, RZ ;  /* 0x0000001f35031819 */ /* 0x000fe200000006ff */
[----:B------:R-:W-:Y:S06]  /*85d0*/  BRA.U !UP0, `(.L_x_134) ;  /* 0x0000000108247547 */ /* 0x000fec000b800000 */
[----:B------:R-:W2:Y:S01]  /*85e0*/  S2R R0, SR_CgaCtaId ;  /* 0x0000000000007919 */ /* 0x000ea20000008800 */
[----:B------:R-:W-:Y:S01]  /*85f0*/  IMAD.U32 R2, RZ, RZ, UR47 ;  /* 0x0000002fff027e24 */ /* 0x000fe2000f8e00ff */
[----:B------:R-:W-:Y:S04]  /*8600*/  UIADD3 UR4, UPT, UPT, UR47, 0x1, URZ ;  /* 0x000000012f047890 */ /* 0x000fe8000fffe0ff */
[----:B------:R-:W-:Y:S01]  /*8610*/  @P1 LEA R2, R2, UR44, 0x3 ;  /* 0x0000002c02021c11 */ /* 0x000fe2000f8e18ff */
[----:B------:R-:W-:Y:S04]  /*8620*/  UISETP.NE.AND UP0, UPT, UR4, 0x4, UPT ;  /* 0x000000040400788c */ /* 0x000fe8000bf05270 */
[----:B------:R-:W-:Y:S01]  /*8630*/  @P1 VIADD R2, R2, 0x1c0 ;  /* 0x000001c002021836 */ /* 0x000fe20000000000 */
[----:B------:R-:W-:Y:S04]  /*8640*/  USEL UR47, UR4, URZ, UP0 ;  /* 0x000000ff042f7287 */ /* 0x000fe80008000000 */
[----:B--2---:R-:W-:Y:S04]  /*8650*/  @P1 PRMT R0, R0, 0x654, R2 ;  /* 0x0000065400001816 */ /* 0x004fe80000000002 */
[----:B------:R2:W-:Y:S04]  /*8660*/  @P1 SYNCS.ARRIVE.TRANS64.RED.A1T0 RZ, [R0+URZ], RZ ;  /* 0x000000ff00ff19a7 */ /* 0x0005e800081004ff */
.L_x_134:
[----:B------:R-:W3:Y:S01]  /*8670*/  @P1 SYNCS.PHASECHK.TRANS64.TRYWAIT P0, [R4+URZ+0x1a0], R3 ;  /* 0x0001a003040015a7 */ /* 0x000ee200080011ff */
[----:B------:R-:W-:Y:S01]  /*8680*/  BSSY B1, `(.L_x_135) ;  /* 0x0000012000017945 */ /* 0x000fe20003800000 */
[----:B---3--:R-:W-:Y:S03]  /*8690*/  @P1 SEL R69, RZ, 0x1, !P0 ;  /* 0x00000001ff451807 */ /* 0x008fe60004000000 */
[----:B------:R-:W-:Y:S05]  /*86a0*/  @!P1 BRA `(.L_x_136) ;  /* 0x00000000003c9947 */ /* 0x000fea0003800000 */
[----:B------:R-:W-:Y:S01]  /*86b0*/  ISETP.NE.AND P1, PT, R70, RZ, PT ;  /* 0x000000ff4600720c */ /* 0x000fe20003f25270 */
[----:B------:R-:W-:Y:S01]  /*86c0*/  BSSY B0, `(.L_x_137) ;  /* 0x0000009000007945 */ /* 0x000fe20003800000 */
[----:B------:R-:W-:Y:S11]  /*86d0*/  ISETP.NE.AND P0, PT, R69, RZ, PT ;  /* 0x000000ff4500720c */ /* 0x000ff60003f05270 */
[----:B------:R-:W-:Y:S05]  /*86e0*/  @P1 IMAD R3, R26, 0x1000, R67 ;  /* 0x000010001a031824 */ /* 0x000fea00078e0243 */
[----:B------:R-:W-:Y:S05]  /*86f0*/  @P1 IADD3 R2, PT, PT, R3, UR44, RZ ;  /* 0x0000002c03021c10 */ /* 0x000fea000fffe0ff */
[----:B------:R-:W-:Y:S01]  /*8700*/  @P1 IMAD.IADD R2, R72, 0x1, R2 ;  /* 0x0000000148021824 */ /* 0x000fe200078e0202 */
[----:B------:R-:W-:Y:S06]  /*8710*/  @P0 BRA `(.L_x_138) ;  /* 0x00000000000c0947 */ /* 0x000fec0003800000 */
[----:B--2---:R-:W-:Y:S04]  /*8720*/  SHF.L.U32 R0, R53, 0x1f, RZ ;  /* 0x0000001f35007819 */ /* 0x004fe800000006ff */
[----:B------:R-:W2:Y:S02]  /*8730*/  SYNCS.PHASECHK.TRANS64.TRYWAIT P0, [R4+URZ+0x1a0], R0 ;  /* 0x0001a000040075a7 */ /* 0x000ea400080011ff */
[----:B--2---:R-:W-:Y:S05]  /*8740*/  @!P0 BRA `(.L_x_139) ;  /* 0x0000002c00d48947 */ /* 0x004fea0003800000 */
.L_x_138:
[----:B------:R-:W-:Y:S05]  /*8750*/  BSYNC B0 ;  /* 0x0000000000007941 */ /* 0x000fea0003800000 */
.L_x_137:
[----:B------:R-:W-:Y:S02]  /*8760*/  ISETP.NE.AND P0, PT, R70, RZ, PT ;  /* 0x000000ff4600720c */ /* 0x000fe40003f05270 */
[----:B------:R-:W-:Y:S11]  /*8770*/  IADD3 R26, PT, PT, R26, 0x1, RZ ;  /* 0x000000011a1a7810 */ /* 0x000ff60007ffe0ff */
[----:B------:R3:W4:Y:S04]  /*8780*/  @P0 LDS.128 R28, [R3+UR44+0x300] ;  /* 0x0003002c031c0984 */ /* 0x0007280008000c00 */
[----:B------:R3:W1:Y:S02]  /*8790*/  @P0 LDS.128 R36, [R2+0x300] ;  /* 0x0003000002240984 */ /* 0x0006640000000c00 */
.L_x_136:
[----:B------:R-:W-:Y:S05]  /*87a0*/  BSYNC B1 ;  /* 0x0000000000017941 */ /* 0x000fea0003800000 */
.L_x_135:
[----:B--2---:R-:W-:Y:S05]  /*87b0*/  VIADD R0, R25, 0x10 ;  /* 0x0000001019007836 */ /* 0x004fea0000000000 */
[----:B------:R-:W-:Y:S04]  /*87c0*/  SHF.R.U32.HI R0, RZ, 0x15, R0 ;  /* 0x00000015ff007819 */ /* 0x000fe80000011600 */
[----:B------:R-:W-:Y:S11]  /*87d0*/  LOP3.LUT P0, RZ, R0, 0x3, R46, 0x48, !PT ;  /* 0x0000000300ff7812 */ /* 0x000ff6000780482e */
[----:B------:R-:W-:Y:S02]  /*87e0*/  @!UPT UIADD3 URZ, UPT, UPT, URZ, URZ, URZ ;  /* 0x000000fffffff290 */ /* 0x000fe4000fffe0ff */
[----:B------:R-:W-:Y:S05]  /*87f0*/  @!P0 BRA `(.L_x_140) ;  /* 0x0000000000408947 */ /* 0x000fea0003800000 */
[----:B------:R-:W2:Y:S01]  /*8800*/  LDCU.64 UR8, c[0x4][0x70] ;  /* 0x01000e00ff0877ac */ /* 0x000ea20008000a00 */
[----:B---3--:R-:W-:Y:S01]  /*8810*/  MOV R3, 0x0 ;  /* 0x0000000000037802 */ /* 0x008fe20000000f00 */
[----:B------:R-:W-:Y:S02]  /*8820*/  HFMA2 R12, -RZ, RZ, 0, 5.9604644775390625e-08 ;  /* 0x00000001ff0c7431 */ /* 0x000fe400000001ff */
[----:B-1----:R-:W-:Y:S02]  /*8830*/  IMAD.MOV.U32 R8, RZ, RZ, 0x192 ;  /* 0x00000192ff087424 */ /* 0x002fe400078e00ff */
[----:B------:R-:W-:Y:S01]  /*8840*/  IMAD.MOV.U32 R13, RZ, RZ, RZ ;  /* 0x000000ffff0d7224 */ /* 0x000fe200078e00ff */
[----:B------:R-:W1:Y:S01]  /*8850*/  LDCU.64 UR6, c[0x4][0x78] ;  /* 0x01000f00ff0677ac */ /* 0x000e620008000a00 */
[----:B------:R-:W3:Y:S01]  /*8860*/  LDC.64 R2, c[0x4][R3] ;  /* 0x0100000003027b82 */ /* 0x000ee20000000a00 */
[----:B------:R-:W5:Y:S01]  /*8870*/  LDCU.64 UR4, c[0x4][0x10] ;  /* 0x01000200ff0477ac */ /* 0x000f620008000a00 */
[----:B--2---:R-:W-:Y:S01]  /*8880*/  MOV R5, UR9 ;  /* 0x0000000900057c02 */ /* 0x004fe20008000f00 */
[----:B------:R-:W-:Y:S01]  /*8890*/  IMAD.U32 R4, RZ, RZ, UR8 ;  /* 0x00000008ff047e24 */ /* 0x000fe2000f8e00ff */
[----:B-1----:R-:W-:Y:S01]  /*88a0*/  MOV R7, UR7 ;  /* 0x0000000700077c02 */ /* 0x002fe20008000f00 */
[----:B------:R-:W-:Y:S01]  /*88b0*/  IMAD.U32 R6, RZ, RZ, UR6 ;  /* 0x00000006ff067e24 */ /* 0x000fe2000f8e00ff */
[----:B-----5:R-:W-:Y:S01]  /*88c0*/  MOV R11, UR5 ;  /* 0x00000005000b7c02 */ /* 0x020fe20008000f00 */
[----:B------:R-:W-:Y:S02]  /*88d0*/  IMAD.U32 R10, RZ, RZ, UR4 ;  /* 0x00000004ff0a7e24 */ /* 0x000fe4000f8e00ff */
[----:B------:R-:W-:Y:S07]  /*88e0*/  LEPC R20, `(.L_x_140) ;  /* 0x000000001014794e */ /* 0x000fee0000000000 */
[----:B---34-:R-:W-:Y:S05]  /*88f0*/  CALL.ABS.NOINC R2 ;  /* 0x0000000002007343 */ /* 0x018fea0003c00000 */
.L_x_140:
[----:B------:R-:W-:Y:S01]  /*8900*/  ISETP.NE.AND P6, PT, R66, RZ, PT ;  /* 0x000000ff4200720c */ /* 0x000fe20003fc5270 */
[----:B------:R-:W2:Y:S01]  /*8910*/  S2R R71, SR_CgaCtaId ;  /* 0x0000000000477919 */ /* 0x000ea20000008800 */
[----:B------:R-:W-:Y:S05]  /*8920*/  WARPSYNC.ALL ;  /* 0x0000000000007948 */ /* 0x000fea0003800000 */
[----:B------:R-:W-:Y:S01]  /*8930*/  R2UR UR4, R25 ;  /* 0x00000000190472ca */ /* 0x000fe200000e0000 */
[--C-:B---34-:R-:W-:Y:S01]  /*8940*/  HADD2.F32 R3, -RZ, R28.reuse.H0_H0 ;  /* 0x2000001cff037230 */ /* 0x118fe20000004100 */
[----:B------:R-:W-:Y:S01]  /*8950*/  ISETP.NE.AND P0, PT, R55, RZ, PT ;  /* 0x000000ff3700720c */ /* 0x000fe20003f05270 */
[--C-:B------:R-:W-:Y:S01]  /*8960*/  HADD2.F32 R20, -RZ, R29.reuse.H0_H0 ;  /* 0x2000001dff147230 */ /* 0x100fe20000004100 */
[----:B------:R-:W-:Y:S01]  /*8970*/  BSSY.RECONVERGENT B0, `(.L_x_141) ;  /* 0x0000058000007945 */ /* 0x000fe20003800200 */
[----:B------:R-:W-:Y:S08]  /*8980*/  HADD2.F32 R21, -RZ, R29.H1_H1 ;  /* 0x3000001dff157230 */ /* 0x000ff00000004100 */
[----:B-1----:R-:W1:Y:S02]  /*8990*/  LDTM.x16 R4, tmem[UR4+0x10] ;  /* 0x00001004000479ee */ /* 0x002e640008240000 */
        /* <DEDUP_REMOVED lines=9> */
[C---:B------:R-:W-:Y:S01]  /*8a30*/  FFMA R3, R27.reuse, R20, R3 ;  /* 0x000000141b037223 */ /* 0x040fe20000000003 */
[----:B------:R-:W-:Y:S01]  /*8a40*/  FFMA R7, R27, R21, R7 ;  /* 0x000000151b077223 */ /* 0x000fe20000000007 */
[----:B------:R-:W-:Y:S01]  /*8a50*/  FMUL R12, R24, R16 ;  /* 0x00000010180c7220 */ /* 0x000fe20000400000 */
[----:B------:R-:W-:Y:S01]  /*8a60*/  F2FP.F16.F32.PACK_AB R32, R2, R0 ;  /* 0x000000000220723e */ /* 0x000fe200000000ff */
[--C-:B------:R-:W-:Y:S02]  /*8a70*/  HADD2.F32 R16, -RZ, R30.reuse.H0_H0 ;  /* 0x2000001eff107230 */ /* 0x100fe40000004100 */
[C---:B------:R-:W-:Y:S01]  /*8a80*/  FMUL R5, R24.reuse, R9 ;  /* 0x0000000918057220 */ /* 0x040fe20000400000 */
[----:B------:R-:W-:Y:S01]  /*8a90*/  HADD2.F32 R0, -RZ, R30.H1_H1 ;  /* 0x3000001eff007230 */ /* 0x000fe20000004100 */
[----:B------:R-:W-:Y:S01]  /*8aa0*/  F2FP.F16.F32.PACK_AB R33, R7, R3 ;  /* 0x000000030721723e */ /* 0x000fe200000000ff */
[--C-:B------:R-:W-:Y:S02]  /*8ab0*/  HADD2.F32 R2, -RZ, R31.reuse.H0_H0 ;  /* 0x2000001fff027230 */ /* 0x100fe40000004100 */
[C---:B------:R-:W-:Y:S01]  /*8ac0*/  FMUL R6, R24.reuse, R10 ;  /* 0x0000000a18067220 */ /* 0x040fe20000400000 */
[----:B------:R-:W-:Y:S02]  /*8ad0*/  HADD2.F32 R3, -RZ, R31.H1_H1 ;  /* 0x3000001fff037230 */ /* 0x000fe40000004100 */
[C---:B------:R-:W-:Y:S01]  /*8ae0*/  FMUL R11, R24.reuse, R11 ;  /* 0x0000000b180b7220 */ /* 0x040fe20000400000 */
[C---:B------:R-:W-:Y:S01]  /*8af0*/  FFMA R4, R27.reuse, R16, R4 ;  /* 0x000000101b047223 */ /* 0x040fe20000000004 */
[C---:B------:R-:W-:Y:S01]  /*8b00*/  FFMA R5, R27.reuse, R0, R5 ;  /* 0x000000001b057223 */ /* 0x040fe20000000005 */
[C---:B------:R-:W-:Y:S01]  /*8b10*/  FFMA R6, R27.reuse, R2, R6 ;  /* 0x000000021b067223 */ /* 0x040fe20000000006 */
[--C-:B------:R-:W-:Y:S02]  /*8b20*/  HADD2.F32 R0, -RZ, R36.reuse.H0_H0 ;  /* 0x20000024ff007230 */ /* 0x100fe40000004100 */
[C---:B------:R-:W-:Y:S01]  /*8b30*/  FFMA R11, R27.reuse, R3, R11 ;  /* 0x000000031b0b7223 */ /* 0x040fe2000000000b */
[----:B------:R-:W-:Y:S02]  /*8b40*/  HADD2.F32 R2, -RZ, R36.H1_H1 ;  /* 0x30000024ff027230 */ /* 0x000fe40000004100 */
[C---:B------:R-:W-:Y:S01]  /*8b50*/  FMUL R9, R24.reuse, R13 ;  /* 0x0000000d18097220 */ /* 0x040fe20000400000 */
[--C-:B------:R-:W-:Y:S02]  /*8b60*/  HADD2.F32 R3, -RZ, R37.reuse.H0_H0 ;  /* 0x20000025ff037230 */ /* 0x100fe40000004100 */
[C---:B------:R-:W-:Y:S01]  /*8b70*/  FMUL R10, R24.reuse, R14 ;  /* 0x0000000e180a7220 */ /* 0x040fe20000400000 */
[C---:B------:R-:W-:Y:S01]  /*8b80*/  FFMA R8, R27.reuse, R0, R8 ;  /* 0x000000001b087223 */ /* 0x040fe20000000008 */
[C---:B------:R-:W-:Y:S01]  /*8b90*/  FFMA R9, R27.reuse, R2, R9 ;  /* 0x000000021b097223 */ /* 0x040fe20000000009 */
[----:B------:R-:W-:Y:S02]  /*8ba0*/  HADD2.F32 R0, -RZ, R37.H1_H1 ;  /* 0x30000025ff007230 */ /* 0x000fe40000004100 */
[----:B------:R-:W-:Y:S01]  /*8bb0*/  FFMA R10, R27, R3, R10 ;  /* 0x000000031b0a7223 */ /* 0x000fe2000000000a */
[C---:B------:R-:W-:Y:S01]  /*8bc0*/  FMUL R15, R24.reuse, R15 ;  /* 0x0000000f180f7220 */ /* 0x040fe20000400000 */
[--C-:B------:R-:W-:Y:S01]  /*8bd0*/  HADD2.F32 R2, -RZ, R38.reuse.H0_H0 ;  /* 0x20000026ff027230 */ /* 0x100fe20000004100 */
[----:B------:R-:W-:Y:S01]  /*8be0*/  F2FP.F16.F32.PACK_AB R34, R5, R4 ;  /* 0x000000040522723e */ /* 0x000fe200000000ff */
[----:B------:R-:W-:Y:S02]  /*8bf0*/  HADD2.F32 R3, -RZ, R38.H1_H1 ;  /* 0x30000026ff037230 */ /* 0x000fe40000004100 */
[C---:B------:R-:W-:Y:S01]  /*8c00*/  FMUL R13, R24.reuse, R17 ;  /* 0x00000011180d7220 */ /* 0x040fe20000400000 */
[--C-:B------:R-:W-:Y:S02]  /*8c10*/  HADD2.F32 R4, -RZ, R39.reuse.H0_H0 ;  /* 0x20000027ff047230 */ /* 0x100fe40000004100 */
[C---:B------:R-:W-:Y:S01]  /*8c20*/  FMUL R14, R24.reuse, R18 ;  /* 0x00000012180e7220 */ /* 0x040fe20000400000 */
[----:B------:R-:W-:Y:S02]  /*8c30*/  HADD2.F32 R5, -RZ, R39.H1_H1 ;  /* 0x30000027ff057230 */ /* 0x000fe40000004100 */
[----:B------:R-:W-:Y:S01]  /*8c40*/  FFMA R15, R27, R0, R15 ;  /* 0x000000001b0f7223 */ /* 0x000fe2000000000f */
        /* <DEDUP_REMOVED lines=10> */
[----:B------:R-:W-:Y:S02]  /*8cf0*/  F2FP.F16.F32.PACK_AB R11, R19, R14 ;  /* 0x0000000e130b723e */ /* 0x000fe400000000ff */
[----:B------:R-:W-:Y:S02]  /*8d00*/  MOV R0, UR47 ;  /* 0x0000002f00007c02 */ /* 0x000fe40008000f00 */
[----:B------:R-:W-:Y:S01]  /*8d10*/  LEA R2, R26, UR44, 0x3 ;  /* 0x0000002c1a027c11 */ /* 0x000fe2000f8e18ff */
[----:B------:R1:W-:Y:S01]  /*8d20*/  STS.128 [R68+0x1300], R8 ;  /* 0x0013000844007388 */ /* 0x0003e20000000c00 */
[----:B------:R-:W-:Y:S02]  /*8d30*/  @P6 LEA R0, R0, UR44, 0x3 ;  /* 0x0000002c00006c11 */ /* 0x000fe4000f8e18ff */
[----:B------:R-:W-:Y:S02]  /*8d40*/  @P6 SHF.L.U32 R3, R53, 0x1f, RZ ;  /* 0x0000001f35036819 */ /* 0x000fe400000006ff */
[----:B------:R-:W-:Y:S01]  /*8d50*/  @P6 IADD3 R0, PT, PT, R0, 0x1c0, RZ ;  /* 0x000001c000006810 */ /* 0x000fe20007ffe0ff */
[----:B------:R-:W-:Y:S01]  /*8d60*/  @!PT LDS RZ, [RZ] ;  /* 0x00000000fffff984 */ /* 0x000fe20000000800 */
[----:B------:R-:W-:Y:S01]  /*8d70*/  @!PT LDS RZ, [RZ] ;  /* 0x00000000fffff984 */ /* 0x000fe20000000800 */
[----:B------:R-:W-:Y:S01]  /*8d80*/  @!PT LDS RZ, [RZ] ;  /* 0x00000000fffff984 */ /* 0x000fe20000000800 */
[----:B------:R-:W-:Y:S01]  /*8d90*/  @!PT LDS RZ, [RZ] ;  /* 0x00000000fffff984 */ /* 0x000fe20000000800 */
[----:B------:R3:W-:Y:S06]  /*8da0*/  MEMBAR.ALL.CTA ;  /* 0x0000000000007992 */ /* 0x0007ec0000008000 */
[----:B---3--:R-:W3:Y:S01]  /*8db0*/  FENCE.VIEW.ASYNC.S ;  /* 0x00000000000073c6 */ /* 0x008ee20000000000 */
[----:B--2---:R-:W-:Y:S01]  /*8dc0*/  @P6 PRMT R0, R71, 0x654, R0 ;  /* 0x0000065447006816 */ /* 0x004fe20000000000 */
[----:B---3--:R-:W-:Y:S06]  /*8dd0*/  BAR.SYNC.DEFER_BLOCKING 0x1, 0x80 ;  /* 0x0042000000007b1d */ /* 0x008fec0000010000 */
[----:B------:R-:W-:Y:S05]  /*8de0*/  @P0 BRA `(.L_x_142) ;  /* 0x0000000000400947 */ /* 0x000fea0003800000 */
[----:B------:R-:W-:Y:S01]  /*8df0*/  R2UR UR10, R63 ;  /* 0x000000003f0a72ca */ /* 0x000fe200000e0000 */
[----:B------:R-:W-:Y:S01]  /*8e00*/  UIADD3 UR4, UP0, UPT, UR62, 0x780, URZ ;  /* 0x000007803e047890 */ /* 0x000fe2000ff1e0ff */
[----:B------:R-:W-:Y:S01]  /*8e10*/  R2UR UR11, R62 ;  /* 0x000000003e0b72ca */ /* 0x000fe200000e0000 */
[----:B------:R-:W-:Y:S01]  /*8e20*/  UIADD3 UR8, UPT, UPT, UR44, 0x1300, URZ ;  /* 0x000013002c087890 */ /* 0x000fe2000fffe0ff */
[----:B------:R-:W-:Y:S01]  /*8e30*/  R2UR UR12, R60 ;  /* 0x000000003c0c72ca */ /* 0x000fe200000e0000 */
[----:B------:R-:W-:Y:S01]  /*8e40*/  UIADD3 UR9, UPT, UPT, UR46, 0x10, URZ ;  /* 0x000000102e097890 */ /* 0x000fe2000fffe0ff */
[----:B------:R-:W-:Y:S01]  /*8e50*/  R2UR UR13, R61 ;  /* 0x000000003d0d72ca */ /* 0x000fe200000e0000 */
[----:B------:R-:W-:Y:S02]  /*8e60*/  UIADD3.X UR5, UPT, UPT, URZ, UR63, URZ, UP0, !UPT ;  /* 0x0000003fff057290 */ /* 0x000fe400087fe4ff */
[----:B------:R-:W-:Y:S02]  /*8e70*/  UIADD3 UR6, UPT, UPT, UR44, 0x1b00, URZ ;  /* 0x00001b002c067890 */ /* 0x000fe4000fffe0ff */
[----:B------:R-:W-:Y:S08]  /*8e80*/  UIADD3 UR7, UPT, UPT, UR46, 0x50, URZ ;  /* 0x000000502e077890 */ /* 0x000ff0000fffe0ff */
[----:B------:R2:W-:Y:S02]  /*8e90*/  UTMASTG.5D.IM2COL [UR8], [UR4] ;  /* 0x00000008040073b5 */ /* 0x0005e40008060000 */
[----:B--2---:R-:W-:Y:S01]  /*8ea0*/  UMOV UR8, UR6 ;  /* 0x0000000600087c82 */ /* 0x004fe20008000000 */
[----:B------:R-:W-:Y:S02]  /*8eb0*/  UMOV UR9, UR7 ;  /* 0x0000000700097c82 */ /* 0x000fe40008000000 */
[----:B------:R2:W-:Y:S01]  /*8ec0*/  UTMASTG.5D.IM2COL [UR8], [UR4] ;  /* 0x00000008040073b5 */ /* 0x0005e20008060000 */
[----:B------:R0:W-:Y:S01]  /*8ed0*/  UTMACMDFLUSH ;  /* 0x00000000000079b7 */ /* 0x0001e20000000000 */
[----:B--2---:R-:W-:Y:S04]  /*8ee0*/  DEPBAR.LE SB0, 0x1 ;  /* 0x000080400000791a */ /* 0x004fe80000000000 */
.L_x_142:
[----:B------:R-:W-:Y:S05]  /*8ef0*/  BSYNC.RECONVERGENT B0 ;  /* 0x0000000000007941 */ /* 0x000fea0003800200 */
.L_x_141:
[----:B------:R-:W-:Y:S01]  /*8f00*/  BAR.SYNC.DEFER_BLOCKING 0x1, 0x80 ;  /* 0x0042000000007b1d */ /* 0x000fe20000010000 */
[----:B------:R-:W-:Y:S04]  /*8f10*/  UIADD3 UR4, UPT, UPT, UR47, 0x1, URZ ;  /* 0x000000012f047890 */ /* 0x000fe8000fffe0ff */
[----:B------:R-:W-:Y:S04]  /*8f20*/  UISETP.NE.AND UP0, UPT, UR4, 0x4, UPT ;  /* 0x000000040400788c */ /* 0x000fe8000bf05270 */
[----:B------:R-:W-:Y:S01]  /*8f30*/  USEL UR45, UR4, URZ, UP0 ;  /* 0x000000ff042d7287 */ /* 0x000fe20008000000 */
[----:B------:R2:W-:Y:S01]  /*8f40*/  @P6 SYNCS.ARRIVE.TRANS64.RED.A1T0 RZ, [R0+URZ], RZ ;  /* 0x000000ff00ff69a7 */ /* 0x0005e200081004ff */
[----:B------:R-:W-:Y:S01]  /*8f50*/  BSSY B1, `(.L_x_143) ;  /* 0x0000013000017945 */ /* 0x000fe20003800000 */
[----:B------:R-:W3:Y:S02]  /*8f60*/  @P6 SYNCS.PHASECHK.TRANS64.TRYWAIT P0, [R2+URZ+0x1a0], R3 ;  /* 0x0001a003020065a7 */ /* 0x000ee400080011ff */
[----:B---3--:R-:W-:Y:S01]  /*8f70*/  @P6 SEL R69, RZ, 0x1, !P0 ;  /* 0x00000001ff456807 */ /* 0x008fe20004000000 */
[----:B--2---:R-:W-:Y:S06]  /*8f80*/  @!P6 BRA `(.L_x_144) ;  /* 0x00000000003ce947 */ /* 0x004fec0003800000 */
[----:B------:R-:W-:Y:S01]  /*8f90*/  ISETP.NE.AND P1, PT, R70, RZ, PT ;  /* 0x000000ff4600720c */ /* 0x000fe20003f25270 */
[----:B------:R-:W-:Y:S01]  /*8fa0*/  BSSY B0, `(.L_x_145) ;  /* 0x0000009000007945 */ /* 0x000fe20003800000 */
[----:B------:R-:W-:Y:S11]  /*8fb0*/  ISETP.NE.AND P0, PT, R69, RZ, PT ;  /* 0x000000ff4500720c */ /* 0x000ff60003f05270 */
[----:B------:R-:W-:Y:S05]  /*8fc0*/  @P1 IMAD R3, R26, 0x1000, R67 ;  /* 0x000010001a031824 */ /* 0x000fea00078e0243 */
[----:B------:R-:W-:Y:S05]  /*8fd0*/  @P1 IADD3 R0, PT, PT, R3, UR44, RZ ;  /* 0x0000002c03001c10 */ /* 0x000fea000fffe0ff */
[----:B------:R-:W-:Y:S01]  /*8fe0*/  @P1 IMAD.IADD R0, R72, 0x1, R0 ;  /* 0x0000000148001824 */ /* 0x000fe200078e0200 */
[----:B------:R-:W-:Y:S06]  /*8ff0*/  @P0 BRA `(.L_x_146) ;  /* 0x00000000000c0947 */ /* 0x000fec0003800000 */
[----:B------:R-:W-:Y:S04]  /*9000*/  SHF.L.U32 R4, R53, 0x1f, RZ ;  /* 0x0000001f35047819 */ /* 0x000fe800000006ff */
[----:B------:R-:W2:Y:S02]  /*9010*/  SYNCS.PHASECHK.TRANS64.TRYWAIT P0, [R2+URZ+0x1a0], R4 ;  /* 0x0001a004020075a7 */ /* 0x000ea400080011ff */
[----:B--2---:R-:W-:Y:S05]  /*9020*/  @!P0 BRA `(.L_x_147) ;  /* 0x0000002400b08947 */ /* 0x004fea0003800000 */
.L_x_146:
[----:B------:R-:W-:Y:S05]  /*9030*/  BSYNC B0 ;  /* 0x0000000000007941 */ /* 0x000fea0003800000 */
.L_x_145:
[----:B------:R-:W-:Y:S02]  /*9040*/  ISETP.NE.AND P0, PT, R70, RZ, PT ;  /* 0x000000ff4600720c */ /* 0x000fe40003f05270 */
[----:B------:R-:W-:Y:S11]  /*9050*/  IADD3 R26, PT, PT, R26, 0x1, RZ ;  /* 0x000000011a1a7810 */ /* 0x000ff60007ffe0ff */
[----:B------:R3:W4:Y:S04]  /*9060*/  @P0 LDS.128 R28, [R3+UR44+0x300] ;  /* 0x0003002c031c0984 */ /* 0x0007280008000c00 */
[----:B------:R3:W1:Y:S02]  /*9070*/  @P0 LDS.128 R36, [R0+0x300] ;  /* 0x0003000000240984 */ /* 0x0006640000000c00 */
.L_x_144:
[----:B------:R-:W-:Y:S05]  /*9080*/  BSYNC B1 ;  /* 0x0000000000017941 */ /* 0x000fea0003800000 */
.L_x_143:
[----:B---3--:R-:W-:Y:S05]  /*9090*/  VIADD R0, R25, 0x20 ;  /* 0x0000002019007836 */ /* 0x008fea0000000000 */
[----:B------:R-:W-:Y:S04]  /*90a0*/  SHF.R.U32.HI R0, RZ, 0x15, R0 ;  /* 0x00000015ff007819 */ /* 0x000fe80000011600 */
[----:B------:R-:W-:Y:S11]  /*90b0*/  LOP3.LUT P0, RZ, R0, 0x3, R46, 0x48, !PT ;  /* 0x0000000300ff7812 */ /* 0x000ff6000780482e */
[----:B------:R-:W-:Y:S02]  /*90c0*/  @!UPT UIADD3 URZ, UPT, UPT, URZ, URZ, URZ ;  /* 0x000000fffffff290 */ /* 0x000fe4000fffe0ff */
[----:B------:R-:W-:Y:S05]  /*90d0*/  @!P0 BRA `(.L_x_148) ;  /* 0x0000000000408947 */ /* 0x000fea0003800000 */
[----:B------:R-:W3:Y:S01]  /*90e0*/  LDCU.64 UR8, c[0x4][0x70] ;  /* 0x01000e00ff0877ac */ /* 0x000ee20008000a00 */
[----:B------:R-:W-:Y:S01]  /*90f0*/  MOV R3, 0x0 ;  /* 0x0000000000037802 */ /* 0x000fe20000000f00 */
[----:B------:R-:W-:Y:S02]  /*9100*/  HFMA2 R12, -RZ, RZ, 0, 5.9604644775390625e-08 ;  /* 0x00000001ff0c7431 */ /* 0x000fe400000001ff */
[----:B-1----:R-:W-:Y:S02]  /*9110*/  IMAD.MOV.U32 R8, RZ, RZ, 0x192 ;  /* 0x00000192ff087424 */ /* 0x002fe400078e00ff */
[----:B------:R-:W-:Y:S01]  /*9120*/  IMAD.MOV.U32 R13, RZ, RZ, RZ ;  /* 0x000000ffff0d7224 */ /* 0x000fe200078e00ff */
[----:B------:R-:W1:Y:S01]  /*9130*/  LDCU.64 UR6, c[0x4][0x78] ;  /* 0x01000f00ff0677ac */ /* 0x000e620008000a00 */
[----:B--2---:R-:W2:Y:S01]  /*9140*/  LDC.64 R2, c[0x4][R3] ;  /* 0x0100000003027b82 */ /* 0x004ea20000000a00 */
[----:B------:R-:W5:Y:S01]  /*9150*/  LDCU.64 UR4, c[0x4][0x10] ;  /* 0x01000200ff0477ac */ /* 0x000f620008000a00 */
[----:B---3--:R-:W-:Y:S01]  /*9160*/  MOV R5, UR9 ;  /* 0x0000000900057c02 */ /* 0x008fe20008000f00 */
[----:B------:R-:W-:Y:S01]  /*9170*/  IMAD.U32 R4, RZ, RZ, UR8 ;  /* 0x00000008ff047e24 */ /* 0x000fe2000f8e00ff */
[----:B-1----:R-:W-:Y:S01]  /*9180*/  MOV R7, UR7 ;  /* 0x0000000700077c02 */ /* 0x002fe20008000f00 */
[----:B------:R-:W-:Y:S01]  /*9190*/  IMAD.U32 R6, RZ, RZ, UR6 ;  /* 0x00000006ff067e24 */ /* 0x000fe2000f8e00ff */
[----:B-----5:R-:W-:Y:S01]  /*91a0*/  MOV R11, UR5 ;  /* 0x00000005000b7c02 */ /* 0x020fe20008000f00 */
[----:B------:R-:W-:Y:S02]  /*91b0*/  IMAD.U32 R10, RZ, RZ, UR4 ;  /* 0x00000004ff0a7e24 */ /* 0x000fe4000f8e00ff */
[----:B------:R-:W-:Y:S07]  /*91c0*/  LEPC R20, `(.L_x_148) ;  /* 0x000000001014794e */ /* 0x000fee0000000000 */
[----:B--2-4-:R-:W-:Y:S05]  /*91d0*/  CALL.ABS.NOINC R2 ;  /* 0x0000000002007343 */ /* 0x014fea0003c00000 */
.L_x_148:
[----:B------:R-:W-:Y:S01]  /*91e0*/  ISETP.NE.AND P6, PT, R66, RZ, PT ;  /* 0x000000ff4200720c */ /* 0x000fe20003fc5270 */
[----:B------:R-:W-:Y:S05]  /*91f0*/  WARPSYNC.ALL ;  /* 0x0000000000007948 */ /* 0x000fea0003800000 */
[----:B------:R-:W-:Y:S01]  /*9200*/  R2UR UR4, R25 ;  /* 0x00000000190472ca */ /* 0x000fe200000e0000 */
[--C-:B----4-:R-:W-:Y:S01]  /*9210*/  HADD2.F32 R3, -RZ, R28.reuse.H0_H0 ;  /* 0x2000001cff037230 */ /* 0x110fe20000004100 */
[----:B------:R-:W-:Y:S01]  /*9220*/  ISETP.NE.AND P0, PT, R55, RZ, PT ;  /* 0x000000ff3700720c */ /* 0x000fe20003f05270 */
[--C-:B------:R-:W-:Y:S01]  /*9230*/  HADD2.F32 R20, -RZ, R29.reuse.H0_H0 ;  /* 0x2000001dff147230 */ /* 0x100fe20000004100 */
[----:B------:R-:W-:Y:S01]  /*9240*/  BSSY.RECONVERGENT B0, `(.L_x_149) ;  /* 0x0000058000007945 */ /* 0x000fe20003800200 */
[----:B------:R-:W-:Y:S08]  /*9250*/  HADD2.F32 R21, -RZ, R29.H1_H1 ;  /* 0x3000001dff157230 */ /* 0x000ff00000004100 */
[----:B-12---:R-:W1:Y:S02]  /*9260*/  LDTM.x16 R4, tmem[UR4+0x20] ;  /* 0x00002004000479ee */ /* 0x006e640008240000 */
        /* <DEDUP_REMOVED lines=9> */
[----:B------:R-:W-:Y:S01]  /*9300*/  FMUL R12, R24, R16 ;  /* 0x00000010180c7220 */ /* 0x000fe20000400000 */
[--C-:B------:R-:W-:Y:S01]  /*9310*/  HADD2.F32 R16, -RZ, R30.reuse.H0_H0 ;  /* 0x2000001eff107230 */ /* 0x100fe20000004100 */
[----:B------:R-:W-:Y:S01]  /*9320*/  F2FP.F16.F32.PACK_AB R32, R2, R0 ;  /* 0x000000000220723e */ /* 0x000fe200000000ff */
[----:B------:R-:W-:Y:S02]  /*9330*/  HADD2.F32 R0, -RZ, R30.H1_H1 ;  /* 0x3000001eff007230 */ /* 0x000fe40000004100 */
[C---:B------:R-:W-:Y:S01]  /*9340*/  FFMA R3, R27.reuse, R20, R3 ;  /* 0x000000141b037223 */ /* 0x040fe20000000003 */
[C---:B------:R-:W-:Y:S01]  /*9350*/  FMUL R5, R24.reuse, R9 ;  /* 0x0000000918057220 */ /* 0x040fe20000400000 */
[--C-:B------:R-:W-:Y:S02]  /*9360*/  HADD2.F32 R2, -RZ, R31.reuse.H0_H0 ;  /* 0x2000001fff027230 */ /* 0x100fe40000004100 */
[C---:B------:R-:W-:Y:S01]  /*9370*/  FFMA R7, R27.reuse, R21, R7 ;  /* 0x000000151b077223 */ /* 0x040fe20000000007 */
        /* <DEDUP_REMOVED lines=12> */
[C---:B------:R-:W-:Y:S01]  /*9440*/  FFMA R11, R27.reuse, R16, R11 ;  /* 0x000000101b0b7223 */ /* 0x040fe2000000000b */
        /* <DEDUP_REMOVED lines=35> */
[----:B--2---:R-:W2:Y:S01]  /*9680*/  FENCE.VIEW.ASYNC.S ;  /* 0x00000000000073c6 */ /* 0x004ea20000000000 */
[----:B------:R-:W-:Y:S01]  /*9690*/  @P6 PRMT R0, R71, 0x654, R0 ;  /* 0x0000065447006816 */ /* 0x000fe20000000000 */
[----:B--2---:R-:W-:Y:S06]  /*96a0*/  BAR.SYNC.DEFER_BLOCKING 0x1, 0x80 ;  /* 0x0042000000007b1d */ /* 0x004fec0000010000 */
        /* <DEDUP_REMOVED lines=17> */
.L_x_150:
[----:B------:R-:W-:Y:S05]  /*97c0*/  BSYNC.RECONVERGENT B0 ;  /* 0x0000000000007941 */ /* 0x000fea0003800200 */
.L_x_149:
        /* <DEDUP_REMOVED lines=19> */
.L_x_154:
[----:B------:R-:W-:Y:S05]  /*9900*/  BSYNC B0 ;  /* 0x0000000000007941 */ /* 0x000fea0003800000 */
.L_x_153:
[----:B------:R-:W-:Y:S11]  /*9910*/  ISETP.NE.AND P0, PT, R70, RZ, PT ;  /* 0x000000ff4600720c */ /* 0x000ff60003f05270 */
[----:B------:R-:W-:Y:S02]  /*9920*/  @!UPT UIADD3 URZ, UPT, UPT, URZ, URZ, URZ ;  /* 0x000000fffffff290 */ /* 0x000fe4000fffe0ff */
[----:B------:R3:W4:Y:S04]  /*9930*/  @P0 LDS.128 R28, [R26+UR44+0x300] ;  /* 0x0003002c1a1c0984 */ /* 0x0007280008000c00 */
[----:B------:R3:W1:Y:S02]  /*9940*/  @P0 LDS.128 R36, [R72+0x300] ;  /* 0x0003000048240984 */ /* 0x0006640000000c00 */
.L_x_152:
[----:B------:R-:W-:Y:S05]  /*9950*/  BSYNC B1 ;  /* 0x0000000000017941 */ /* 0x000fea0003800000 */
.L_x_151:
[----:B--2---:R-:W-:Y:S05]  /*9960*/  VIADD R0, R25, 0x30 ;  /* 0x0000003019007836 */ /* 0x004fea0000000000 */
[----:B------:R-:W-:Y:S04]  /*9970*/  SHF.R.U32.HI R0, RZ, 0x15, R0 ;  /* 0x00000015ff007819 */ /* 0x000fe80000011600 */
[----:B------:R-:W-:Y:S11]  /*9980*/  LOP3.LUT P0, RZ, R0, 0x3, R46, 0x48, !PT ;  /* 0x0000000300ff7812 */ /* 0x000ff6000780482e */
[----:B------:R-:W-:Y:S02]  /*9990*/  @!UPT UIADD3 URZ, UPT, UPT, URZ, URZ, URZ ;  /* 0x000000fffffff290 */ /* 0x000fe4000fffe0ff */
[----:B------:R-:W-:Y:S05]  /*99a0*/  @!P0 BRA `(.L_x_156) ;  /* 0x0000000000408947 */ /* 0x000fea0003800000 */
[----:B------:R-:W2:Y:S01]  /*99b0*/  LDCU.64 UR8, c[0x4][0x70] ;  /* 0x01000e00ff0877ac */ /* 0x000ea20008000a00 */
[----:B------:R-:W-:Y:S01]  /*99c0*/  MOV R3, 0x0 ;  /* 0x0000000000037802 */ /* 0x000fe20000000f00 */
        /* <DEDUP_REMOVED lines=14> */
.L_x_156:
[----:B------:R-:W-:Y:S01]  /*9ab0*/  ISETP.NE.AND P0, PT, R55, RZ, PT ;  /* 0x000000ff3700720c */ /* 0x000fe20003f05270 */
[----:B------:R-:W-:Y:S05]  /*9ac0*/  WARPSYNC.ALL ;  /* 0x0000000000007948 */ /* 0x000fea0003800000 */
[----:B------:R-:W-:Y:S01]  /*9ad0*/  R2UR UR4, R25 ;  /* 0x00000000190472ca */ /* 0x000fe200000e0000 */
[--C-:B----4-:R-:W-:Y:S01]  /*9ae0*/  HADD2.F32 R20, -RZ, R28.reuse.H0_H0 ;  /* 0x2000001cff147230 */ /* 0x110fe20000004100 */
[----:B------:R-:W-:Y:S01]  /*9af0*/  IADD3 R64, PT, PT, R64, 0x210, RZ ;  /* 0x0000021040407810 */ /* 0x000fe20007ffe0ff */
[----:B------:R-:W-:Y:S01]  /*9b00*/  HADD2.F32 R21, -RZ, R28.H1_H1 ;  /* 0x3000001cff157230 */ /* 0x000fe20000004100 */
[----:B------:R-:W-:Y:S01]  /*9b10*/  BSSY.RECONVERGENT B0, `(.L_x_157) ;  /* 0x0000055000007945 */ /* 0x000fe20003800200 */
[--C-:B------:R-:W-:Y:S01]  /*9b20*/  HADD2.F32 R25, -RZ, R29.reuse.H0_H0 ;  /* 0x2000001dff197230 */ /* 0x100fe20000004100 */
[----:B------:R-:W-:Y:S01]  /*9b30*/  LOP3.LUT R64, R64, 0xfefffff8, RZ, 0xc0, !PT ;  /* 0xfefffff840407812 */ /* 0x000fe200078ec0ff */
[----:B---3--:R-:W-:Y:S02]  /*9b40*/  HADD2.F32 R26, -RZ, R29.H1_H1 ;  /* 0x3000001dff1a7230 */ /* 0x008fe40000004100 */
[--C-:B------:R-:W-:Y:S02]  /*9b50*/  HADD2.F32 R28, -RZ, R30.reuse.H0_H0 ;  /* 0x2000001eff1c7230 */ /* 0x100fe40000004100 */
[----:B------:R-:W-:Y:S02]  /*9b60*/  HADD2.F32 R29, -RZ, R30.H1_H1 ;  /* 0x3000001eff1d7230 */ /* 0x000fe40000004100 */
[----:B-1----:R-:W1:Y:S01]  /*9b70*/  LDTM.x16 R4, tmem[UR4+0x30] ;  /* 0x00003004000479ee */ /* 0x002e620008240000 */
[----:B------:R-:W-:Y:S01]  /*9b80*/  NOP ;  /* 0x0000000000007918 */ /* 0x000fe20000000000 */
[----:B-1----:R1:W-:Y:S01]  /*9b90*/  SYNCS.ARRIVE.TRANS64.RED.A1T0 RZ, [R64+URZ], RZ ;  /* 0x000000ff40ff79a7 */ /* 0x0023e200081004ff */
[--C-:B------:R-:W-:Y:S02]  /*9ba0*/  HADD2.F32 R30, -RZ, R31.reuse.H0_H0 ;  /* 0x2000001fff1e7230 */ /* 0x100fe40000004100 */
[----:B------:R-:W-:Y:S02]  /*9bb0*/  HADD2.F32 R31, -RZ, R31.H1_H1 ;  /* 0x3000001fff1f7230 */ /* 0x000fe40000004100 */
        /* <DEDUP_REMOVED lines=8> */
[C---:B------:R-:W-:Y:S01]  /*9c40*/  FMUL R4, R24.reuse, R4 ;  /* 0x0000000418047220 */ /* 0x040fe20000400000 */
[C---:B------:R-:W-:Y:S01]  /*9c50*/  FMUL R5, R24.reuse, R5 ;  /* 0x0000000518057220 */ /* 0x040fe20000400000 */
[C---:B------:R-:W-:Y:S01]  /*9c60*/  FMUL R6, R24.reuse, R6 ;  /* 0x0000000618067220 */ /* 0x040fe20000400000 */
[C---:B------:R-:W-:Y:S01]  /*9c70*/  FMUL R7, R24.reuse, R7 ;  /* 0x0000000718077220 */ /* 0x040fe20000400000 */
[C---:B------:R-:W-:Y:S01]  /*9c80*/  FFMA R4, R27.reuse, R20, R4 ;  /* 0x000000141b047223 */ /* 0x040fe20000000004 */
        /* <DEDUP_REMOVED lines=15> */
[C---:B------:R-:W-:Y:S01]  /*9d80*/  FMUL R12, R24.reuse, R16 ;  /* 0x00000010180c7220 */ /* 0x040fe20000400000 */
[C---:B------:R-:W-:Y:S01]  /*9d90*/  FFMA R0, R27.reuse, R32, R0 ;  /* 0x000000201b007223 */ /* 0x040fe20000000000 */
[C---:B------:R-:W-:Y:S01]  /*9da0*/  FMUL R13, R24.reuse, R17 ;  /* 0x00000011180d7220 */ /* 0x040fe20000400000 */
[----:B------:R-:W-:Y:S01]  /*9db0*/  FFMA R2, R27, R33, R2 ;  /* 0x000000211b027223 */ /* 0x000fe20000000002 */
[----:B------:R-:W-:Y:S01]  /*9dc0*/  F2FP.F16.F32.PACK_AB R4, R5, R4 ;  /* 0x000000040504723e */ /* 0x000fe200000000ff */
[C---:B------:R-:W-:Y:S01]  /*9dd0*/  FMUL R14, R24.reuse, R18 ;  /* 0x00000012180e7220 */ /* 0x040fe20000400000 */
[----:B------:R-:W-:Y:S01]  /*9de0*/  FFMA R3, R27, R34, R3 ;  /* 0x000000221b037223 */ /* 0x000fe20000000003 */
[----:B------:R-:W-:Y:S01]  /*9df0*/  F2FP.F16.F32.PACK_AB R5, R7, R6 ;  /* 0x000000060705723e */ /* 0x000fe200000000ff */
[----:B------:R-:W-:Y:S01]  /*9e00*/  FFMA R15, R27, R35, R15 ;  /* 0x000000231b0f7223 */ /* 0x000fe2000000000f */
[----:B------:R-:W-:Y:S01]  /*9e10*/  FMUL R19, R24, R19 ;  /* 0x0000001318137220 */ /* 0x000fe20000400000 */
[----:B------:R-:W-:Y:S01]  /*9e20*/  F2FP.F16.F32.PACK_AB R6, R9, R8 ;  /* 0x000000080906723e */ /* 0x000fe200000000ff */
[----:B------:R-:W-:Y:S01]  /*9e30*/  FFMA R12, R27, R36, R12 ;  /* 0x000000241b0c7223 */ /* 0x000fe2000000000c */
[----:B------:R-:W-:Y:S01]  /*9e40*/  F2FP.F16.F32.PACK_AB R7, R11, R10 ;  /* 0x0000000a0b07723e */ /* 0x000fe200000000ff */
[C---:B------:R-:W-:Y:S01]  /*9e50*/  FFMA R13, R27.reuse, R37, R13 ;  /* 0x000000251b0d7223 */ /* 0x040fe2000000000d */
[C---:B------:R-:W-:Y:S01]  /*9e60*/  FFMA R14, R27.reuse, R38, R14 ;  /* 0x000000261b0e7223 */ /* 0x040fe2000000000e */
[----:B------:R-:W-:Y:S01]  /*9e70*/  FFMA R19, R27, R39, R19 ;  /* 0x000000271b137223 */ /* 0x000fe20000000013 */
[----:B------:R-:W-:Y:S01]  /*9e80*/  F2FP.F16.F32.PACK_AB R16, R2, R0 ;  /* 0x000000000210723e */ /* 0x000fe200000000ff */
[----:B------:R1:W-:Y:S01]  /*9e90*/  STS.128 [R67+UR44+0x3300], R4 ;  /* 0x0033000443007988 */ /* 0x0003e20008000c2c */
        /* <DEDUP_REMOVED lines=28> */
.L_x_158:
[----:B------:R-:W-:Y:S05]  /*a060*/  BSYNC.RECONVERGENT B0 ;  /* 0x0000000000007941 */ /* 0x000fea0003800200 */
.L_x_157:
[----:B------:R-:W-:Y:S01]  /*a070*/  BAR.SYNC.DEFER_BLOCKING 0x1, 0x80 ;  /* 0x0042000000007b1d */ /* 0x000fe20000010000 */
[----:B------:R-:W-:Y:S01]  /*a080*/  UISETP.NE.AND UP0, UPT, UR49, -0x4, UPT ;  /* 0xfffffffc3100788c */ /* 0x000fe2000bf05270 */
[----:B------:R-:W-:Y:S08]  /*a090*/  IADD3 R22, PT, PT, R22, 0x1, RZ ;  /* 0x0000000116167810 */ /* 0x000ff00007ffe0ff */
[----:B------:R-:W-:Y:S05]  /*a0a0*/  BRA.U !UP0, `(.L_x_159) ;  /* 0x0000000108247547 */ /* 0x000fea000b800000 */
[----:B------:R-:W-:Y:S01]  /*a0b0*/  ISETP.NE.AND P0, PT, R66, RZ, PT ;  /* 0x000000ff4200720c */ /* 0x000fe20003f05270 */
[----:B------:R-:W-:Y:S01]  /*a0c0*/  IMAD.U32 R0, RZ, RZ, UR47 ;  /* 0x0000002fff007e24 */ /* 0x000fe2000f8e00ff */
[----:B------:R-:W-:Y:S04]  /*a0d0*/  UIADD3 UR4, UPT, UPT, UR47, 0x1, URZ ;  /* 0x000000012f047890 */ /* 0x000fe8000fffe0ff */
[----:B------:R-:W-:Y:S04]  /*a0e0*/  UISETP.NE.AND UP0, UPT, UR4, 0x4, UPT ;  /* 0x000000040400788c */ /* 0x000fe8000bf05270 */
[----:B------:R-:W-:Y:S03]  /*a0f0*/  USEL UR47, UR4, URZ, UP0 ;  /* 0x000000ff042f7287 */ /* 0x000fe60008000000 */
[----:B------:R-:W-:Y:S05]  /*a100*/  @P0 LEA R0, R0, UR44, 0x3 ;  /* 0x0000002c00000c11 */ /* 0x000fea000f8e18ff */
[----:B------:R-:W-:Y:S05]  /*a110*/  @P0 VIADD R0, R0, 0x1c0 ;  /* 0x000001c000000836 */ /* 0x000fea0000000000 */
[----:B------:R-:W-:Y:S04]  /*a120*/  @P0 PRMT R0, R71, 0x654, R0 ;  /* 0x0000065447000816 */ /* 0x000fe80000000000 */
[----:B------:R2:W-:Y:S03]  /*a130*/  @P0 SYNCS.ARRIVE.TRANS64.RED.A1T0 RZ, [R0+URZ], RZ ;  /* 0x000000ff00ff09a7 */ /* 0x0005e600081004ff */
.L_x_159:
[----:B------:R-:W-:Y:S01]  /*a140*/  R2UR UR5, R47 ;  /* 0x000000002f0572ca */ /* 0x000fe200000e0000 */
[----:B------:R-:W-:Y:S01]  /*a150*/  UISETP.NE.AND UP0, UPT, UR58, URZ, UPT ;  /* 0x000000ff3a00728c */ /* 0x000fe2000bf05270 */
[----:B------:R-:W-:Y:S01]  /*a160*/  R2UR UR4, R48 ;  /* 0x00000000300472ca */ /* 0x000fe200000e0000 */
[----:B------:R-:W-:Y:S01]  /*a170*/  UIADD3 UR49, UPT, UPT, UR49, 0x4, URZ ;  /* 0x0000000431317890 */ /* 0x000fe2000fffe0ff */
[C---:B------:R-:W-:Y:S01]  /*a180*/  ISETP.NE.AND P0, PT, R22.reuse, 0x2, PT ;  /* 0x000000021600780c */ /* 0x040fe20003f05270 */
[----:B------:R-:W-:Y:S01]  /*a190*/  UMOV UR48, UR59 ;  /* 0x0000003b00307c82 */ /* 0x000fe20008000000 */
[----:B------:R-:W-:Y:S02]  /*a1a0*/  LOP3.LUT R51, R51, 0x1, RZ, 0x3c, !PT ;  /* 0x0000000133337812 */ /* 0x000fe400078e3cff */
[----:B--2---:R-:W-:Y:S02]  /*a1b0*/  SEL R0, RZ, 0x1, P0 ;  /* 0x00000001ff007807 */ /* 0x004fe40000000000 */
[----:B------:R-:W-:Y:S02]  /*a1c0*/  SEL R22, R22, RZ, P0 ;  /* 0x000000ff16167207 */ /* 0x000fe40000000000 */
[----:B------:R-:W-:Y:S01]  /*a1d0*/  LOP3.LUT R52, R52, R0, RZ, 0x3c, !PT ;  /* 0x0000000034347212 */ /* 0x000fe200078e3cff */
[----:B------:R-:W-:Y:S02]  /*a1e0*/  UIADD3 UR19, UPT, UPT, UR36, UR5, URZ ;  /* 0x0000000524137290 */ /* 0x000fe4000fffe0ff */
[----:B------:R-:W-:Y:S01]  /*a1f0*/  UIADD3 UR45, UPT, UPT, UR37, UR4, URZ ;  /* 0x00000004252d7290 */ /* 0x000fe2000fffe0ff */
[----:B------:R-:W-:Y:S11]  /*a200*/  BRA.U UP0, `(.L_x_160) ;  /* 0xffffffc900e87547 */ /* 0x000ff6000b83ffff */
[----:B------:R-:W-:-:S13]  /*a210*/  R2UR UR4, R49 ;  /* 0x00000000310472ca */ /* 0x000fda00000e0000 */
[----:B------:R-:W-:-:S09]  /*a220*/  UISETP.NE.AND UP0, UPT, UR4, URZ, UPT ;  /* 0x000000ff0400728c */ /* 0x000fd2000bf05270 */
[----:B------:R-:W-:Y:S05]  /*a230*/  BRA.U !UP0, `(.L_x_161) ;  /* 0x0000000108487547 */ /* 0x000fea000b800000 */
[----:B------:R-:W2:Y:S02]  /*a240*/  LDCU.64 UR4, c[0x0][0x990] ;  /* 0x00013200ff0477ac */ /* 0x000ea40008000a00 */
[----:B--2---:R-:W-:-:S04]  /*a250*/  UISETP.NE.U32.AND UP0, UPT, UR4, URZ, UPT ;  /* 0x000000ff0400728c */ /* 0x004fc8000bf05070 */
[----:B------:R-:W-:-:S09]  /*a260*/  UISETP.NE.AND.EX UP0, UPT, UR5, URZ, UPT, UP0 ;  /* 0x000000ff0500728c */ /* 0x000fd2000bf05300 */
[----:B------:R-:W-:Y:S05]  /*a270*/  BRA.U UP0, `(.L_x_162) ;  /* 0x00000001000c7547 */ /* 0x000fea000b800000 */
[----:B------:R-:W-:-:S13]  /*a280*/  FSETP.NEU.AND P0, PT, R27, RZ, PT ;  /* 0x000000ff1b00720b */ /* 0x000fda0003f0d000 */
[----:B------:R-:W-:Y:S05]  /*a290*/  @!P0 EXIT ;  /* 0x000000000000894d */ /* 0x000fea0003800000 */
[----:B------:R-:W-:Y:S05]  /*a2a0*/  BRA `(.L_x_161) ;  /* 0x00000000002c7947 */ /* 0x000fea0003800000 */
.L_x_162:
[----:B------:R-:W-:Y:S01]  /*a2b0*/  ISETP.NE.AND P0, PT, R65, RZ, PT ;  /* 0x000000ff4100720c */ /* 0x000fe20003f05270 */
[----:B------:R-:W-:-:S12]  /*a2c0*/  BSSY.RECONVERGENT B0, `(.L_x_161) ;  /* 0x0000009000007945 */ /* 0x000fd80003800200 */
[----:B------:R-:W-:Y:S05]  /*a2d0*/  @P0 BRA `(.L_x_163) ;  /* 0x0000000000140947 */ /* 0x000fea0003800000 */
[----:B------:R-:W2:Y:S02]  /*a2e0*/  LDCU.64 UR4, c[0x0][0x988] ;  /* 0x00013100ff0477ac */ /* 0x000ea40008000a00 */
[----:B--2---:R-:W-:-:S04]  /*a2f0*/  ISETP.NE.U32.AND P0, PT, RZ, UR4, PT ;  /* 0x00000004ff007c0c */ /* 0x004fc8000bf05070 */
[----:B------:R-:W-:-:S13]  /*a300*/  ISETP.NE.AND.EX P0, PT, RZ, UR5, PT, P0 ;  /* 0x00000005ff007c0c */ /* 0x000fda000bf05300 */
[----:B------:R-:W-:Y:S05]  /*a310*/  @!P0 EXIT ;  /* 0x000000000000894d */ /* 0x000fea0003800000 */
[----:B------:R-:W-:Y:S05]  /*a320*/  BRA `(.L_x_164) ;  /* 0x0000000000087947 */ /* 0x000fea0003800000 */
.L_x_163:
[----:B------:R-:W-:-:S13]  /*a330*/  FSETP.NEU.AND P0, PT, R27, RZ, PT ;  /* 0x000000ff1b00720b */ /* 0x000fda0003f0d000 */
[----:B------:R-:W-:Y:S05]  /*a340*/  @!P0 EXIT ;  /* 0x000000000000894d */ /* 0x000fea0003800000 */
.L_x_164:
[----:B------:R-:W-:Y:S05]  /*a350*/  BSYNC.RECONVERGENT B0 ;  /* 0x0000000000007941 */ /* 0x000fea0003800200 */
.L_x_161:
[----:B------:R-:W2:Y:S01]  /*a360*/  S2UR UR5, SR_CgaCtaId ;  /* 0x00000000000579c3 */ /* 0x000ea20000008800 */
[----:B------:R-:W-:Y:S01]  /*a370*/  ULEA UR4, UR47, UR44, 0x3 ;  /* 0x0000002c2f047291 */ /* 0x000fe2000f8e18ff */
[----:B------:R-:W-:-:S04]  /*a380*/  DEPBAR.LE SB0, 0x0 ;  /* 0x000080000000791a */ /* 0x000fc80000000000 */
[----:B------:R-:W-:-:S04]  /*a390*/  UIADD3 UR4, UPT, UPT, UR4, 0x1c0, URZ ;  /* 0x000001c004047890 */ /* 0x000fc8000fffe0ff */
[----:B--2---:R-:W-:-:S09]  /*a3a0*/  UPRMT UR4, UR5, 0x654, UR4 ;  /* 0x0000065405047896 */ /* 0x004fd20008000004 */
[----:B------:R-:W-:Y:S01]  /*a3b0*/  SYNCS.ARRIVE.TRANS64.RED.A1T0 RZ, [UR4], RZ ;  /* 0x000000ffffff79a7 */ /* 0x000fe20008100404 */
[----:B------:R-:W-:Y:S05]  /*a3c0*/  EXIT ;  /* 0x000000000000794d */ /* 0x000fea0003800000 */
.L_x_25:
[----:B------:R-:W-:Y:S07]  /*a3d0*/  MOV R0, UR9 ;  /* 0x0000000900007c02 */ /* 0x000fee0008000f00 */
.L_x_165:
[----:B--2---:R2:W3:Y:S02]  /*a3e0*/  SYNCS.PHASECHK.TRANS64.TRYWAIT P0, [R0+URZ+0xd0], R4 ;  /* 0x0000d004000075a7 */ /* 0x0044e400080011ff */
[----:B---3--:R-:W-:Y:S05]  /*a3f0*/  @!P0 NANOSLEEP.SYNCS 0x989680 ;  /* 0x009896800000895d */ /* 0x008fea0003900000 */
[----:B------:R-:W3:Y:S02]  /*a400*/  @!P0 SYNCS.PHASECHK.TRANS64 P0, [R0+URZ+0xd0], R4 ;  /* 0x0000d004000085a7 */ /* 0x000ee400080010ff */
[----:B---3--:R-:W-:Y:S05]  /*a410*/  @!P0 BRA `(.L_x_165) ;  /* 0xfffffffc00f08947 */ /* 0x008fea000383ffff */
[----:B------:R-:W-:Y:S05]  /*a420*/  BRA `(.L_x_24) ;  /* 0xffffff7800a47947 */ /* 0x000fea000383ffff */
.L_x_32:
[----:B------:R-:W-:Y:S07]  /*a430*/  MOV R0, UR9 ;  /* 0x0000000900007c02 */ /* 0x000fee0008000f00 */
.L_x_166:
[----:B-1----:R1:W2:Y:S02]  /*a440*/  SYNCS.PHASECHK.TRANS64.TRYWAIT P0, [R0+URZ+0xd0], R4 ;  /* 0x0000d004000075a7 */ /* 0x0022a400080011ff */
[----:B--2---:R-:W-:Y:S05]  /*a450*/  @!P0 NANOSLEEP.SYNCS 0x989680 ;  /* 0x009896800000895d */ /* 0x004fea0003900000 */
[----:B------:R-:W2:Y:S02]  /*a460*/  @!P0 SYNCS.PHASECHK.TRANS64 P0, [R0+URZ+0xd0], R4 ;  /* 0x0000d004000085a7 */ /* 0x000ea400080010ff */
[----:B--2---:R-:W-:Y:S05]  /*a470*/  @!P0 BRA `(.L_x_166) ;  /* 0xfffffffc00f08947 */ /* 0x004fea000383ffff */
[----:B------:R-:W-:Y:S05]  /*a480*/  BRA `(.L_x_31) ;  /* 0xffffff8000447947 */ /* 0x000fea000383ffff */
.L_x_37:
[----:B-1----:R-:W-:-:S07]  /*a490*/  MOV R0, UR36 ;  /* 0x0000002400007c02 */ /* 0x002fce0008000f00 */
.L_x_167:
[----:B-1----:R1:W2:Y:S02]  /*a4a0*/  SYNCS.PHASECHK.TRANS64.TRYWAIT P0, [R0+URZ+0x1f0], R3 ;  /* 0x0001f003000075a7 */ /* 0x0022a400080011ff */
[----:B--2---:R-:W-:Y:S05]  /*a4b0*/  @!P0 NANOSLEEP.SYNCS 0x989680 ;  /* 0x009896800000895d */ /* 0x004fea0003900000 */
[----:B------:R-:W2:Y:S02]  /*a4c0*/  @!P0 SYNCS.PHASECHK.TRANS64 P0, [R0+URZ+0x1f0], R3 ;  /* 0x0001f003000085a7 */ /* 0x000ea400080010ff */
[----:B--2---:R-:W-:Y:S05]  /*a4d0*/  @!P0 BRA `(.L_x_167) ;  /* 0xfffffffc00f08947 */ /* 0x004fea000383ffff */
[----:B------:R-:W-:Y:S05]  /*a4e0*/  BRA `(.L_x_168) ;  /* 0xffffff8400247947 */ /* 0x000fea000383ffff */
.L_x_41:
[----:B------:R-:W-:-:S07]  /*a4f0*/  MOV R0, UR4 ;  /* 0x0000000400007c02 */ /* 0x000fce0008000f00 */
.L_x_169:
[----:B-1----:R1:W2:Y:S02]  /*a500*/  SYNCS.PHASECHK.TRANS64.TRYWAIT P0, [R0+URZ], R2 ;  /* 0x00000002000075a7 */ /* 0x0022a400080011ff */
[----:B--2---:R-:W-:Y:S05]  /*a510*/  @!P0 NANOSLEEP.SYNCS 0x989680 ;  /* 0x009896800000895d */ /* 0x004fea0003900000 */
[----:B------:R-:W2:Y:S02]  /*a520*/  @!P0 SYNCS.PHASECHK.TRANS64 P0, [R0+URZ], R2 ;  /* 0x00000002000085a7 */ /* 0x000ea400080010ff */
[----:B--2---:R-:W-:Y:S05]  /*a530*/  @!P0 BRA `(.L_x_169) ;  /* 0xfffffffc00f08947 */ /* 0x004fea000383ffff */
[----:B------:R-:W-:Y:S05]  /*a540*/  BRA `(.L_x_170) ;  /* 0xffffff8800bc7947 */ /* 0x000fea000383ffff */
.L_x_42:
[----:B------:R-:W-:-:S07]  /*a550*/  MOV R0, UR5 ;  /* 0x0000000500007c02 */ /* 0x000fce0008000f00 */
.L_x_171:
[----:B-1----:R1:W2:Y:S02]  /*a560*/  SYNCS.PHASECHK.TRANS64.TRYWAIT P0, [R0+URZ], R2 ;  /* 0x00000002000075a7 */ /* 0x0022a400080011ff */
[----:B--2---:R-:W-:Y:S05]  /*a570*/  @!P0 NANOSLEEP.SYNCS 0x989680 ;  /* 0x009896800000895d */ /* 0x004fea0003900000 */
[----:B------:R-:W2:Y:S02]  /*a580*/  @!P0 SYNCS.PHASECHK.TRANS64 P0, [R0+URZ], R2 ;  /* 0x00000002000085a7 */ /* 0x000ea400080010ff */
[----:B--2---:R-:W-:Y:S05]  /*a590*/  @!P0 BRA `(.L_x_171) ;  /* 0xfffffffc00f08947 */ /* 0x004fea000383ffff */
[----:B------:R-:W-:Y:S05]  /*a5a0*/  BRA `(.L_x_172) ;  /* 0xffffff8800cc7947 */ /* 0x000fea000383ffff */
.L_x_43:
[----:B------:R-:W-:-:S07]  /*a5b0*/  MOV R0, UR5 ;  /* 0x0000000500007c02 */ /* 0x000fce0008000f00 */
.L_x_173:
[----:B-1----:R1:W2:Y:S02]  /*a5c0*/  SYNCS.PHASECHK.TRANS64.TRYWAIT P0, [R0+URZ], R2 ;  /* 0x00000002000075a7 */ /* 0x0022a400080011ff */
[----:B--2---:R-:W-:Y:S05]  /*a5d0*/  @!P0 NANOSLEEP.SYNCS 0x989680 ;  /* 0x009896800000895d */ /* 0x004fea0003900000 */
[----:B------:R-:W2:Y:S02]  /*a5e0*/  @!P0 SYNCS.PHASECHK.TRANS64 P0, [R0+URZ], R2 ;  /* 0x00000002000085a7 */ /* 0x000ea400080010ff */
[----:B--2---:R-:W-:Y:S05]  /*a5f0*/  @!P0 BRA `(.L_x_173) ;  /* 0xfffffffc00f08947 */ /* 0x004fea000383ffff */
[----:B------:R-:W-:Y:S05]  /*a600*/  BRA `(.L_x_174) ;  /* 0xffffff8800dc7947 */ /* 0x000fea000383ffff */
.L_x_44:
[----:B------:R-:W-:-:S07]  /*a610*/  MOV R0, UR5 ;  /* 0x0000000500007c02 */ /* 0x000fce0008000f00 */
.L_x_175:
[----:B-1----:R1:W2:Y:S02]  /*a620*/  SYNCS.PHASECHK.TRANS64.TRYWAIT P0, [R0+URZ], R2 ;  /* 0x00000002000075a7 */ /* 0x0022a400080011ff */
[----:B--2---:R-:W-:Y:S05]  /*a630*/  @!P0 NANOSLEEP.SYNCS 0x989680 ;  /* 0x009896800000895d */ /* 0x004fea0003900000 */
[----:B------:R-:W2:Y:S02]  /*a640*/  @!P0 SYNCS.PHASECHK.TRANS64 P0, [R0+URZ], R2 ;  /* 0x00000002000085a7 */ /* 0x000ea400080010ff */
[----:B--2---:R-:W-:Y:S05]  /*a650*/  @!P0 BRA `(.L_x_175) ;  /* 0xfffffffc00f08947 */ /* 0x004fea000383ffff */
[----:B------:R-:W-:Y:S05]  /*a660*/  BRA `(.L_x_176) ;  /* 0xffffff8800ec7947 */ /* 0x000fea000383ffff */
.L_x_45:
[----:B------:R-:W-:-:S07]  /*a670*/  MOV R0, UR5 ;  /* 0x0000000500007c02 */ /* 0x000fce0008000f00 */
.L_x_177:
[----:B-1----:R1:W2:Y:S02]  /*a680*/  SYNCS.PHASECHK.TRANS64.TRYWAIT P0, [R0+URZ], R2 ;  /* 0x00000002000075a7 */ /* 0x0022a400080011ff */
[----:B--2---:R-:W-:Y:S05]  /*a690*/  @!P0 NANOSLEEP.SYNCS 0x989680 ;  /* 0x009896800000895d */ /* 0x004fea0003900000 */
[----:B------:R-:W2:Y:S02]  /*a6a0*/  @!P0 SYNCS.PHASECHK.TRANS64 P0, [R0+URZ], R2 ;  /* 0x00000002000085a7 */ /* 0x000ea400080010ff */
[----:B--2---:R-:W-:Y:S05]  /*a6b0*/  @!P0 BRA `(.L_x_177) ;  /* 0xfffffffc00f08947 */ /* 0x004fea000383ffff */
[----:B------:R-:W-:Y:S05]  /*a6c0*/  BRA `(.L_x_178) ;  /* 0xffffff8800fc7947 */ /* 0x000fea000383ffff */
.L_x_46:
[----:B------:R-:W-:-:S07]  /*a6d0*/  MOV R0, UR5 ;  /* 0x0000000500007c02 */ /* 0x000fce0008000f00 */
.L_x_179:
[----:B-1----:R1:W2:Y:S02]  /*a6e0*/  SYNCS.PHASECHK.TRANS64.TRYWAIT P0, [R0+URZ], R2 ;  /* 0x00000002000075a7 */ /* 0x0022a400080011ff */
[----:B--2---:R-:W-:Y:S05]  /*a6f0*/  @!P0 NANOSLEEP.SYNCS 0x989680 ;  /* 0x009896800000895d */ /* 0x004fea0003900000 */
[----:B------:R-:W2:Y:S02]  /*a700*/  @!P0 SYNCS.PHASECHK.TRANS64 P0, [R0+URZ], R2 ;  /* 0x00000002000085a7 */ /* 0x000ea400080010ff */
[----:B--2---:R-:W-:Y:S05]  /*a710*/  @!P0 BRA `(.L_x_179) ;  /* 0xfffffffc00f08947 */ /* 0x004fea000383ffff */
[----:B------:R-:W-:Y:S05]  /*a720*/  BRA `(.L_x_180) ;  /* 0xffffff8c000c7947 */ /* 0x000fea000383ffff */
.L_x_47:
[----:B------:R-:W-:-:S07]  /*a730*/  MOV R0, UR5 ;  /* 0x0000000500007c02 */ /* 0x000fce0008000f00 */
.L_x_181:
[----:B-1----:R1:W2:Y:S02]  /*a740*/  SYNCS.PHASECHK.TRANS64.TRYWAIT P0, [R0+URZ], R2 ;  /* 0x00000002000075a7 */ /* 0x0022a400080011ff */
[----:B--2---:R-:W-:Y:S05]  /*a750*/  @!P0 NANOSLEEP.SYNCS 0x989680 ;  /* 0x009896800000895d */ /* 0x004fea0003900000 */
[----:B------:R-:W2:Y:S02]  /*a760*/  @!P0 SYNCS.PHASECHK.TRANS64 P0, [R0+URZ], R2 ;  /* 0x00000002000085a7 */ /* 0x000ea400080010ff */
[----:B--2---:R-:W-:Y:S05]  /*a770*/  @!P0 BRA `(.L_x_181) ;  /* 0xfffffffc00f08947 */ /* 0x004fea000383ffff */
[----:B------:R-:W-:Y:S05]  /*a780*/  BRA `(.L_x_182) ;  /* 0xffffff8c001c7947 */ /* 0x000fea000383ffff */
.L_x_48:
[----:B------:R-:W-:-:S07]  /*a790*/  MOV R0, UR5 ;  /* 0x0000000500007c02 */ /* 0x000fce0008000f00 */
.L_x_183:
[----:B-1----:R1:W2:Y:S02]  /*a7a0*/  SYNCS.PHASECHK.TRANS64.TRYWAIT P0, [R0+URZ], R2 ;  /* 0x00000002000075a7 */ /* 0x0022a400080011ff */
[----:B--2---:R-:W-:Y:S05]  /*a7b0*/  @!P0 NANOSLEEP.SYNCS 0x989680 ;  /* 0x009896800000895d */ /* 0x004fea0003900000 */
[----:B------:R-:W2:Y:S02]  /*a7c0*/  @!P0 SYNCS.PHASECHK.TRANS64 P0, [R0+URZ], R2 ;  /* 0x00000002000085a7 */ /* 0x000ea400080010ff */
[----:B--2---:R-:W-:Y:S05]  /*a7d0*/  @!P0 BRA `(.L_x_183) ;  /* 0xfffffffc00f08947 */ /* 0x004fea000383ffff */
[----:B------:R-:W-:Y:S05]  /*a7e0*/  BRA `(.L_x_184) ;  /* 0xffffff8c002c7947 */ /* 0x000fea000383ffff */
.L_x_49:
[----:B------:R-:W-:-:S07]  /*a7f0*/  MOV R0, UR5 ;  /* 0x0000000500007c02 */ /* 0x000fce0008000f00 */
.L_x_185:
[----:B-1----:R1:W2:Y:S02]  /*a800*/  SYNCS.PHASECHK.TRANS64.TRYWAIT P0, [R0+URZ], R2 ;  /* 0x00000002000075a7 */ /* 0x0022a400080011ff */
[----:B--2---:R-:W-:Y:S05]  /*a810*/  @!P0 NANOSLEEP.SYNCS 0x989680 ;  /* 0x009896800000895d */ /* 0x004fea0003900000 */
[----:B------:R-:W2:Y:S02]  /*a820*/  @!P0 SYNCS.PHASECHK.TRANS64 P0, [R0+URZ], R2 ;  /* 0x00000002000085a7 */ /* 0x000ea400080010ff */
[----:B--2---:R-:W-:Y:S05]  /*a830*/  @!P0 BRA `(.L_x_185) ;  /* 0xfffffffc00f08947 */ /* 0x004fea000383ffff */
[----:B------:R-:W-:Y:S05]  /*a840*/  BRA `(.L_x_186) ;  /* 0xffffff8c003c7947 */ /* 0x000fea000383ffff */
.L_x_50:
[----:B------:R-:W-:-:S07]  /*a850*/  MOV R0, UR5 ;  /* 0x0000000500007c02 */ /* 0x000fce0008000f00 */
.L_x_187:
[----:B-1----:R1:W2:Y:S02]  /*a860*/  SYNCS.PHASECHK.TRANS64.TRYWAIT P0, [R0+URZ], R2 ;  /* 0x00000002000075a7 */ /* 0x0022a400080011ff */
[----:B--2---:R-:W-:Y:S05]  /*a870*/  @!P0 NANOSLEEP.SYNCS 0x989680 ;  /* 0x009896800000895d */ /* 0x004fea0003900000 */
[----:B------:R-:W2:Y:S02]  /*a880*/  @!P0 SYNCS.PHASECHK.TRANS64 P0, [R0+URZ], R2 ;  /* 0x00000002000085a7 */ /* 0x000ea400080010ff */
[----:B--2---:R-:W-:Y:S05]  /*a890*/  @!P0 BRA `(.L_x_187) ;  /* 0xfffffffc00f08947 */ /* 0x004fea000383ffff */
[----:B------:R-:W-:Y:S05]  /*a8a0*/  BRA `(.L_x_188) ;  /* 0xffffff8c004c7947 */ /* 0x000fea000383ffff */
.L_x_51:
[----:B------:R-:W-:-:S07]  /*a8b0*/  MOV R0, UR5 ;  /* 0x0000000500007c02 */ /* 0x000fce0008000f00 */
.L_x_189:
[----:B-1----:R1:W2:Y:S02]  /*a8c0*/  SYNCS.PHASECHK.TRANS64.TRYWAIT P0, [R0+URZ], R2 ;  /* 0x00000002000075a7 */ /* 0x0022a400080011ff */
[----:B--2---:R-:W-:Y:S05]  /*a8d0*/  @!P0 NANOSLEEP.SYNCS 0x989680 ;  /* 0x009896800000895d */ /* 0x004fea0003900000 */
[----:B------:R-:W2:Y:S02]  /*a8e0*/  @!P0 SYNCS.PHASECHK.TRANS64 P0, [R0+URZ], R2 ;  /* 0x00000002000085a7 */ /* 0x000ea400080010ff */
[----:B--2---:R-:W-:Y:S05]  /*a8f0*/  @!P0 BRA `(.L_x_189) ;  /* 0xfffffffc00f08947 */ /* 0x004fea000383ffff */
[----:B------:R-:W-:Y:S05]  /*a900*/  BRA `(.L_x_190) ;  /* 0xffffff8c005c7947 */ /* 0x000fea000383ffff */
.L_x_52:
[----:B------:R-:W-:-:S07]  /*a910*/  MOV R0, UR5 ;  /* 0x0000000500007c02 */ /* 0x000fce0008000f00 */
.L_x_191:
[----:B-1----:R1:W2:Y:S02]  /*a920*/  SYNCS.PHASECHK.TRANS64.TRYWAIT P0, [R0+URZ], R2 ;  /* 0x00000002000075a7 */ /* 0x0022a400080011ff */
[----:B--2---:R-:W-:Y:S05]  /*a930*/  @!P0 NANOSLEEP.SYNCS 0x989680 ;  /* 0x009896800000895d */ /* 0x004fea0003900000 */
[----:B------:R-:W2:Y:S02]  /*a940*/  @!P0 SYNCS.PHASECHK.TRANS64 P0, [R0+URZ], R2 ;  /* 0x00000002000085a7 */ /* 0x000ea400080010ff */
[----:B--2---:R-:W-:Y:S05]  /*a950*/  @!P0 BRA `(.L_x_191) ;  /* 0xfffffffc00f08947 */ /* 0x004fea000383ffff */
[----:B------:R-:W-:Y:S05]  /*a960*/  BRA `(.L_x_192) ;  /* 0xffffff8c006c7947 */ /* 0x000fea000383ffff */
.L_x_53:
[----:B------:R-:W-:-:S07]  /*a970*/  MOV R0, UR5 ;  /* 0x0000000500007c02 */ /* 0x000fce0008000f00 */
.L_x_193:
[----:B-1----:R1:W2:Y:S02]  /*a980*/  SYNCS.PHASECHK.TRANS64.TRYWAIT P0, [R0+URZ], R2 ;  /* 0x00000002000075a7 */ /* 0x0022a400080011ff */
[----:B--2---:R-:W-:Y:S05]  /*a990*/  @!P0 NANOSLEEP.SYNCS 0x989680 ;  /* 0x009896800000895d */ /* 0x004fea0003900000 */
[----:B------:R-:W2:Y:S02]  /*a9a0*/  @!P0 SYNCS.PHASECHK.TRANS64 P0, [R0+URZ], R2 ;  /* 0x00000002000085a7 */ /* 0x000ea400080010ff */
[----:B--2---:R-:W-:Y:S05]  /*a9b0*/  @!P0 BRA `(.L_x_193) ;  /* 0xfffffffc00f08947 */ /* 0x004fea000383ffff */
[----:B------:R-:W-:Y:S05]  /*a9c0*/  BRA `(.L_x_194) ;  /* 0xffffff8c007c7947 */ /* 0x000fea000383ffff */
.L_x_54:
[----:B------:R-:W-:-:S07]  /*a9d0*/  MOV R0, UR5 ;  /* 0x0000000500007c02 */ /* 0x000fce0008000f00 */
.L_x_195:
[----:B-1----:R1:W2:Y:S02]  /*a9e0*/  SYNCS.PHASECHK.TRANS64.TRYWAIT P0, [R0+URZ], R2 ;  /* 0x00000002000075a7 */ /* 0x0022a400080011ff */
[----:B--2---:R-:W-:Y:S05]  /*a9f0*/  @!P0 NANOSLEEP.SYNCS 0x989680 ;  /* 0x009896800000895d */ /* 0x004fea0003900000 */
[----:B------:R-:W2:Y:S02]  /*aa00*/  @!P0 SYNCS.PHASECHK.TRANS64 P0, [R0+URZ], R2 ;  /* 0x00000002000085a7 */ /* 0x000ea400080010ff */
[----:B--2---:R-:W-:Y:S05]  /*aa10*/  @!P0 BRA `(.L_x_195) ;  /* 0xfffffffc00f08947 */ /* 0x004fea000383ffff */
[----:B------:R-:W-:Y:S05]  /*aa20*/  BRA `(.L_x_196) ;  /* 0xffffff8c008c7947 */ /* 0x000fea000383ffff */
.L_x_55:
[----:B------:R-:W-:-:S07]  /*aa30*/  MOV R0, UR5 ;  /* 0x0000000500007c02 */ /* 0x000fce0008000f00 */
.L_x_197:
[----:B-1----:R1:W2:Y:S02]  /*aa40*/  SYNCS.PHASECHK.TRANS64.TRYWAIT P0, [R0+URZ], R2 ;  /* 0x00000002000075a7 */ /* 0x0022a400080011ff */
[----:B--2---:R-:W-:Y:S05]  /*aa50*/  @!P0 NANOSLEEP.SYNCS 0x989680 ;  /* 0x009896800000895d */ /* 0x004fea0003900000 */
[----:B------:R-:W2:Y:S02]  /*aa60*/  @!P0 SYNCS.PHASECHK.TRANS64 P0, [R0+URZ], R2 ;  /* 0x00000002000085a7 */ /* 0x000ea400080010ff */
[----:B--2---:R-:W-:Y:S05]  /*aa70*/  @!P0 BRA `(.L_x_197) ;  /* 0xfffffffc00f08947 */ /* 0x004fea000383ffff */
[----:B------:R-:W-:Y:S05]  /*aa80*/  BRA `(.L_x_198) ;  /* 0xffffff8c009c7947 */ /* 0x000fea000383ffff */
.L_x_56:
[----:B------:R-:W-:-:S07]  /*aa90*/  MOV R0, UR5 ;  /* 0x0000000500007c02 */ /* 0x000fce0008000f00 */
.L_x_199:
[----:B-1----:R1:W2:Y:S02]  /*aaa0*/  SYNCS.PHASECHK.TRANS64.TRYWAIT P0, [R0+URZ], R2 ;  /* 0x00000002000075a7 */ /* 0x0022a400080011ff */
[----:B--2---:R-:W-:Y:S05]  /*aab0*/  @!P0 NANOSLEEP.SYNCS 0x989680 ;  /* 0x009896800000895d */ /* 0x004fea0003900000 */
[----:B------:R-:W2:Y:S02]  /*aac0*/  @!P0 SYNCS.PHASECHK.TRANS64 P0, [R0+URZ], R2 ;  /* 0x00000002000085a7 */ /* 0x000ea400080010ff */
[----:B--2---:R-:W-:Y:S05]  /*aad0*/  @!P0 BRA `(.L_x_199) ;  /* 0xfffffffc00f08947 */ /* 0x004fea000383ffff */
[----:B------:R-:W-:Y:S05]  /*aae0*/  BRA `(.L_x_200) ;  /* 0xffffff8c00ac7947 */ /* 0x000fea000383ffff */
.L_x_57:
[----:B------:R-:W-:-:S07]  /*aaf0*/  MOV R0, UR5 ;  /* 0x0000000500007c02 */ /* 0x000fce0008000f00 */
.L_x_201:
[----:B-1----:R1:W2:Y:S02]  /*ab00*/  SYNCS.PHASECHK.TRANS64.TRYWAIT P0, [R0+URZ], R2 ;  /* 0x00000002000075a7 */ /* 0x0022a400080011ff */
[----:B--2---:R-:W-:Y:S05]  /*ab10*/  @!P0 NANOSLEEP.SYNCS 0x989680 ;  /* 0x009896800000895d */ /* 0x004fea0003900000 */
[----:B------:R-:W2:Y:S02]  /*ab20*/  @!P0 SYNCS.PHASECHK.TRANS64 P0, [R0+URZ], R2 ;  /* 0x00000002000085a7 */ /* 0x000ea400080010ff */
[----:B--2---:R-:W-:Y:S05]  /*ab30*/  @!P0 BRA `(.L_x_201) ;  /* 0xfffffffc00f08947 */ /* 0x004fea000383ffff */
[----:B------:R-:W-:Y:S05]  /*ab40*/  BRA `(.L_x_202) ;  /* 0xffffff8c00bc7947 */ /* 0x000fea000383ffff */
.L_x_58:
[----:B------:R-:W-:-:S07]  /*ab50*/  MOV R0, UR5 ;  /* 0x0000000500007c02 */ /* 0x000fce0008000f00 */
.L_x_203:
[----:B-1----:R1:W2:Y:S02]  /*ab60*/  SYNCS.PHASECHK.TRANS64.TRYWAIT P0, [R0+URZ], R2 ;  /* 0x00000002000075a7 */ /* 0x0022a400080011ff */
[----:B--2---:R-:W-:Y:S05]  /*ab70*/  @!P0 NANOSLEEP.SYNCS 0x989680 ;  /* 0x009896800000895d */ /* 0x004fea0003900000 */
[----:B------:R-:W2:Y:S02]  /*ab80*/  @!P0 SYNCS.PHASECHK.TRANS64 P0, [R0+URZ], R2 ;  /* 0x00000002000085a7 */ /* 0x000ea400080010ff */
[----:B--2---:R-:W-:Y:S05]  /*ab90*/  @!P0 BRA `(.L_x_203) ;  /* 0xfffffffc00f08947 */ /* 0x004fea000383ffff */
[----:B------:R-:W-:Y:S05]  /*aba0*/  BRA `(.L_x_204) ;  /* 0xffffff8c00cc7947 */ /* 0x000fea000383ffff */
.L_x_59:
[----:B------:R-:W-:-:S07]  /*abb0*/  MOV R0, UR5 ;  /* 0x0000000500007c02 */ /* 0x000fce0008000f00 */
.L_x_205:
[----:B-1----:R1:W2:Y:S02]  /*abc0*/  SYNCS.PHASECHK.TRANS64.TRYWAIT P0, [R0+URZ], R2 ;  /* 0x00000002000075a7 */ /* 0x0022a400080011ff */
[----:B--2---:R-:W-:Y:S05]  /*abd0*/  @!P0 NANOSLEEP.SYNCS 0x989680 ;  /* 0x009896800000895d */ /* 0x004fea0003900000 */
[----:B------:R-:W2:Y:S02]  /*abe0*/  @!P0 SYNCS.PHASECHK.TRANS64 P0, [R0+URZ], R2 ;  /* 0x00000002000085a7 */ /* 0x000ea400080010ff */
[----:B--2---:R-:W-:Y:S05]  /*abf0*/  @!P0 BRA `(.L_x_205) ;  /* 0xfffffffc00f08947 */ /* 0x004fea000383ffff */
[----:B------:R-:W-:Y:S05]  /*ac00*/  BRA `(.L_x_206) ;  /* 0xffffff8c00dc7947 */ /* 0x000fea000383ffff */
.L_x_60:
[----:B------:R-:W-:-:S07]  /*ac10*/  MOV R0, UR5 ;  /* 0x0000000500007c02 */ /* 0x000fce0008000f00 */
.L_x_207:
[----:B-1----:R1:W2:Y:S02]  /*ac20*/  SYNCS.PHASECHK.TRANS64.TRYWAIT P0, [R0+URZ], R2 ;  /* 0x00000002000075a7 */ /* 0x0022a400080011ff */
[----:B--2---:R-:W-:Y:S05]  /*ac30*/  @!P0 NANOSLEEP.SYNCS 0x989680 ;  /* 0x009896800000895d */ /* 0x004fea0003900000 */
[----:B------:R-:W2:Y:S02]  /*ac40*/  @!P0 SYNCS.PHASECHK.TRANS64 P0, [R0+URZ], R2 ;  /* 0x00000002000085a7 */ /* 0x000ea400080010ff */
[----:B--2---:R-:W-:Y:S05]  /*ac50*/  @!P0 BRA `(.L_x_207) ;  /* 0xfffffffc00f08947 */ /* 0x004fea000383ffff */
[----:B------:R-:W-:Y:S05]  /*ac60*/  BRA `(.L_x_208) ;  /* 0xffffff8c00ec7947 */ /* 0x000fea000383ffff */
.L_x_61:
[----:B------:R-:W-:-:S07]  /*ac70*/  MOV R0, UR5 ;  /* 0x0000000500007c02 */ /* 0x000fce0008000f00 */
.L_x_209:
[----:B-1----:R1:W2:Y:S02]  /*ac80*/  SYNCS.PHASECHK.TRANS64.TRYWAIT P0, [R0+URZ], R2 ;  /* 0x00000002000075a7 */ /* 0x0022a400080011ff */
[----:B--2---:R-:W-:Y:S05]  /*ac90*/  @!P0 NANOSLEEP.SYNCS 0x989680 ;  /* 0x009896800000895d */ /* 0x004fea0003900000 */
[----:B------:R-:W2:Y:S02]  /*aca0*/  @!P0 SYNCS.PHASECHK.TRANS64 P0, [R0+URZ], R2 ;  /* 0x00000002000085a7 */ /* 0x000ea400080010ff */
[----:B--2---:R-:W-:Y:S05]  /*acb0*/  @!P0 BRA `(.L_x_209) ;  /* 0xfffffffc00f08947 */ /* 0x004fea000383ffff */
[----:B------:R-:W-:Y:S05]  /*acc0*/  BRA `(.L_x_210) ;  /* 0xffffff8c00fc7947 */ /* 0x000fea000383ffff */
.L_x_62:
[----:B------:R-:W-:-:S07]  /*acd0*/  MOV R0, UR5 ;  /* 0x0000000500007c02 */ /* 0x000fce0008000f00 */
.L_x_211:
[----:B-1----:R1:W2:Y:S02]  /*ace0*/  SYNCS.PHASECHK.TRANS64.TRYWAIT P0, [R0+URZ], R2 ;  /* 0x00000002000075a7 */ /* 0x0022a400080011ff */
[----:B--2---:R-:W-:Y:S05]  /*acf0*/  @!P0 NANOSLEEP.SYNCS 0x989680 ;  /* 0x009896800000895d */ /* 0x004fea0003900000 */
[----:B------:R-:W2:Y:S02]  /*ad00*/  @!P0 SYNCS.PHASECHK.TRANS64 P0, [R0+URZ], R2 ;  /* 0x00000002000085a7 */ /* 0x000ea400080010ff */
[----:B--2---:R-:W-:Y:S05]  /*ad10*/  @!P0 BRA `(.L_x_211) ;  /* 0xfffffffc00f08947 */ /* 0x004fea000383ffff */
[----:B------:R-:W-:Y:S05]  /*ad20*/  BRA `(.L_x_212) ;  /* 0xffffff90000c7947 */ /* 0x000fea000383ffff */
.L_x_63:
[----:B------:R-:W-:-:S07]  /*ad30*/  MOV R0, UR5 ;  /* 0x0000000500007c02 */ /* 0x000fce0008000f00 */
.L_x_213:
[----:B-1----:R1:W2:Y:S02]  /*ad40*/  SYNCS.PHASECHK.TRANS64.TRYWAIT P0, [R0+URZ], R2 ;  /* 0x00000002000075a7 */ /* 0x0022a400080011ff */
[----:B--2---:R-:W-:Y:S05]  /*ad50*/  @!P0 NANOSLEEP.SYNCS 0x989680 ;  /* 0x009896800000895d */ /* 0x004fea0003900000 */
[----:B------:R-:W2:Y:S02]  /*ad60*/  @!P0 SYNCS.PHASECHK.TRANS64 P0, [R0+URZ], R2 ;  /* 0x00000002000085a7 */ /* 0x000ea400080010ff */
[----:B--2---:R-:W-:Y:S05]  /*ad70*/  @!P0 BRA `(.L_x_213) ;  /* 0xfffffffc00f08947 */ /* 0x004fea000383ffff */
[----:B------:R-:W-:Y:S05]  /*ad80*/  BRA `(.L_x_214) ;  /* 0xffffff90001c7947 */ /* 0x000fea000383ffff */
.L_x_64:
[----:B------:R-:W-:-:S07]  /*ad90*/  MOV R0, UR5 ;  /* 0x0000000500007c02 */ /* 0x000fce0008000f00 */
.L_x_215:
[----:B-1----:R1:W2:Y:S02]  /*ada0*/  SYNCS.PHASECHK.TRANS64.TRYWAIT P0, [R0+URZ], R2 ;  /* 0x00000002000075a7 */ /* 0x0022a400080011ff */
[----:B--2---:R-:W-:Y:S05]  /*adb0*/  @!P0 NANOSLEEP.SYNCS 0x989680 ;  /* 0x009896800000895d */ /* 0x004fea0003900000 */
[----:B------:R-:W2:Y:S02]  /*adc0*/  @!P0 SYNCS.PHASECHK.TRANS64 P0, [R0+URZ], R2 ;  /* 0x00000002000085a7 */ /* 0x000ea400080010ff */
[----:B--2---:R-:W-:Y:S05]  /*add0*/  @!P0 BRA `(.L_x_215) ;  /* 0xfffffffc00f08947 */ /* 0x004fea000383ffff */
[----:B------:R-:W-:Y:S05]  /*ade0*/  BRA `(.L_x_216) ;  /* 0xffffff90002c7947 */ /* 0x000fea000383ffff */
.L_x_65:
[----:B------:R-:W-:-:S07]  /*adf0*/  MOV R0, UR5 ;  /* 0x0000000500007c02 */ /* 0x000fce0008000f00 */
.L_x_217:
[----:B-1----:R1:W2:Y:S02]  /*ae00*/  SYNCS.PHASECHK.TRANS64.TRYWAIT P0, [R0+URZ], R2 ;  /* 0x00000002000075a7 */ /* 0x0022a400080011ff */
[----:B--2---:R-:W-:Y:S05]  /*ae10*/  @!P0 NANOSLEEP.SYNCS 0x989680 ;  /* 0x009896800000895d */ /* 0x004fea0003900000 */
[----:B------:R-:W2:Y:S02]  /*ae20*/  @!P0 SYNCS.PHASECHK.TRANS64 P0, [R0+URZ], R2 ;  /* 0x00000002000085a7 */ /* 0x000ea400080010ff */
[----:B--2---:R-:W-:Y:S05]  /*ae30*/  @!P0 BRA `(.L_x_217) ;  /* 0xfffffffc00f08947 */ /* 0x004fea000383ffff */
[----:B------:R-:W-:Y:S05]  /*ae40*/  BRA `(.L_x_218) ;  /* 0xffffff90003c7947 */ /* 0x000fea000383ffff */
.L_x_68:
[----:B------:R-:W-:-:S07]  /*ae50*/  MOV R4, UR4 ;  /* 0x0000000400047c02 */ /* 0x000fce0008000f00 */
.L_x_219:
[----:B--2---:R2:W3:Y:S02]  /*ae60*/  SYNCS.PHASECHK.TRANS64.TRYWAIT P1, [R4+URZ+0x1f8], R6 ;  /* 0x0001f806040075a7 */ /* 0x0044e400080211ff */
[----:B---3--:R-:W-:Y:S05]  /*ae70*/  @!P1 NANOSLEEP.SYNCS 0x989680 ;  /* 0x009896800000995d */ /* 0x008fea0003900000 */
[----:B------:R-:W3:Y:S02]  /*ae80*/  @!P1 SYNCS.PHASECHK.TRANS64 P1, [R4+URZ+0x1f8], R6 ;  /* 0x0001f806040095a7 */ /* 0x000ee400080210ff */
[----:B---3--:R-:W-:Y:S05]  /*ae90*/  @!P1 BRA `(.L_x_219) ;  /* 0xfffffffc00f09947 */ /* 0x008fea000383ffff */
[----:B------:R-:W-:Y:S05]  /*aea0*/  BRA `(.L_x_220) ;  /* 0xffffff9000ac7947 */ /* 0x000fea000383ffff */
.L_x_69:
[----:B--2---:R-:W-:-:S07]  /*aeb0*/  MOV R4, UR4 ;  /* 0x0000000400047c02 */ /* 0x004fce0008000f00 */
.L_x_221:
[----:B--2---:R2:W3:Y:S02]  /*aec0*/  SYNCS.PHASECHK.TRANS64.TRYWAIT P1, [R4+URZ+0x1f0], R5 ;  /* 0x0001f005040075a7 */ /* 0x0044e400080211ff */
[----:B---3--:R-:W-:Y:S05]  /*aed0*/  @!P1 NANOSLEEP.SYNCS 0x989680 ;  /* 0x009896800000995d */ /* 0x008fea0003900000 */
[----:B------:R-:W3:Y:S02]  /*aee0*/  @!P1 SYNCS.PHASECHK.TRANS64 P1, [R4+URZ+0x1f0], R5 ;  /* 0x0001f005040095a7 */ /* 0x000ee400080210ff */
[----:B---3--:R-:W-:Y:S05]  /*aef0*/  @!P1 BRA `(.L_x_221) ;  /* 0xfffffffc00f09947 */ /* 0x008fea000383ffff */
[----:B------:R-:W-:Y:S05]  /*af00*/  BRA `(.L_x_222) ;  /* 0xffffff9000b47947 */ /* 0x000fea000383ffff */
.L_x_79:
[----:B--2---:R-:W-:-:S04]  /*af10*/  MOV R5, UR5 ;  /* 0x0000000500057c02 */ /* 0x004fc80008000f00 */
[----:B------:R2:W3:Y:S03]  /*af20*/  SYNCS.PHASECHK.TRANS64.TRYWAIT P0, [R5+URZ+0x8], R6 ;  /* 0x00000806050075a7 */ /* 0x0004e600080011ff */
[----:B---3--:R-:W-:Y:S05]  /*af30*/  @!P0 NANOSLEEP.SYNCS 0x989680 ;  /* 0x009896800000895d */ /* 0x008fea0003900000 */
[----:B------:R-:W3:Y:S02]  /*af40*/  @!P0 SYNCS.PHASECHK.TRANS64 P0, [R5+URZ+0x8], R6 ;  /* 0x00000806050085a7 */ /* 0x000ee400080010ff */
[----:B---3--:R-:W-:Y:S05]  /*af50*/  @!P0 BRA `(.L_x_79) ;  /* 0xfffffffc00ec8947 */ /* 0x008fea000383ffff */
[----:B------:R-:W-:Y:S05]  /*af60*/  BRA `(.L_x_78) ;  /* 0xffffff9400807947 */ /* 0x000fea000383ffff */
.L_x_81:
[----:B------:R-:W-:Y:S01]  /*af70*/  BSSY B0, `(.L_x_223) ;  /* 0x0000006000007945 */ /* 0x000fe20003800000 */
[----:B------:R-:W-:-:S07]  /*af80*/  MOV R15, 0xffffffff ;  /* 0xffffffff000f7802 */ /* 0x000fce0000000f00 */
[----:B-12--5:R-:W-:Y:S05]  /*af90*/  WARPSYNC.COLLECTIVE R15, `(.L_x_224) ;  /* 0x000000000f0c7348 */ /* 0x026fea0003c00000 */
[----:B------:R-:W-:Y:S02]  /*afa0*/  ELECT P6, UR79, PT ;  /* 0x00000000004f782f */ /* 0x000fe400038c0000 */
[----:B------:R-:W-:Y:S01]  /*afb0*/  MOV R14, UR79 ;  /* 0x0000004f000e7c02 */ /* 0x000fe20008000f00 */
[----:B-12--5:R-:W-:Y:S10]  /*afc0*/  ENDCOLLECTIVE ;  /* 0x000000000000791b */ /* 0x026ff40003800000 */
.L_x_224:
[----:B------:R-:W-:Y:S05]  /*afd0*/  BSYNC B0 ;  /* 0x0000000000007941 */ /* 0x000fea0003800000 */
.L_x_223:
[----:B------:R-:W-:Y:S05]  /*afe0*/  BRA `(.L_x_225) ;  /* 0xffffff9400b07947 */ /* 0x000fea000383ffff */
.L_x_83:
[----:B--2---:R-:W-:-:S04]  /*aff0*/  MOV R3, UR5 ;  /* 0x0000000500037c02 */ /* 0x004fc80008000f00 */
[----:B------:R2:W3:Y:S03]  /*b000*/  SYNCS.PHASECHK.TRANS64.TRYWAIT P0, [R3+URZ+0x8], R4 ;  /* 0x00000804030075a7 */ /* 0x0004e600080011ff */
[----:B---3--:R-:W-:Y:S05]  /*b010*/  @!P0 NANOSLEEP.SYNCS 0x989680 ;  /* 0x009896800000895d */ /* 0x008fea0003900000 */
[----:B------:R-:W3:Y:S02]  /*b020*/  @!P0 SYNCS.PHASECHK.TRANS64 P0, [R3+URZ+0x8], R4 ;  /* 0x00000804030085a7 */ /* 0x000ee400080010ff */
[----:B---3--:R-:W-:Y:S05]  /*b030*/  @!P0 BRA `(.L_x_83) ;  /* 0xfffffffc00ec8947 */ /* 0x008fea000383ffff */
[----:B------:R-:W-:Y:S05]  /*b040*/  BRA `(.L_x_82) ;  /* 0xffffff9400b47947 */ /* 0x000fea000383ffff */
.L_x_84:
[----:B------:R-:W-:-:S07]  /*b050*/  MOV R4, UR17 ;  /* 0x0000001100047c02 */ /* 0x000fce0008000f00 */
.L_x_226:
[----:B-1----:R1:W2:Y:S02]  /*b060*/  SYNCS.PHASECHK.TRANS64.TRYWAIT P0, [R4+URZ+0x1f0], R5 ;  /* 0x0001f005040075a7 */ /* 0x0022a400080011ff */
[----:B--2---:R-:W-:Y:S05]  /*b070*/  @!P0 NANOSLEEP.SYNCS 0x989680 ;  /* 0x009896800000895d */ /* 0x004fea0003900000 */
[----:B------:R-:W2:Y:S02]  /*b080*/  @!P0 SYNCS.PHASECHK.TRANS64 P0, [R4+URZ+0x1f0], R5 ;  /* 0x0001f005040085a7 */ /* 0x000ea400080010ff */
[----:B--2---:R-:W-:Y:S05]  /*b090*/  @!P0 BRA `(.L_x_226) ;  /* 0xfffffffc00f08947 */ /* 0x004fea000383ffff */
[----:B------:R-:W-:Y:S05]  /*b0a0*/  BRA `(.L_x_227) ;  /* 0xffffff9800a47947 */ /* 0x000fea000383ffff */
.L_x_86:
[----:B------:R-:W-:-:S07]  /*b0b0*/  MOV R4, UR22 ;  /* 0x0000001600047c02 */ /* 0x000fce0008000f00 */
.L_x_228:
[----:B-1----:R1:W2:Y:S02]  /*b0c0*/  SYNCS.PHASECHK.TRANS64.TRYWAIT P0, [R4+URZ+0x210], R5 ;  /* 0x00021005040075a7 */ /* 0x0022a400080011ff */
[----:B--2---:R-:W-:Y:S05]  /*b0d0*/  @!P0 NANOSLEEP.SYNCS 0x989680 ;  /* 0x009896800000895d */ /* 0x004fea0003900000 */
[----:B------:R-:W2:Y:S02]  /*b0e0*/  @!P0 SYNCS.PHASECHK.TRANS64 P0, [R4+URZ+0x210], R5 ;  /* 0x00021005040085a7 */ /* 0x000ea400080010ff */
[----:B--2---:R-:W-:Y:S05]  /*b0f0*/  @!P0 BRA `(.L_x_228) ;  /* 0xfffffffc00f08947 */ /* 0x004fea000383ffff */
[----:B------:R-:W-:Y:S05]  /*b100*/  BRA `(.L_x_85) ;  /* 0xffffff9800c47947 */ /* 0x000fea000383ffff */
.L_x_90:
[----:B-1----:R-:W-:Y:S07]  /*b110*/  MOV R4, UR10 ;  /* 0x0000000a00047c02 */ /* 0x002fee0008000f00 */
.L_x_229:
[----:B-1----:R1:W2:Y:S02]  /*b120*/  SYNCS.PHASECHK.TRANS64.TRYWAIT P0, [R4+URZ], R6 ;  /* 0x00000006040075a7 */ /* 0x0022a400080011ff */
[----:B--2---:R-:W-:Y:S05]  /*b130*/  @!P0 NANOSLEEP.SYNCS 0x989680 ;  /* 0x009896800000895d */ /* 0x004fea0003900000 */
[----:B------:R-:W2:Y:S02]  /*b140*/  @!P0 SYNCS.PHASECHK.TRANS64 P0, [R4+URZ], R6 ;  /* 0x00000006040085a7 */ /* 0x000ea400080010ff */
[----:B--2---:R-:W-:Y:S05]  /*b150*/  @!P0 BRA `(.L_x_229) ;  /* 0xfffffffc00f08947 */ /* 0x004fea000383ffff */
[----:B------:R-:W-:Y:S05]  /*b160*/  BRA `(.L_x_89) ;  /* 0xffffff9800e87947 */ /* 0x000fea000383ffff */
.L_x_94:
[----:B--2---:R-:W-:-:S07]  /*b170*/  MOV R0, UR4 ;  /* 0x0000000400007c02 */ /* 0x004fce0008000f00 */
.L_x_230:
[----:B-1----:R1:W2:Y:S02]  /*b180*/  SYNCS.PHASECHK.TRANS64.TRYWAIT P0, [R0+URZ], R2 ;  /* 0x00000002000075a7 */ /* 0x0022a400080011ff */
[----:B--2---:R-:W-:Y:S05]  /*b190*/  @!P0 NANOSLEEP.SYNCS 0x989680 ;  /* 0x009896800000895d */ /* 0x004fea0003900000 */
[----:B------:R-:W2:Y:S02]  /*b1a0*/  @!P0 SYNCS.PHASECHK.TRANS64 P0, [R0+URZ], R2 ;  /* 0x00000002000085a7 */ /* 0x000ea400080010ff */
[----:B--2---:R-:W-:Y:S05]  /*b1b0*/  @!P0 BRA `(.L_x_230) ;  /* 0xfffffffc00f08947 */ /* 0x004fea000383ffff */
[----:B------:R-:W-:Y:S05]  /*b1c0*/  BRA `(.L_x_231) ;  /* 0xffffff9c00c07947 */ /* 0x000fea000383ffff */
.L_x_97:
[----:B------:R-:W-:-:S07]  /*b1d0*/  MOV R0, UR17 ;  /* 0x0000001100007c02 */ /* 0x000fce0008000f00 */
.L_x_232:
[----:B-1----:R1:W2:Y:S02]  /*b1e0*/  SYNCS.PHASECHK.TRANS64.TRYWAIT P1, [R0+URZ+0x220], R2 ;  /* 0x00022002000075a7 */ /* 0x0022a400080211ff */
[----:B--2---:R-:W-:Y:S05]  /*b1f0*/  @!P1 NANOSLEEP.SYNCS 0x989680 ;  /* 0x009896800000995d */ /* 0x004fea0003900000 */
[----:B------:R-:W2:Y:S02]  /*b200*/  @!P1 SYNCS.PHASECHK.TRANS64 P1, [R0+URZ+0x220], R2 ;  /* 0x00022002000095a7 */ /* 0x000ea400080210ff */
[----:B--2---:R-:W-:Y:S05]  /*b210*/  @!P1 BRA `(.L_x_232) ;  /* 0xfffffffc00f09947 */ /* 0x004fea000383ffff */
[----:B------:R-:W-:Y:S05]  /*b220*/  BRA `(.L_x_233) ;  /* 0xffffffa0000c7947 */ /* 0x000fea000383ffff */
.L_x_102:
[----:B------:R-:W-:Y:S07]  /*b230*/  MOV R0, UR42 ;  /* 0x0000002a00007c02 */ /* 0x000fee0008000f00 */
.L_x_234:
[----:B-1----:R1:W2:Y:S02]  /*b240*/  SYNCS.PHASECHK.TRANS64.TRYWAIT P0, [R0+URZ+0x1f0], R2 ;  /* 0x0001f002000075a7 */ /* 0x0022a400080011ff */
[----:B--2---:R-:W-:Y:S05]  /*b250*/  @!P0 NANOSLEEP.SYNCS 0x989680 ;  /* 0x009896800000895d */ /* 0x004fea0003900000 */
[----:B------:R-:W2:Y:S02]  /*b260*/  @!P0 SYNCS.PHASECHK.TRANS64 P0, [R0+URZ+0x1f0], R2 ;  /* 0x0001f002000085a7 */ /* 0x000ea400080010ff */
[----:B--2---:R-:W-:Y:S05]  /*b270*/  @!P0 BRA `(.L_x_234) ;  /* 0xfffffffc00f08947 */ /* 0x004fea000383ffff */
[----:B------:R-:W-:Y:S05]  /*b280*/  BRA `(.L_x_235) ;  /* 0xffffffa400687947 */ /* 0x000fea000383ffff */
.L_x_105:
[----:B------:R-:W-:Y:S07]  /*b290*/  MOV R0, UR42 ;  /* 0x0000002a00007c02 */ /* 0x000fee0008000f00 */
.L_x_236:
[----:B-1----:R1:W2:Y:S02]  /*b2a0*/  SYNCS.PHASECHK.TRANS64.TRYWAIT P2, [R0+URZ+0x1e8], R2 ;  /* 0x0001e802000075a7 */ /* 0x0022a400080411ff */
[----:B--2---:R-:W-:Y:S05]  /*b2b0*/  @!P2 NANOSLEEP.SYNCS 0x989680 ;  /* 0x009896800000a95d */ /* 0x004fea0003900000 */
[----:B------:R-:W2:Y:S02]  /*b2c0*/  @!P2 SYNCS.PHASECHK.TRANS64 P2, [R0+URZ+0x1e8], R2 ;  /* 0x0001e8020000a5a7 */ /* 0x000ea400080410ff */
[----:B--2---:R-:W-:Y:S05]  /*b2d0*/  @!P2 BRA `(.L_x_236) ;  /* 0xfffffffc00f0a947 */ /* 0x004fea000383ffff */
[----:B------:R-:W-:Y:S05]  /*b2e0*/  BRA `(.L_x_104) ;  /* 0xffffffa800cc7947 */ /* 0x000fea000383ffff */
.L_x_108:
[----:B------:R-:W-:Y:S07]  /*b2f0*/  MOV R2, UR42 ;  /* 0x0000002a00027c02 */ /* 0x000fee0008000f00 */
.L_x_237:
[----:B-1----:R1:W2:Y:S02]  /*b300*/  SYNCS.PHASECHK.TRANS64.TRYWAIT P1, [R2+URZ+0x1c0], R8 ;  /* 0x0001c008020075a7 */ /* 0x0022a400080211ff */
[----:B--2---:R-:W-:Y:S05]  /*b310*/  @!P1 NANOSLEEP.SYNCS 0x989680 ;  /* 0x009896800000995d */ /* 0x004fea0003900000 */
[----:B------:R-:W2:Y:S02]  /*b320*/  @!P1 SYNCS.PHASECHK.TRANS64 P1, [R2+URZ+0x1c0], R8 ;  /* 0x0001c008020095a7 */ /* 0x000ea400080210ff */
[----:B--2---:R-:W-:Y:S05]  /*b330*/  @!P1 BRA `(.L_x_237) ;  /* 0xfffffffc00f09947 */ /* 0x004fea000383ffff */
[----:B------:R-:W-:Y:S05]  /*b340*/  BRA `(.L_x_238) ;  /* 0xffffffac00807947 */ /* 0x000fea000383ffff */
.L_x_109:
[----:B------:R-:W-:Y:S07]  /*b350*/  MOV R2, UR42 ;  /* 0x0000002a00027c02 */ /* 0x000fee0008000f00 */
.L_x_239:
[----:B-1----:R1:W2:Y:S02]  /*b360*/  SYNCS.PHASECHK.TRANS64.TRYWAIT P1, [R2+URZ+0x1c8], R8 ;  /* 0x0001c808020075a7 */ /* 0x0022a400080211ff */
[----:B--2---:R-:W-:Y:S05]  /*b370*/  @!P1 NANOSLEEP.SYNCS 0x989680 ;  /* 0x009896800000995d */ /* 0x004fea0003900000 */
[----:B------:R-:W2:Y:S02]  /*b380*/  @!P1 SYNCS.PHASECHK.TRANS64 P1, [R2+URZ+0x1c8], R8 ;  /* 0x0001c808020095a7 */ /* 0x000ea400080210ff */
[----:B--2---:R-:W-:Y:S05]  /*b390*/  @!P1 BRA `(.L_x_239) ;  /* 0xfffffffc00f09947 */ /* 0x004fea000383ffff */
[----:B------:R-:W-:Y:S05]  /*b3a0*/  BRA `(.L_x_240) ;  /* 0xffffffac00e47947 */ /* 0x000fea000383ffff */
.L_x_110:
[----:B------:R-:W-:Y:S07]  /*b3b0*/  MOV R2, UR42 ;  /* 0x0000002a00027c02 */ /* 0x000fee0008000f00 */
.L_x_241:
[----:B-1----:R1:W2:Y:S02]  /*b3c0*/  SYNCS.PHASECHK.TRANS64.TRYWAIT P1, [R2+URZ+0x1d0], R8 ;  /* 0x0001d008020075a7 */ /* 0x0022a400080211ff */
[----:B--2---:R-:W-:Y:S05]  /*b3d0*/  @!P1 NANOSLEEP.SYNCS 0x989680 ;  /* 0x009896800000995d */ /* 0x004fea0003900000 */
[----:B------:R-:W2:Y:S02]  /*b3e0*/  @!P1 SYNCS.PHASECHK.TRANS64 P1, [R2+URZ+0x1d0], R8 ;  /* 0x0001d008020095a7 */ /* 0x000ea400080210ff */
[----:B--2---:R-:W-:Y:S05]  /*b3f0*/  @!P1 BRA `(.L_x_241) ;  /* 0xfffffffc00f09947 */ /* 0x004fea000383ffff */
[----:B------:R-:W-:Y:S05]  /*b400*/  BRA `(.L_x_242) ;  /* 0xffffffb0004c7947 */ /* 0x000fea000383ffff */
.L_x_111:
[----:B------:R-:W-:Y:S07]  /*b410*/  MOV R0, UR42 ;  /* 0x0000002a00007c02 */ /* 0x000fee0008000f00 */
.L_x_243:
[----:B-1----:R1:W2:Y:S02]  /*b420*/  SYNCS.PHASECHK.TRANS64.TRYWAIT P0, [R0+URZ+0x1d8], R8 ;  /* 0x0001d808000075a7 */ /* 0x0022a400080011ff */
[----:B--2---:R-:W-:Y:S05]  /*b430*/  @!P0 NANOSLEEP.SYNCS 0x989680 ;  /* 0x009896800000895d */ /* 0x004fea0003900000 */
[----:B------:R-:W2:Y:S02]  /*b440*/  @!P0 SYNCS.PHASECHK.TRANS64 P0, [R0+URZ+0x1d8], R8 ;  /* 0x0001d808000085a7 */ /* 0x000ea400080010ff */
[----:B--2---:R-:W-:Y:S05]  /*b450*/  @!P0 BRA `(.L_x_243) ;  /* 0xfffffffc00f08947 */ /* 0x004fea000383ffff */
[----:B------:R-:W-:Y:S05]  /*b460*/  BRA `(.L_x_244) ;  /* 0xffffffb000b47947 */ /* 0x000fea000383ffff */
.L_x_113:
[----:B------:R-:W-:-:S07]  /*b470*/  MOV R0, UR42 ;  /* 0x0000002a00007c02 */ /* 0x000fce0008000f00 */
.L_x_245:
[----:B-1----:R1:W3:Y:S02]  /*b480*/  SYNCS.PHASECHK.TRANS64.TRYWAIT P0, [R0+URZ+0x1c0], R2 ;  /* 0x0001c002000075a7 */ /* 0x0022e400080011ff */
[----:B---3--:R-:W-:Y:S05]  /*b490*/  @!P0 NANOSLEEP.SYNCS 0x989680 ;  /* 0x009896800000895d */ /* 0x008fea0003900000 */
[----:B------:R-:W3:Y:S02]  /*b4a0*/  @!P0 SYNCS.PHASECHK.TRANS64 P0, [R0+URZ+0x1c0], R2 ;  /* 0x0001c002000085a7 */ /* 0x000ee400080010ff */
[----:B---3--:R-:W-:Y:S05]  /*b4b0*/  @!P0 BRA `(.L_x_245) ;  /* 0xfffffffc00f08947 */ /* 0x008fea000383ffff */
[----:B------:R-:W-:Y:S05]  /*b4c0*/  BRA `(.L_x_246) ;  /* 0xffffffb400407947 */ /* 0x000fea000383ffff */
.L_x_114:
[----:B-1----:R-:W-:-:S07]  /*b4d0*/  MOV R0, UR42 ;  /* 0x0000002a00007c02 */ /* 0x002fce0008000f00 */
.L_x_247:
[----:B-1----:R1:W3:Y:S02]  /*b4e0*/  SYNCS.PHASECHK.TRANS64.TRYWAIT P0, [R0+URZ+0x1c8], R2 ;  /* 0x0001c802000075a7 */ /* 0x0022e400080011ff */
[----:B---3--:R-:W-:Y:S05]  /*b4f0*/  @!P0 NANOSLEEP.SYNCS 0x989680 ;  /* 0x009896800000895d */ /* 0x008fea0003900000 */
[----:B------:R-:W3:Y:S02]  /*b500*/  @!P0 SYNCS.PHASECHK.TRANS64 P0, [R0+URZ+0x1c8], R2 ;  /* 0x0001c802000085a7 */ /* 0x000ee400080010ff */
[----:B---3--:R-:W-:Y:S05]  /*b510*/  @!P0 BRA `(.L_x_247) ;  /* 0xfffffffc00f08947 */ /* 0x008fea000383ffff */
[----:B------:R-:W-:Y:S05]  /*b520*/  BRA `(.L_x_248) ;  /* 0xffffffb400307947 */ /* 0x000fea000383ffff */
.L_x_115:
[----:B-1----:R-:W-:-:S07]  /*b530*/  MOV R0, UR42 ;  /* 0x0000002a00007c02 */ /* 0x002fce0008000f00 */
.L_x_249:
[----:B-1----:R1:W3:Y:S02]  /*b540*/  SYNCS.PHASECHK.TRANS64.TRYWAIT P0, [R0+URZ+0x1d0], R2 ;  /* 0x0001d002000075a7 */ /* 0x0022e400080011ff */
[----:B---3--:R-:W-:Y:S05]  /*b550*/  @!P0 NANOSLEEP.SYNCS 0x989680 ;  /* 0x009896800000895d */ /* 0x008fea0003900000 */
[----:B------:R-:W3:Y:S02]  /*b560*/  @!P0 SYNCS.PHASECHK.TRANS64 P0, [R0+URZ+0x1d0], R2 ;  /* 0x0001d002000085a7 */ /* 0x000ee400080010ff */
[----:B---3--:R-:W-:Y:S05]  /*b570*/  @!P0 BRA `(.L_x_249) ;  /* 0xfffffffc00f08947 */ /* 0x008fea000383ffff */
[----:B------:R-:W-:Y:S05]  /*b580*/  BRA `(.L_x_250) ;  /* 0xffffffb400207947 */ /* 0x000fea000383ffff */
.L_x_117:
[----:B------:R-:W-:Y:S07]  /*b590*/  MOV R0, UR44 ;  /* 0x0000002c00007c02 */ /* 0x000fee0008000f00 */
.L_x_251:
[----:B-1----:R1:W2:Y:S02]  /*b5a0*/  SYNCS.PHASECHK.TRANS64.TRYWAIT P0, [R0+URZ+0x1f0], R2 ;  /* 0x0001f002000075a7 */ /* 0x0022a400080011ff */
[----:B--2---:R-:W-:Y:S05]  /*b5b0*/  @!P0 NANOSLEEP.SYNCS 0x989680 ;  /* 0x009896800000895d */ /* 0x004fea0003900000 */
[----:B------:R-:W2:Y:S02]  /*b5c0*/  @!P0 SYNCS.PHASECHK.TRANS64 P0, [R0+URZ+0x1f0], R2 ;  /* 0x0001f002000085a7 */ /* 0x000ea400080010ff */
[----:B--2---:R-:W-:Y:S05]  /*b5d0*/  @!P0 BRA `(.L_x_251) ;  /* 0xfffffffc00f08947 */ /* 0x004fea000383ffff */
[----:B------:R-:W-:Y:S05]  /*b5e0*/  BRA `(.L_x_252) ;  /* 0xffffffb400fc7947 */ /* 0x000fea000383ffff */
.L_x_128:
[----:B-1----:R-:W-:Y:S04]  /*b5f0*/  MOV R2, UR44 ;  /* 0x0000002c00027c02 */ /* 0x002fe80008000f00 */
[----:B------:R1:W2:Y:S03]  /*b600*/  SYNCS.PHASECHK.TRANS64.TRYWAIT P1, [R2+URZ+0x1a0], R3 ;  /* 0x0001a003020075a7 */ /* 0x0002a600080211ff */
[----:B--2---:R-:W-:Y:S05]  /*b610*/  @!P1 NANOSLEEP.SYNCS 0x989680 ;  /* 0x009896800000995d */ /* 0x004fea0003900000 */
[----:B------:R-:W2:Y:S02]  /*b620*/  @!P1 SYNCS.PHASECHK.TRANS64 P1, [R2+URZ+0x1a0], R3 ;  /* 0x0001a003020095a7 */ /* 0x000ea400080210ff */
[----:B--2---:R-:W-:Y:S05]  /*b630*/  @!P1 BRA `(.L_x_128) ;  /* 0xfffffffc00ec9947 */ /* 0x004fea000383ffff */
[----:B------:R-:W-:Y:S05]  /*b640*/  BRA `(.L_x_127) ;  /* 0xffffffc400d87947 */ /* 0x000fea000383ffff */
.L_x_130:
[----:B-1----:R1:W4:Y:S02]  /*b650*/  SYNCS.PHASECHK.TRANS64.TRYWAIT P0, [R64+URZ+0x200], R0 ;  /* 0x00020000400075a7 */ /* 0x00232400080011ff */
[----:B----4-:R-:W-:Y:S05]  /*b660*/  @!P0 NANOSLEEP.SYNCS 0x989680 ;  /* 0x009896800000895d */ /* 0x010fea0003900000 */
[----:B------:R-:W4:Y:S02]  /*b670*/  @!P0 SYNCS.PHASECHK.TRANS64 P0, [R64+URZ+0x200], R0 ;  /* 0x00020000400085a7 */ /* 0x000f2400080010ff */
[----:B----4-:R-:W-:Y:S05]  /*b680*/  @!P0 BRA `(.L_x_130) ;  /* 0xfffffffc00f08947 */ /* 0x010fea000383ffff */
[----:B------:R-:W-:Y:S05]  /*b690*/  BRA `(.L_x_129) ;  /* 0xffffffc400f87947 */ /* 0x000fea000383ffff */
.L_x_139:
[----:B--2---:R2:W3:Y:S02]  /*b6a0*/  SYNCS.PHASECHK.TRANS64.TRYWAIT P0, [R4+URZ+0x1a0], R0 ;  /* 0x0001a000040075a7 */ /* 0x0044e400080011ff */
[----:B---3--:R-:W-:Y:S05]  /*b6b0*/  @!P0 NANOSLEEP.SYNCS 0x989680 ;  /* 0x009896800000895d */ /* 0x008fea0003900000 */
[----:B------:R-:W3:Y:S02]  /*b6c0*/  @!P0 SYNCS.PHASECHK.TRANS64 P0, [R4+URZ+0x1a0], R0 ;  /* 0x0001a000040085a7 */ /* 0x000ee400080010ff */
[----:B---3--:R-:W-:Y:S05]  /*b6d0*/  @!P0 BRA `(.L_x_139) ;  /* 0xfffffffc00f08947 */ /* 0x008fea000383ffff */
[----:B------:R-:W-:Y:S05]  /*b6e0*/  BRA `(.L_x_138) ;  /* 0xffffffd000187947 */ /* 0x000fea000383ffff */
.L_x_147:
[----:B--2---:R2:W3:Y:S02]  /*b6f0*/  SYNCS.PHASECHK.TRANS64.TRYWAIT P0, [R2+URZ+0x1a0], R4 ;  /* 0x0001a004020075a7 */ /* 0x0044e400080011ff */
[----:B---3--:R-:W-:Y:S05]  /*b700*/  @!P0 NANOSLEEP.SYNCS 0x989680 ;  /* 0x009896800000895d */ /* 0x008fea0003900000 */
[----:B------:R-:W3:Y:S02]  /*b710*/  @!P0 SYNCS.PHASECHK.TRANS64 P0, [R2+URZ+0x1a0], R4 ;  /* 0x0001a004020085a7 */ /* 0x000ee400080010ff */
[----:B---3--:R-:W-:Y:S05]  /*b720*/  @!P0 BRA `(.L_x_147) ;  /* 0xfffffffc00f08947 */ /* 0x008fea000383ffff */
[----:B------:R-:W-:Y:S05]  /*b730*/  BRA `(.L_x_146) ;  /* 0xffffffd8003c7947 */ /* 0x000fea000383ffff */
.L_x_155:
[----:B--2---:R2:W3:Y:S02]  /*b740*/  SYNCS.PHASECHK.TRANS64.TRYWAIT P0, [R3+URZ+0x1a0], R0 ;  /* 0x0001a000030075a7 */ /* 0x0044e400080011ff */
[----:B---3--:R-:W-:Y:S05]  /*b750*/  @!P0 NANOSLEEP.SYNCS 0x989680 ;  /* 0x009896800000895d */ /* 0x008fea0003900000 */
[----:B------:R-:W3:Y:S02]  /*b760*/  @!P0 SYNCS.PHASECHK.TRANS64 P0, [R3+URZ+0x1a0], R0 ;  /* 0x0001a000030085a7 */ /* 0x000ee400080010ff */
[----:B---3--:R-:W-:Y:S05]  /*b770*/  @!P0 BRA `(.L_x_155) ;  /* 0xfffffffc00f08947 */ /* 0x008fea000383ffff */
[----:B------:R-:W-:Y:S05]  /*b780*/  BRA `(.L_x_154) ;  /* 0xffffffe0005c7947 */ /* 0x000fea000383ffff */
        .weak           $__internal_0_$__cuda_sm10x_tcgen05_guardrail_trap_col_being_dealloced_not_returned_by_alloc
        .type           $__internal_0_$__cuda_sm10x_tcgen05_guardrail_trap_col_being_dealloced_not_returned_by_alloc,@function
        .size           $__internal_0_$__cuda_sm10x_tcgen05_guardrail_trap_col_being_dealloced_not_returned_by_alloc,($__internal_1_$__cuda_sm10x_tcgen05_guardrail_trap_phase_invalid_during_alloc - $__internal_0_$__cuda_sm10x_tcgen05_guardrail_trap_col_being_dealloced_not_returned_by_alloc)
$__internal_0_$__cuda_sm10x_tcgen05_guardrail_trap_col_being_dealloced_not_returned_by_alloc:
[----:B------:R-:W-:Y:S05]  /*b790*/  BPT.TRAP 0x1 ;  /* 0x000000040000795c */ /* 0x000fea0000300000 */
[----:B------:R-:W-:-:S04]  /*b7a0*/  HFMA2 R3, -RZ, RZ, 0, 0 ;  /* 0x00000000ff037431 */ /* 0x000fc800000001ff */
[----:B------:R-:W-:Y:S05]  /*b7b0*/  RET.REL.NODEC R2 `(_ZN7cutlass13device_kernelINS_4conv6kernel13ConvUniversalINS1_16ConvProblemShapeILNS1_8OperatorE0ELi3EEENS1_10collective14CollectiveConvINS1_47MainloopSm100TmaUmmaWarpSpecializedImplicitGemmILS5_0ELi26ELi3ELi1ELi2EN4cute5tupleIJNSA_1CILi2EEENSC_ILi1EEESE_EEEEENSB_IJNSC_ILi128EEESH_NSB_IJNSC_ILi32EEEEEEEEENS_6half_tESL_NSA_8TiledMMAINSA_8MMA_AtomIJNSA_26SM100_MMA_F16BF16_2x1SM_SSISL_SL_fLi128ELi128ELNSA_4UMMA5MajorE0ELSQ_0ELNSP_7ScaleInE0ELSR_0EEEEEENSA_6LayoutINSB_IJSE_SE_SE_EEENSB_IJNSC_ILi0EEESW_SW_EEEEENSB_IJNSA_10UnderscoreESZ_SZ_EEEEENS7_6detail27Sm100ImplicitGemmTileTraitsINSA_25SM100_TMA_2SM_LOAD_IM2COLENSA_14ComposedLayoutINSA_7SwizzleILi2ELi4ELi3EEENSA_18smem_ptr_flag_bitsILi16EEENSU_INSB_IJNSC_ILi8EEESI_EEENSB_IJSI_SE_EEEEEEEvEENS13_INSA_18SM100_TMA_2SM_LOADES1E_vEEEENS_8epilogue10collective18CollectiveEpilogueINS1J_23Sm100TmaWarpSpecializedILi4ELi2ELi16ELb1ELb0EEEJNSB_IJNSC_ILi64EEESH_SJ_EEENSB_IJNSU_IS1O_SE_EENSU_INSB_IJNSC_ILi16EEESD_EEENSB_IJSE_S1O_EEEEEEEESL_NSB_IJNSB_IJllllEEESE_SW_EEESL_S1X_NS1J_6fusion15FusionCallbacksIS1N_NS1Y_17LinearCombinationISL_fSL_fLNS_15FloatRoundStyleE2EEES1P_S1V_JEEENSA_5SM1004TMEM4LOAD26SM100_TMEM_LOAD_32dp32b16xENSA_20SM90_TMA_LOAD_IM2COLENS15_INS16_ILi1ELi4ELi3EEES19_NSU_INSB_IJS1A_S1R_EEENSB_IJS1R_SE_EEEEEEENSA_39AutoVectorizingCopyWithAssumedAlignmentILi128EEENSA_21SM90_TMA_STORE_IM2COLES2D_S2F_S2F_EEEvvEEEEvNT_6ParamsE) ;  /* 0xffffff4802107950 */ /* 0x000fea0003c3ffff */
        .weak           $__internal_1_$__cuda_sm10x_tcgen05_guardrail_trap_phase_invalid_during_alloc
        .type           $__internal_1_$__cuda_sm10x_tcgen05_guardrail_trap_phase_invalid_during_alloc,@function
        .size           $__internal_1_$__cuda_sm10x_tcgen05_guardrail_trap_phase_invalid_during_alloc,($__internal_2_$__cuda_sm10x_tcgen05_guardrail_trap_unallocated_columns_being_dealloced - $__internal_1_$__cuda_sm10x_tcgen05_guardrail_trap_phase_invalid_during_alloc)
$__internal_1_$__cuda_sm10x_tcgen05_guardrail_trap_phase_invalid_during_alloc:
[----:B------:R-:W-:Y:S05]  /*b7c0*/  BPT.TRAP 0x1 ;  /* 0x000000040000795c */ /* 0x000fea0000300000 */
[----:B------:R-:W-:-:S04]  /*b7d0*/  MOV R5, 0x0 ;  /* 0x0000000000057802 */ /* 0x000fc80000000f00 */
[----:B------:R-:W-:Y:S05]  /*b7e0*/  RET.REL.NODEC R4 `(_ZN7cutlass13device_kernelINS_4conv6kernel13ConvUniversalINS1_16ConvProblemShapeILNS1_8OperatorE0ELi3EEENS1_10collective14CollectiveConvINS1_47MainloopSm100TmaUmmaWarpSpecializedImplicitGemmILS5_0ELi26ELi3ELi1ELi2EN4cute5tupleIJNSA_1CILi2EEENSC_ILi1EEESE_EEEEENSB_IJNSC_ILi128EEESH_NSB_IJNSC_ILi32EEEEEEEEENS_6half_tESL_NSA_8TiledMMAINSA_8MMA_AtomIJNSA_26SM100_MMA_F16BF16_2x1SM_SSISL_SL_fLi128ELi128ELNSA_4UMMA5MajorE0ELSQ_0ELNSP_7ScaleInE0ELSR_0EEEEEENSA_6LayoutINSB_IJSE_SE_SE_EEENSB_IJNSC_ILi0EEESW_SW_EEEEENSB_IJNSA_10UnderscoreESZ_SZ_EEEEENS7_6detail27Sm100ImplicitGemmTileTraitsINSA_25SM100_TMA_2SM_LOAD_IM2COLENSA_14ComposedLayoutINSA_7SwizzleILi2ELi4ELi3EEENSA_18smem_ptr_flag_bitsILi16EEENSU_INSB_IJNSC_ILi8EEESI_EEENSB_IJSI_SE_EEEEEEEvEENS13_INSA_18SM100_TMA_2SM_LOADES1E_vEEEENS_8epilogue10collective18CollectiveEpilogueINS1J_23Sm100TmaWarpSpecializedILi4ELi2ELi16ELb1ELb0EEEJNSB_IJNSC_ILi64EEESH_SJ_EEENSB_IJNSU_IS1O_SE_EENSU_INSB_IJNSC_ILi16EEESD_EEENSB_IJSE_S1O_EEEEEEEESL_NSB_IJNSB_IJllllEEESE_SW_EEESL_S1X_NS1J_6fusion15FusionCallbacksIS1N_NS1Y_17LinearCombinationISL_fSL_fLNS_15FloatRoundStyleE2EEES1P_S1V_JEEENSA_5SM1004TMEM4LOAD26SM100_TMEM_LOAD_32dp32b16xENSA_20SM90_TMA_LOAD_IM2COLENS15_INS16_ILi1ELi4ELi3EEES19_NSU_INSB_IJS1A_S1R_EEENSB_IJS1R_SE_EEEEEEENSA_39AutoVectorizingCopyWithAssumedAlignmentILi128EEENSA_21SM90_TMA_STORE_IM2COLES2D_S2F_S2F_EEEvvEEEEvNT_6ParamsE) ;  /* 0xffffff4804047950 */ /* 0x000fea0003c3ffff */
        .weak           $__internal_2_$__cuda_sm10x_tcgen05_guardrail_trap_unallocated_columns_being_dealloced
        .type           $__internal_2_$__cuda_sm10x_tcgen05_guardrail_trap_unallocated_columns_being_dealloced,@function
        .size           $__internal_2_$__cuda_sm10x_tcgen05_guardrail_trap_unallocated_columns_being_dealloced,(.L_x_254 - $__internal_2_$__cuda_sm10x_tcgen05_guardrail_trap_unallocated_columns_being_dealloced)
$__internal_2_$__cuda_sm10x_tcgen05_guardrail_trap_unallocated_columns_being_dealloced:
[----:B------:R-:W-:Y:S05]  /*b7f0*/  BPT.TRAP 0x1 ;  /* 0x000000040000795c */ /* 0x000fea0000300000 */
[----:B------:R-:W-:-:S04]  /*b800*/  HFMA2 R3, -RZ, RZ, 0, 0 ;  /* 0x00000000ff037431 */ /* 0x000fc800000001ff */
[----:B------:R-:W-:Y:S05]  /*b810*/  RET.REL.NODEC R2 `(_ZN7cutlass13device_kernelINS_4conv6kernel13ConvUniversalINS1_16ConvProblemShapeILNS1_8OperatorE0ELi3EEENS1_10collective14CollectiveConvINS1_47MainloopSm100TmaUmmaWarpSpecializedImplicitGemmILS5_0ELi26ELi3ELi1ELi2EN4cute5tupleIJNSA_1CILi2EEENSC_ILi1EEESE_EEEEENSB_IJNSC_ILi128EEESH_NSB_IJNSC_ILi32EEEEEEEEENS_6half_tESL_NSA_8TiledMMAINSA_8MMA_AtomIJNSA_26SM100_MMA_F16BF16_2x1SM_SSISL_SL_fLi128ELi128ELNSA_4UMMA5MajorE0ELSQ_0ELNSP_7ScaleInE0ELSR_0EEEEEENSA_6LayoutINSB_IJSE_SE_SE_EEENSB_IJNSC_ILi0EEESW_SW_EEEEENSB_IJNSA_10UnderscoreESZ_SZ_EEEEENS7_6detail27Sm100ImplicitGemmTileTraitsINSA_25SM100_TMA_2SM_LOAD_IM2COLENSA_14ComposedLayoutINSA_7SwizzleILi2ELi4ELi3EEENSA_18smem_ptr_flag_bitsILi16EEENSU_INSB_IJNSC_ILi8EEESI_EEENSB_IJSI_SE_EEEEEEEvEENS13_INSA_18SM100_TMA_2SM_LOADES1E_vEEEENS_8epilogue10collective18CollectiveEpilogueINS1J_23Sm100TmaWarpSpecializedILi4ELi2ELi16ELb1ELb0EEEJNSB_IJNSC_ILi64EEESH_SJ_EEENSB_IJNSU_IS1O_SE_EENSU_INSB_IJNSC_ILi16EEESD_EEENSB_IJSE_S1O_EEEEEEEESL_NSB_IJNSB_IJllllEEESE_SW_EEESL_S1X_NS1J_6fusion15FusionCallbacksIS1N_NS1Y_17LinearCombinationISL_fSL_fLNS_15FloatRoundStyleE2EEES1P_S1V_JEEENSA_5SM1004TMEM4LOAD26SM100_TMEM_LOAD_32dp32b16xENSA_20SM90_TMA_LOAD_IM2COLENS15_INS16_ILi1ELi4ELi3EEES19_NSU_INSB_IJS1A_S1R_EEENSB_IJS1R_SE_EEEEEEENSA_39AutoVectorizingCopyWithAssumedAlignmentILi128EEENSA_21SM90_TMA_STORE_IM2COLES2D_S2F_S2F_EEEvvEEEEvNT_6ParamsE) ;  /* 0xffffff4402f87950 */ /* 0x000fea0003c3ffff */
.L_x_253:
[----:B------:R-:W-:-:S00]  /*b820*/  BRA `(.L_x_253) ;  /* 0xfffffffc00fc7947 */ /* 0x000fc0000383ffff */
[----:B------:R-:W-:-:S00]  /*b830*/  NOP ;  /* 0x0000000000007918 */ /* 0x000fc00000000000 */
        /* <DEDUP_REMOVED lines=12> */
.L_x_254:


//--------------------- .nv.global.init           --------------------------
	.section	.nv.global.init,"aw",@progbits
.nv.global.init:
	.type		$str$29,@object
	.size		$str$29,($str$30 - $str$29)
$str$29:
        /*0000*/ 	.byte	0x28, 0x61, 0x64, 0x64, 0x72, 0x65, 0x73, 0x73, 0x20, 0x26, 0x20, 0x6d, 0x61, 0x73, 0x6b, 0x29
        /*0010*/ 	.byte	0x20, 0x3d, 0x3d, 0x20, 0x30, 0x00
	.type		$str$30,@object
	.size		$str$30,($str$28 - $str$30)
$str$30:
        /*0016*/ 	.byte	0x2f, 0x74, 0x6d, 0x70, 0x2f, 0x63, 0x75, 0x74, 0x6c, 0x61, 0x73, 0x73, 0x5f, 0x73, 0x77, 0x65
        /*0026*/ 	.byte	0x65, 0x70, 0x5f, 0x73, 0x72, 0x63, 0x2f, 0x69, 0x6e, 0x63, 0x6c, 0x75, 0x64, 0x65, 0x2f, 0x63
        /*0036*/ 	.byte	0x75, 0x74, 0x65, 0x2f, 0x70, 0x6f, 0x69, 0x6e, 0x74, 0x65, 0x72, 0x5f, 0x66, 0x6c, 0x61, 0x67
        /*0046*/ 	.byte	0x67, 0x65, 0x64, 0x2e, 0x68, 0x70, 0x70, 0x00
	.type		$str$28,@object
	.size		$str$28,($str$27 - $str$28)
$str$28:
        /*004e*/ 	.byte	0x2f, 0x74, 0x6d, 0x70, 0x2f, 0x63, 0x75, 0x74, 0x6c, 0x61, 0x73, 0x73, 0x5f, 0x73, 0x77, 0x65
        /*005e*/ 	.byte	0x65, 0x70, 0x5f, 0x73, 0x72, 0x63, 0x2f, 0x69, 0x6e, 0x63, 0x6c, 0x75, 0x64, 0x65, 0x2f, 0x63
        /*006e*/ 	.byte	0x75, 0x74, 0x65, 0x2f, 0x61, 0x74, 0x6f, 0x6d, 0x2f, 0x63, 0x6f, 0x70, 0x79, 0x5f, 0x74, 0x72
        /*007e*/ 	.byte	0x61, 0x69, 0x74, 0x73, 0x5f, 0x73, 0x6d, 0x31, 0x30, 0x30, 0x2e, 0x68, 0x70, 0x70, 0x00
	.type		$str$27,@object
	.size		$str$27,(__unnamed_1 - $str$27)
$str$27:
        /*008d*/ 	.byte	0x28, 0x28, 0x75, 0x69, 0x6e, 0x74, 0x33, 0x32, 0x5f, 0x74, 0x28, 0x74, 0x68, 0x72, 0x65, 0x61
        /*009d*/ 	.byte	0x64, 0x49, 0x64, 0x78, 0x2e, 0x78, 0x29, 0x20, 0x2f, 0x20, 0x33, 0x32, 0x29, 0x20, 0x25, 0x20
        /*00ad*/ 	.byte	0x34, 0x29, 0x20, 0x3d, 0x3d, 0x20, 0x28, 0x28, 0x28, 0x74, 0x6d, 0x65, 0x6d, 0x5f, 0x61, 0x64
        /*00bd*/ 	.byte	0x64, 0x72, 0x20, 0x3e, 0x3e, 0x20, 0x31, 0x36, 0x29, 0x20, 0x2f, 0x20, 0x33, 0x32, 0x29, 0x20
        /*00cd*/ 	.byte	0x25, 0x20, 0x34, 0x29, 0x00
	.type		__unnamed_1,@object
	.size		__unnamed_1,(__unnamed_2 - __unnamed_1)
__unnamed_1:
        /*00d2*/ 	.byte	0x61, 0x75, 0x74, 0x6f, 0x20, 0x63, 0x75, 0x74, 0x65, 0x3a, 0x3a, 0x61, 0x73, 0x5f, 0x70, 0x6f
        /* <DEDUP_REMOVED lines=24> */
        /*0262*/ 	.byte	0x34, 0x38, 0x3e, 0x3e, 0x3e, 0x3e, 0x5d, 0x00
	.type		__unnamed_2,@object
	.size		__unnamed_2,(.L_2 - __unnamed_2)
__unnamed_2:
        /* <DEDUP_REMOVED lines=40> */
        /*04ea*/ 	.byte	0x3a, 0x3a, 0x43, 0x3c, 0x30, 0x3e, 0x3e, 0x3e, 0x3e, 0x5d, 0x00
.L_2:


//--------------------- .nv.shared._ZN7cutlass13device_kernelINS_4conv6kernel13ConvUniversalINS1_16ConvProblemShapeILNS1_8OperatorE0ELi3EEENS1_10collective14CollectiveConvINS1_47MainloopSm100TmaUmmaWarpSpecializedImplicitGemmILS5_0ELi26ELi3ELi1ELi2EN4cute5tupleIJNSA_1CILi2EEENSC_ILi1EEESE_EEEEENSB_IJNSC_ILi128EEESH_NSB_IJNSC_ILi32EEEEEEEEENS_6half_tESL_NSA_8TiledMMAINSA_8MMA_AtomIJNSA_26SM100_MMA_F16BF16_2x1SM_SSISL_SL_fLi128ELi128ELNSA_4UMMA5MajorE0ELSQ_0ELNSP_7ScaleInE0ELSR_0EEEEEENSA_6LayoutINSB_IJSE_SE_SE_EEENSB_IJNSC_ILi0EEESW_SW_EEEEENSB_IJNSA_10UnderscoreESZ_SZ_EEEEENS7_6detail27Sm100ImplicitGemmTileTraitsINSA_25SM100_TMA_2SM_LOAD_IM2COLENSA_14ComposedLayoutINSA_7SwizzleILi2ELi4ELi3EEENSA_18smem_ptr_flag_bitsILi16EEENSU_INSB_IJNSC_ILi8EEESI_EEENSB_IJSI_SE_EEEEEEEvEENS13_INSA_18SM100_TMA_2SM_LOADES1E_vEEEENS_8epilogue10collective18CollectiveEpilogueINS1J_23Sm100TmaWarpSpecializedILi4ELi2ELi16ELb1ELb0EEEJNSB_IJNSC_ILi64EEESH_SJ_EEENSB_IJNSU_IS1O_SE_EENSU_INSB_IJNSC_ILi16EEESD_EEENSB_IJSE_S1O_EEEEEEEESL_NSB_IJNSB_IJllllEEESE_SW_EEESL_S1X_NS1J_6fusion15FusionCallbacksIS1N_NS1Y_17LinearCombinationISL_fSL_fLNS_15FloatRoundStyleE2EEES1P_S1V_JEEENSA_5SM1004TMEM4LOAD26SM100_TMEM_LOAD_32dp32b16xENSA_20SM90_TMA_LOAD_IM2COLENS15_INS16_ILi1ELi4ELi3EEES19_NSU_INSB_IJS1A_S1R_EEENSB_IJS1R_SE_EEEEEEENSA_39AutoVectorizingCopyWithAssumedAlignmentILi128EEENSA_21SM90_TMA_STORE_IM2COLES2D_S2F_S2F_EEEvvEEEEvNT_6ParamsE --------------------------
	.section	.nv.shared._ZN7cutlass13device_kernelINS_4conv6kernel13ConvUniversalINS1_16ConvProblemShapeILNS1_8OperatorE0ELi3EEENS1_10collective14CollectiveConvINS1_47MainloopSm100TmaUmmaWarpSpecializedImplicitGemmILS5_0ELi26ELi3ELi1ELi2EN4cute5tupleIJNSA_1CILi2EEENSC_ILi1EEESE_EEEEENSB_IJNSC_ILi128EEESH_NSB_IJNSC_ILi32EEEEEEEEENS_6half_tESL_NSA_8TiledMMAINSA_8MMA_AtomIJNSA_26SM100_MMA_F16BF16_2x1SM_SSISL_SL_fLi128ELi128ELNSA_4UMMA5MajorE0ELSQ_0ELNSP_7ScaleInE0ELSR_0EEEEEENSA_6LayoutINSB_IJSE_SE_SE_EEENSB_IJNSC_ILi0EEESW_SW_EEEEENSB_IJNSA_10UnderscoreESZ_SZ_EEEEENS7_6detail27Sm100ImplicitGemmTileTraitsINSA_25SM100_TMA_2SM_LOAD_IM2COLENSA_14ComposedLayoutINSA_7SwizzleILi2ELi4ELi3EEENSA_18smem_ptr_flag_bitsILi16EEENSU_INSB_IJNSC_ILi8EEESI_EEENSB_IJSI_SE_EEEEEEEvEENS13_INSA_18SM100_TMA_2SM_LOADES1E_vEEEENS_8epilogue10collective18CollectiveEpilogueINS1J_23Sm100TmaWarpSpecializedILi4ELi2ELi16ELb1ELb0EEEJNSB_IJNSC_ILi64EEESH_SJ_EEENSB_IJNSU_IS1O_SE_EENSU_INSB_IJNSC_ILi16EEESD_EEENSB_IJSE_S1O_EEEEEEEESL_NSB_IJNSB_IJllllEEESE_SW_EEESL_S1X_NS1J_6fusion15FusionCallbacksIS1N_NS1Y_17LinearCombinationISL_fSL_fLNS_15FloatRoundStyleE2EEES1P_S1V_JEEENSA_5SM1004TMEM4LOAD26SM100_TMEM_LOAD_32dp32b16xENSA_20SM90_TMA_LOAD_IM2COLENS15_INS16_ILi1ELi4ELi3EEES19_NSU_INSB_IJS1A_S1R_EEENSB_IJS1R_SE_EEEEEEENSA_39AutoVectorizingCopyWithAssumedAlignmentILi128EEENSA_21SM90_TMA_STORE_IM2COLES2D_S2F_S2F_EEEvvEEEEvNT_6ParamsE,"aw",@nobits
	.sectionflags	@""
	.align	16
	.zero		1024


//--------------------- .nv.shared.reserved.0     --------------------------
	.section	.nv.shared.reserved.0,"aw",@nobits
	.weak		__nv_reservedSMEM_offset_0_alias
	.size		__nv_reservedSMEM_offset_0_alias, 0, 64
	.other		__nv_reservedSMEM_offset_0_alias,@"STO_CUDA_RESERVED_SHARED STV_DEFAULT"
__nv_reservedSMEM_offset_0_alias:
	.zero		0
.nv.shared.reserved.0:
	.zero		64
	.weak		__nv_reservedSMEM_tcgen05_partition
	.type		__nv_reservedSMEM_tcgen05_partition,@object
	.size		__nv_reservedSMEM_tcgen05_partition,(.L_0 - __nv_reservedSMEM_tcgen05_partition)
__nv_reservedSMEM_tcgen05_partition:
	.zero		32
.L_0:


//--------------------- .nv.global                --------------------------
	.section	.nv.global,"aw",@nobits
.nv.global:
	.type		_ZN39_INTERNAL_e7a6121e_4_k_cu_bd488fba_32824cute1_E,@object
	.size		_ZN39_INTERNAL_e7a6121e_4_k_cu_bd488fba_32824cute1_E,(_ZN39_INTERNAL_e7a6121e_4_k_cu_bd488fba_32824cuda3std3__45__cpo6cbeginE - _ZN39_INTERNAL_e7a6121e_4_k_cu_bd488fba_32824cute1_E)
_ZN39_INTERNAL_e7a6121e_4_k_cu_bd488fba_32824cute1_E:
	.zero		1
	.type		_ZN39_INTERNAL_e7a6121e_4_k_cu_bd488fba_32824cuda3std3__45__cpo6cbeginE,@object
	.size		_ZN39_INTERNAL_e7a6121e_4_k_cu_bd488fba_32824cuda3std3__45__cpo6cbeginE,(_ZN39_INTERNAL_e7a6121e_4_k_cu_bd488fba_32824cuda3std3__48in_placeE - _ZN39_INTERNAL_e7a6121e_4_k_cu_bd488fba_32824cuda3std3__45__cpo6cbeginE)
_ZN39_INTERNAL_e7a6121e_4_k_cu_bd488fba_32824cuda3std3__45__cpo6cbeginE:
	.zero		1
	.type		_ZN39_INTERNAL_e7a6121e_4_k_cu_bd488fba_32824cuda3std3__48in_placeE,@object
	.size		_ZN39_INTERNAL_e7a6121e_4_k_cu_bd488fba_32824cuda3std3__48in_placeE,(_ZN39_INTERNAL_e7a6121e_4_k_cu_bd488fba_32824cuda3std6ranges3__45__cpo9iter_moveE - _ZN39_INTERNAL_e7a6121e_4_k_cu_bd488fba_32824cuda3std3__48in_placeE)
_ZN39_INTERNAL_e7a6121e_4_k_cu_bd488fba_32824cuda3std3__48in_placeE:
	.zero		1
	.type		_ZN39_INTERNAL_e7a6121e_4_k_cu_bd488fba_32824cuda3std6ranges3__45__cpo9iter_moveE,@object
	.size		_ZN39_INTERNAL_e7a6121e_4_k_cu_bd488fba_32824cuda3std6ranges3__45__cpo9iter_moveE,(_ZN39_INTERNAL_e7a6121e_4_k_cu_bd488fba_32824cuda3std3__45__cpo5beginE - _ZN39_INTERNAL_e7a6121e_4_k_cu_bd488fba_32824cuda3std6ranges3__45__cpo9iter_moveE)
_ZN39_INTERNAL_e7a6121e_4_k_cu_bd488fba_32824cuda3std6ranges3__45__cpo9iter_moveE:
	.zero		1
	.type		_ZN39_INTERNAL_e7a6121e_4_k_cu_bd488fba_32824cuda3std3__45__cpo5beginE,@object
	.size		_ZN39_INTERNAL_e7a6121e_4_k_cu_bd488fba_32824cuda3std3__45__cpo5beginE,(_ZN39_INTERNAL_e7a6121e_4_k_cu_bd488fba_32824cuda3std3__441_GLOBAL__N__e7a6121e_4_k_cu_bd488fba_32826ignoreE - _ZN39_INTERNAL_e7a6121e_4_k_cu_bd488fba_32824cuda3std3__45__cpo5beginE)
_ZN39_INTERNAL_e7a6121e_4_k_cu_bd488fba_32824cuda3std3__45__cpo5beginE:
	.zero		1
	.type		_ZN39_INTERNAL_e7a6121e_4_k_cu_bd488fba_32824cuda3std3__441_GLOBAL__N__e7a6121e_4_k_cu_bd488fba_32826ignoreE,@object
	.size		_ZN39_INTERNAL_e7a6121e_4_k_cu_bd488fba_32824cuda3std3__441_GLOBAL__N__e7a6121e_4_k_cu_bd488fba_32826ignoreE,(_ZN39_INTERNAL_e7a6121e_4_k_cu_bd488fba_32824cute7productE - _ZN39_INTERNAL_e7a6121e_4_k_cu_bd488fba_32824cuda3std3__441_GLOBAL__N__e7a6121e_4_k_cu_bd488fba_32826ignoreE)
_ZN39_INTERNAL_e7a6121e_4_k_cu_bd488fba_32824cuda3std3__441_GLOBAL__N__e7a6121e_4_k_cu_bd488fba_32826ignoreE:
	.zero		1
	.type		_ZN39_INTERNAL_e7a6121e_4_k_cu_bd488fba_32824cute7productE,@object
	.size		_ZN39_INTERNAL_e7a6121e_4_k_cu_bd488fba_32824cute7productE,(_ZN39_INTERNAL_e7a6121e_4_k_cu_bd488fba_32824cuda3std3__45__cpo3endE - _ZN39_INTERNAL_e7a6121e_4_k_cu_bd488fba_32824cute7productE)
_ZN39_INTERNAL_e7a6121e_4_k_cu_bd488fba_32824cute7productE:
	.zero		1
	.type		_ZN39_INTERNAL_e7a6121e_4_k_cu_bd488fba_32824cuda3std3__45__cpo3endE,@object
	.size		_ZN39_INTERNAL_e7a6121e_4_k_cu_bd488fba_32824cuda3std3__45__cpo3endE,(_ZN39_INTERNAL_e7a6121e_4_k_cu_bd488fba_32824cuda3std3__419piecewise_constructE - _ZN39_INTERNAL_e7a6121e_4_k_cu_bd488fba_32824cuda3std3__45__cpo3endE)
_ZN39_INTERNAL_e7a6121e_4_k_cu_bd488fba_32824cuda3std3__45__cpo3endE:
	.zero		1
	.type		_ZN39_INTERNAL_e7a6121e_4_k_cu_bd488fba_32824cuda3std3__419piecewise_constructE,@object
	.size		_ZN39_INTERNAL_e7a6121e_4_k_cu_bd488fba_32824cuda3std3__419piecewise_constructE,(_ZN39_INTERNAL_e7a6121e_4_k_cu_bd488fba_32824cuda3std3__45__cpo4cendE - _ZN39_INTERNAL_e7a6121e_4_k_cu_bd488fba_32824cuda3std3__419piecewise_constructE)
_ZN39_INTERNAL_e7a6121e_4_k_cu_bd488fba_32824cuda3std3__419piecewise_constructE:
	.zero		1
	.type		_ZN39_INTERNAL_e7a6121e_4_k_cu_bd488fba_32824cuda3std3__45__cpo4cendE,@object
	.size		_ZN39_INTERNAL_e7a6121e_4_k_cu_bd488fba_32824cuda3std3__45__cpo4cendE,(_ZN39_INTERNAL_e7a6121e_4_k_cu_bd488fba_32824cuda3std6ranges3__45__cpo4swapE - _ZN39_INTERNAL_e7a6121e_4_k_cu_bd488fba_32824cuda3std3__45__cpo4cendE)
_ZN39_INTERNAL_e7a6121e_4_k_cu_bd488fba_32824cuda3std3__45__cpo4cendE:
	.zero		1
	.type		_ZN39_INTERNAL_e7a6121e_4_k_cu_bd488fba_32824cuda3std6ranges3__45__cpo4swapE,@object
	.size		_ZN39_INTERNAL_e7a6121e_4_k_cu_bd488fba_32824cuda3std6ranges3__45__cpo4swapE,(.L_10 - _ZN39_INTERNAL_e7a6121e_4_k_cu_bd488fba_32824cuda3std6ranges3__45__cpo4swapE)
_ZN39_INTERNAL_e7a6121e_4_k_cu_bd488fba_32824cuda3std6ranges3__45__cpo4swapE:
	.zero		1
.L_10:


//--------------------- .nv.constant0._ZN7cutlass13device_kernelINS_4conv6kernel13ConvUniversalINS1_16ConvProblemShapeILNS1_8OperatorE0ELi3EEENS1_10collective14CollectiveConvINS1_47MainloopSm100TmaUmmaWarpSpecializedImplicitGemmILS5_0ELi26ELi3ELi1ELi2EN4cute5tupleIJNSA_1CILi2EEENSC_ILi1EEESE_EEEEENSB_IJNSC_ILi128EEESH_NSB_IJNSC_ILi32EEEEEEEEENS_6half_tESL_NSA_8TiledMMAINSA_8MMA_AtomIJNSA_26SM100_MMA_F16BF16_2x1SM_SSISL_SL_fLi128ELi128ELNSA_4UMMA5MajorE0ELSQ_0ELNSP_7ScaleInE0ELSR_0EEEEEENSA_6LayoutINSB_IJSE_SE_SE_EEENSB_IJNSC_ILi0EEESW_SW_EEEEENSB_IJNSA_10UnderscoreESZ_SZ_EEEEENS7_6detail27Sm100ImplicitGemmTileTraitsINSA_25SM100_TMA_2SM_LOAD_IM2COLENSA_14ComposedLayoutINSA_7SwizzleILi2ELi4ELi3EEENSA_18smem_ptr_flag_bitsILi16EEENSU_INSB_IJNSC_ILi8EEESI_EEENSB_IJSI_SE_EEEEEEEvEENS13_INSA_18SM100_TMA_2SM_LOADES1E_vEEEENS_8epilogue10collective18CollectiveEpilogueINS1J_23Sm100TmaWarpSpecializedILi4ELi2ELi16ELb1ELb0EEEJNSB_IJNSC_ILi64EEESH_SJ_EEENSB_IJNSU_IS1O_SE_EENSU_INSB_IJNSC_ILi16EEESD_EEENSB_IJSE_S1O_EEEEEEEESL_NSB_IJNSB_IJllllEEESE_SW_EEESL_S1X_NS1J_6fusion15FusionCallbacksIS1N_NS1Y_17LinearCombinationISL_fSL_fLNS_15FloatRoundStyleE2EEES1P_S1V_JEEENSA_5SM1004TMEM4LOAD26SM100_TMEM_LOAD_32dp32b16xENSA_20SM90_TMA_LOAD_IM2COLENS15_INS16_ILi1ELi4ELi3EEES19_NSU_INSB_IJS1A_S1R_EEENSB_IJS1R_SE_EEEEEEENSA_39AutoVectorizingCopyWithAssumedAlignmentILi128EEENSA_21SM90_TMA_STORE_IM2COLES2D_S2F_S2F_EEEvvEEEEvNT_6ParamsE --------------------------
	.section	.nv.constant0._ZN7cutlass13device_kernelINS_4conv6kernel13ConvUniversalINS1_16ConvProblemShapeILNS1_8OperatorE0ELi3EEENS1_10collective14CollectiveConvINS1_47MainloopSm100TmaUmmaWarpSpecializedImplicitGemmILS5_0ELi26ELi3ELi1ELi2EN4cute5tupleIJNSA_1CILi2EEENSC_ILi1EEESE_EEEEENSB_IJNSC_ILi128EEESH_NSB_IJNSC_ILi32EEEEEEEEENS_6half_tESL_NSA_8TiledMMAINSA_8MMA_AtomIJNSA_26SM100_MMA_F16BF16_2x1SM_SSISL_SL_fLi128ELi128ELNSA_4UMMA5MajorE0ELSQ_0ELNSP_7ScaleInE0ELSR_0EEEEEENSA_6LayoutINSB_IJSE_SE_SE_EEENSB_IJNSC_ILi0EEESW_SW_EEEEENSB_IJNSA_10UnderscoreESZ_SZ_EEEEENS7_6detail27Sm100ImplicitGemmTileTraitsINSA_25SM100_TMA_2SM_LOAD_IM2COLENSA_14ComposedLayoutINSA_7SwizzleILi2ELi4ELi3EEENSA_18smem_ptr_flag_bitsILi16EEENSU_INSB_IJNSC_ILi8EEESI_EEENSB_IJSI_SE_EEEEEEEvEENS13_INSA_18SM100_TMA_2SM_LOADES1E_vEEEENS_8epilogue10collective18CollectiveEpilogueINS1J_23Sm100TmaWarpSpecializedILi4ELi2ELi16ELb1ELb0EEEJNSB_IJNSC_ILi64EEESH_SJ_EEENSB_IJNSU_IS1O_SE_EENSU_INSB_IJNSC_ILi16EEESD_EEENSB_IJSE_S1O_EEEEEEEESL_NSB_IJNSB_IJllllEEESE_SW_EEESL_S1X_NS1J_6fusion15FusionCallbacksIS1N_NS1Y_17LinearCombinationISL_fSL_fLNS_15FloatRoundStyleE2EEES1P_S1V_JEEENSA_5SM1004TMEM4LOAD26SM100_TMEM_LOAD_32dp32b16xENSA_20SM90_TMA_LOAD_IM2COLENS15_INS16_ILi1ELi4ELi3EEES19_NSU_INSB_IJS1A_S1R_EEENSB_IJS1R_SE_EEEEEEENSA_39AutoVectorizingCopyWithAssumedAlignmentILi128EEENSA_21SM90_TMA_STORE_IM2COLES2D_S2F_S2F_EEEvvEEEEvNT_6ParamsE,"a",@progbits
	.sectionflags	@""
	.align	4
.nv.constant0._ZN7cutlass13device_kernelINS_4conv6kernel13ConvUniversalINS1_16ConvProblemShapeILNS1_8OperatorE0ELi3EEENS1_10collective14CollectiveConvINS1_47MainloopSm100TmaUmmaWarpSpecializedImplicitGemmILS5_0ELi26ELi3ELi1ELi2EN4cute5tupleIJNSA_1CILi2EEENSC_ILi1EEESE_EEEEENSB_IJNSC_ILi128EEESH_NSB_IJNSC_ILi32EEEEEEEEENS_6half_tESL_NSA_8TiledMMAINSA_8MMA_AtomIJNSA_26SM100_MMA_F16BF16_2x1SM_SSISL_SL_fLi128ELi128ELNSA_4UMMA5MajorE0ELSQ_0ELNSP_7ScaleInE0ELSR_0EEEEEENSA_6LayoutINSB_IJSE_SE_SE_EEENSB_IJNSC_ILi0EEESW_SW_EEEEENSB_IJNSA_10UnderscoreESZ_SZ_EEEEENS7_6detail27Sm100ImplicitGemmTileTraitsINSA_25SM100_TMA_2SM_LOAD_IM2COLENSA_14ComposedLayoutINSA_7SwizzleILi2ELi4ELi3EEENSA_18smem_ptr_flag_bitsILi16EEENSU_INSB_IJNSC_ILi8EEESI_EEENSB_IJSI_SE_EEEEEEEvEENS13_INSA_18SM100_TMA_2SM_LOADES1E_vEEEENS_8epilogue10collective18CollectiveEpilogueINS1J_23Sm100TmaWarpSpecializedILi4ELi2ELi16ELb1ELb0EEEJNSB_IJNSC_ILi64EEESH_SJ_EEENSB_IJNSU_IS1O_SE_EENSU_INSB_IJNSC_ILi16EEESD_EEENSB_IJSE_S1O_EEEEEEEESL_NSB_IJNSB_IJllllEEESE_SW_EEESL_S1X_NS1J_6fusion15FusionCallbacksIS1N_NS1Y_17LinearCombinationISL_fSL_fLNS_15FloatRoundStyleE2EEES1P_S1V_JEEENSA_5SM1004TMEM4LOAD26SM100_TMEM_LOAD_32dp32b16xENSA_20SM90_TMA_LOAD_IM2COLENS15_INS16_ILi1ELi4ELi3EEES19_NSU_INSB_IJS1A_S1R_EEENSB_IJS1R_SE_EEEEEEENSA_39AutoVectorizingCopyWithAssumedAlignmentILi128EEENSA_21SM90_TMA_STORE_IM2COLES2D_S2F_S2F_EEEvvEEEEvNT_6ParamsE:
	.zero		3200


//--------------------- SYMBOLS --------------------------

	.type		.nv.reservedSmem.offset0,@object
	.size		.nv.reservedSmem.offset0,0x4
	.type		.nv.reservedSmem.cap,@object
	.size		.nv.reservedSmem.cap,0x4
	.type		__assertfail,@function
